def attn_fwd(
    Q,
    K,
    V,
    Out,
    Lse,
    sm_scale,
    stride_qz,
    stride_qh,
    stride_qm,
    stride_qk,
    stride_kz,
    stride_kh,
    stride_kn,
    stride_kk,
    stride_vz,
    stride_vh,
    stride_vn,
    stride_vk,
    stride_oz,
    stride_oh,
    stride_om,
    stride_ok,
    seqlen_q,
    seqlen_k,
    BLOCK_M: tl.constexpr,
    BLOCK_N: tl.constexpr,
    HEAD_DIM: tl.constexpr,
    CAUSAL: tl.constexpr,
):
    start_m = tl.program_id(0)
    off_hz = tl.program_id(1)
    q_off = off_hz * stride_qh
    k_off = off_hz * stride_kh
    v_off = off_hz * stride_vh
    offs_m = start_m * BLOCK_M + tl.arange(0, BLOCK_M)
    offs_d = tl.arange(0, HEAD_DIM)
    offs_n = tl.arange(0, BLOCK_N)
    q_ptrs = Q + q_off + offs_m[:, None] * stride_qm + offs_d[None, :] * stride_qk
    k_ptrs = K + k_off + offs_d[:, None] * stride_kk + offs_n[None, :] * stride_kn
    v_ptrs = V + v_off + offs_n[:, None] * stride_vn + offs_d[None, :] * stride_vk
    m_i = tl.full([BLOCK_M], float("-inf"), dtype=tl.float32)
    l_i = tl.zeros([BLOCK_M], dtype=tl.float32) + 1.0
    acc = tl.zeros([BLOCK_M, HEAD_DIM], dtype=tl.float32)
    q = tl.load(q_ptrs)
    acc, l_i, m_i = _attn_fwd_inner(
        acc,
        l_i,
        m_i,
        q,
        k_ptrs,
        v_ptrs,
        sm_scale,
        stride_kn,
        stride_vn,
        start_m,
        seqlen_k,
        BLOCK_M,
        BLOCK_N,
        HEAD_DIM,
        CAUSAL,
    )
    acc = acc / l_i[:, None]
    lse = m_i + tl.math.log2(l_i) / 1.4426950408889634
    o_ptrs = (
        Out
        + off_hz * stride_oh
        + offs_m[:, None] * stride_om
        + offs_d[None, :] * stride_ok
    )
    tl.store(o_ptrs, acc.to(Out.dtype.element_ty))
    tl.store(Lse + off_hz * seqlen_q + offs_m, lse)

# config = {"BLOCK_M": 64, "BLOCK_N": 32, "HEAD_DIM": 256, "arch": "sm_100", "causal": true, "dtype": "fp8e4m3", "num_stages": 2, "num_warps": 4}
# arch = sm_100


// ===== COMPILED SASS (sm_100a) =====

	.target	sm_100a

	.elftype	@"ET_EXEC"


//--------------------- .note.nv.tkinfo           --------------------------
	.section	.note.nv.tkinfo,"",@"SHT_NOTE"
	.sectionflags	@"SHF_NOTE_NV_TKINFO"
	.tkinfo
        /*0018*/ 	.word	0x00000081
        /*0030*/ 	.string	""
        /*0030*/ 	.string	"ptxas-blackwell"
        /*0030*/ 	.string	"Cuda compilation tools, release 12.9, V12.9.86"
        /*0030*/ 	.string	"Build cuda_12.9.r12.9/compiler.36037853_0"
        /*0030*/ 	.string	"-v  -suppress-debug-info  -lineinfo  -arch sm_100a "



//--------------------- .note.nv.cuver            --------------------------
	.section	.note.nv.cuver,"",@"SHT_NOTE"
	.sectionflags	@"SHF_NOTE_NV_CUVER"
        /*0018*/ 	.short	0x0001
        /*001a*/ 	.short	0x0064
        /*001c*/ 	.short	0x0001
        /*001e*/ 	.short	0x0000
        /*0020*/ 	.short	0x0001
        /*0022*/ 	.short	0x0000


//--------------------- .nv.info                  --------------------------
	.section	.nv.info,"",@"SHT_CUDA_INFO"
	.align	4


	//----- nvinfo : EIATTR_REGCOUNT
	.align		4
        /*0000*/ 	.byte	0x04, 0x2f
        /*0002*/ 	.short	(.L_5 - .L_4)
	.align		4
.L_4:
        /*0004*/ 	.word	index@(attn_fwd)
        /*0008*/ 	.word	0x000000ff


	//----- nvinfo : EIATTR_FRAME_SIZE
	.align		4
.L_5:
        /*000c*/ 	.byte	0x04, 0x11
        /*000e*/ 	.short	(.L_7 - .L_6)
	.align		4
.L_6:
        /*0010*/ 	.word	index@($__internal_2_$__cuda_sm10x_tcgen05_guardrail_trap_unallocated_columns_being_dealloced)
        /*0014*/ 	.word	0x00000240


	//----- nvinfo : EIATTR_FRAME_SIZE
	.align		4
.L_7:
        /*0018*/ 	.byte	0x04, 0x11
        /*001a*/ 	.short	(.L_9 - .L_8)
	.align		4
.L_8:
        /*001c*/ 	.word	index@($__internal_1_$__cuda_sm10x_tcgen05_guardrail_trap_phase_invalid_during_alloc)
        /*0020*/ 	.word	0x00000240


	//----- nvinfo : EIATTR_FRAME_SIZE
	.align		4
.L_9:
        /*0024*/ 	.byte	0x04, 0x11
        /*0026*/ 	.short	(.L_11 - .L_10)
	.align		4
.L_10:
        /*0028*/ 	.word	index@($__internal_0_$__cuda_sm10x_tcgen05_guardrail_trap_col_being_dealloced_not_returned_by_alloc)
        /*002c*/ 	.word	0x00000240


	//----- nvinfo : EIATTR_FRAME_SIZE
	.align		4
.L_11:
        /*0030*/ 	.byte	0x04, 0x11
        /*0032*/ 	.short	(.L_13 - .L_12)
	.align		4
.L_12:
        /*0034*/ 	.word	index@(attn_fwd)
        /*0038*/ 	.word	0x00000240


	//----- nvinfo : EIATTR_MIN_STACK_SIZE
	.align		4
.L_13:
        /*003c*/ 	.byte	0x04, 0x12
        /*003e*/ 	.short	(.L_15 - .L_14)
	.align		4
.L_14:
        /*0040*/ 	.word	index@(attn_fwd)
        /*0044*/ 	.word	0x00000240
.L_15:


//--------------------- .nv.info.attn_fwd         --------------------------
	.section	.nv.info.attn_fwd,"",@"SHT_CUDA_INFO"
	.sectionflags	@""
	.align	4


	//----- nvinfo : EIATTR_CUDA_API_VERSION
	.align		4
        /*0000*/ 	.byte	0x04, 0x37
        /*0002*/ 	.short	(.L_17 - .L_16)
.L_16:
        /*0004*/ 	.word	0x00000081


	//----- nvinfo : EIATTR_KPARAM_INFO
	.align		4
.L_17:
        /*0008*/ 	.byte	0x04, 0x17
        /*000a*/ 	.short	(.L_19 - .L_18)
.L_18:
        /*000c*/ 	.word	0x00000000
        /*0010*/ 	.short	0x0019
        /*0012*/ 	.short	0x0080
        /*0014*/ 	.byte	0x00, 0xf4, 0x21, 0x00


	//----- nvinfo : EIATTR_KPARAM_INFO
	.align		4
.L_19:
        /*0018*/ 	.byte	0x04, 0x17
        /*001a*/ 	.short	(.L_21 - .L_20)
.L_20:
        /*001c*/ 	.word	0x00000000
        /*0020*/ 	.short	0x0018
        /*0022*/ 	.short	0x0078
        /*0024*/ 	.byte	0x00, 0xf4, 0x21, 0x00


	//----- nvinfo : EIATTR_KPARAM_INFO
	.align		4
.L_21:
        /*0028*/ 	.byte	0x04, 0x17
        /*002a*/ 	.short	(.L_23 - .L_22)
.L_22:
        /*002c*/ 	.word	0x00000000
        /*0030*/ 	.short	0x0017
        /*0032*/ 	.short	0x0070
        /*0034*/ 	.byte	0x00, 0xf0, 0x11, 0x00


	//----- nvinfo : EIATTR_KPARAM_INFO
	.align		4
.L_23:
        /*0038*/ 	.byte	0x04, 0x17
        /*003a*/ 	.short	(.L_25 - .L_24)
.L_24:
        /*003c*/ 	.word	0x00000000
        /*0040*/ 	.short	0x0016
        /*0042*/ 	.short	0x006c
        /*0044*/ 	.byte	0x00, 0xf0, 0x11, 0x00


	//----- nvinfo : EIATTR_KPARAM_INFO
	.align		4
.L_25:
        /*0048*/ 	.byte	0x04, 0x17
        /*004a*/ 	.short	(.L_27 - .L_26)
.L_26:
        /*004c*/ 	.word	0x00000000
        /*0050*/ 	.short	0x0015
        /*0052*/ 	.short	0x0068
        /*0054*/ 	.byte	0x00, 0xf0, 0x11, 0x00


	//----- nvinfo : EIATTR_KPARAM_INFO
	.align		4
.L_27:
        /*0058*/ 	.byte	0x04, 0x17
        /*005a*/ 	.short	(.L_29 - .L_28)
.L_28:
        /*005c*/ 	.word	0x00000000
        /*0060*/ 	.short	0x0014
        /*0062*/ 	.short	0x0064
        /*0064*/ 	.byte	0x00, 0xf0, 0x11, 0x00


	//----- nvinfo : EIATTR_KPARAM_INFO
	.align		4
.L_29:
        /*0068*/ 	.byte	0x04, 0x17
        /*006a*/ 	.short	(.L_31 - .L_30)
.L_30:
        /*006c*/ 	.word	0x00000000
        /*0070*/ 	.short	0x0013
        /*0072*/ 	.short	0x0060
        /*0074*/ 	.byte	0x00, 0xf0, 0x11, 0x00


	//----- nvinfo : EIATTR_KPARAM_INFO
	.align		4
.L_31:
        /*0078*/ 	.byte	0x04, 0x17
        /*007a*/ 	.short	(.L_33 - .L_32)
.L_32:
        /*007c*/ 	.word	0x00000000
        /*0080*/ 	.short	0x0012
        /*0082*/ 	.short	0x005c
        /*0084*/ 	.byte	0x00, 0xf0, 0x11, 0x00


	//----- nvinfo : EIATTR_KPARAM_INFO
	.align		4
.L_33:
        /*0088*/ 	.byte	0x04, 0x17
        /*008a*/ 	.short	(.L_35 - .L_34)
.L_34:
        /*008c*/ 	.word	0x00000000
        /*0090*/ 	.short	0x0011
        /*0092*/ 	.short	0x0058
        /*0094*/ 	.byte	0x00, 0xf0, 0x11, 0x00


	//----- nvinfo : EIATTR_KPARAM_INFO
	.align		4
.L_35:
        /*0098*/ 	.byte	0x04, 0x17
        /*009a*/ 	.short	(.L_37 - .L_36)
.L_36:
        /*009c*/ 	.word	0x00000000
        /*00a0*/ 	.short	0x0010
        /*00a2*/ 	.short	0x0054
        /*00a4*/ 	.byte	0x00, 0xf0, 0x11, 0x00


	//----- nvinfo : EIATTR_KPARAM_INFO
	.align		4
.L_37:
        /*00a8*/ 	.byte	0x04, 0x17
        /*00aa*/ 	.short	(.L_39 - .L_38)
.L_38:
        /*00ac*/ 	.word	0x00000000
        /*00b0*/ 	.short	0x000f
        /*00b2*/ 	.short	0x0050
        /*00b4*/ 	.byte	0x00, 0xf0, 0x11, 0x00


	//----- nvinfo : EIATTR_KPARAM_INFO
	.align		4
.L_39:
        /*00b8*/ 	.byte	0x04, 0x17
        /*00ba*/ 	.short	(.L_41 - .L_40)
.L_40:
        /*00bc*/ 	.word	0x00000000
        /*00c0*/ 	.short	0x000e
        /*00c2*/ 	.short	0x004c
        /*00c4*/ 	.byte	0x00, 0xf0, 0x11, 0x00


	//----- nvinfo : EIATTR_KPARAM_INFO
	.align		4
.L_41:
        /*00c8*/ 	.byte	0x04, 0x17
        /*00ca*/ 	.short	(.L_43 - .L_42)
.L_42:
        /*00cc*/ 	.word	0x00000000
        /*00d0*/ 	.short	0x000d
        /*00d2*/ 	.short	0x0048
        /*00d4*/ 	.byte	0x00, 0xf0, 0x11, 0x00


	//----- nvinfo : EIATTR_KPARAM_INFO
	.align		4
.L_43:
        /*00d8*/ 	.byte	0x04, 0x17
        /*00da*/ 	.short	(.L_45 - .L_44)
.L_44:
        /*00dc*/ 	.word	0x00000000
        /*00e0*/ 	.short	0x000c
        /*00e2*/ 	.short	0x0044
        /*00e4*/ 	.byte	0x00, 0xf0, 0x11, 0x00


	//----- nvinfo : EIATTR_KPARAM_INFO
	.align		4
.L_45:
        /*00e8*/ 	.byte	0x04, 0x17
        /*00ea*/ 	.short	(.L_47 - .L_46)
.L_46:
        /*00ec*/ 	.word	0x00000000
        /*00f0*/ 	.short	0x000b
        /*00f2*/ 	.short	0x0040
        /*00f4*/ 	.byte	0x00, 0xf0, 0x11, 0x00


	//----- nvinfo : EIATTR_KPARAM_INFO
	.align		4
.L_47:
        /*00f8*/ 	.byte	0x04, 0x17
        /*00fa*/ 	.short	(.L_49 - .L_48)
.L_48:
        /*00fc*/ 	.word	0x00000000
        /*0100*/ 	.short	0x000a
        /*0102*/ 	.short	0x003c
        /*0104*/ 	.byte	0x00, 0xf0, 0x11, 0x00


	//----- nvinfo : EIATTR_KPARAM_INFO
	.align		4
.L_49:
        /*0108*/ 	.byte	0x04, 0x17
        /*010a*/ 	.short	(.L_51 - .L_50)
.L_50:
        /*010c*/ 	.word	0x00000000
        /*0110*/ 	.short	0x0009
        /*0112*/ 	.short	0x0038
        /*0114*/ 	.byte	0x00, 0xf0, 0x11, 0x00


	//----- nvinfo : EIATTR_KPARAM_INFO
	.align		4
.L_51:
        /*0118*/ 	.byte	0x04, 0x17
        /*011a*/ 	.short	(.L_53 - .L_52)
.L_52:
        /*011c*/ 	.word	0x00000000
        /*0120*/ 	.short	0x0008
        /*0122*/ 	.short	0x0034
        /*0124*/ 	.byte	0x00, 0xf0, 0x11, 0x00


	//----- nvinfo : EIATTR_KPARAM_INFO
	.align		4
.L_53:
        /*0128*/ 	.byte	0x04, 0x17
        /*012a*/ 	.short	(.L_55 - .L_54)
.L_54:
        /*012c*/ 	.word	0x00000000
        /*0130*/ 	.short	0x0007
        /*0132*/ 	.short	0x0030
        /*0134*/ 	.byte	0x00, 0xf0, 0x11, 0x00


	//----- nvinfo : EIATTR_KPARAM_INFO
	.align		4
.L_55:
        /*0138*/ 	.byte	0x04, 0x17
        /*013a*/ 	.short	(.L_57 - .L_56)
.L_56:
        /*013c*/ 	.word	0x00000000
        /*0140*/ 	.short	0x0006
        /*0142*/ 	.short	0x002c
        /*0144*/ 	.byte	0x00, 0xf0, 0x11, 0x00


	//----- nvinfo : EIATTR_KPARAM_INFO
	.align		4
.L_57:
        /*0148*/ 	.byte	0x04, 0x17
        /*014a*/ 	.short	(.L_59 - .L_58)
.L_58:
        /*014c*/ 	.word	0x00000000
        /*0150*/ 	.short	0x0005
        /*0152*/ 	.short	0x0028
        /*0154*/ 	.byte	0x00, 0xf0, 0x11, 0x00


	//----- nvinfo : EIATTR_KPARAM_INFO
	.align		4
.L_59:
        /*0158*/ 	.byte	0x04, 0x17
        /*015a*/ 	.short	(.L_61 - .L_60)
.L_60:
        /*015c*/ 	.word	0x00000000
        /*0160*/ 	.short	0x0004
        /*0162*/ 	.short	0x0020
        /*0164*/ 	.byte	0x00, 0xf4, 0x21, 0x00


	//----- nvinfo : EIATTR_KPARAM_INFO
	.align		4
.L_61:
        /*0168*/ 	.byte	0x04, 0x17
        /*016a*/ 	.short	(.L_63 - .L_62)
.L_62:
        /*016c*/ 	.word	0x00000000
        /*0170*/ 	.short	0x0003
        /*0172*/ 	.short	0x0018
        /*0174*/ 	.byte	0x00, 0xf4, 0x21, 0x00


	//----- nvinfo : EIATTR_KPARAM_INFO
	.align		4
.L_63:
        /*0178*/ 	.byte	0x04, 0x17
        /*017a*/ 	.short	(.L_65 - .L_64)
.L_64:
        /*017c*/ 	.word	0x00000000
        /*0180*/ 	.short	0x0002
        /*0182*/ 	.short	0x0010
        /*0184*/ 	.byte	0x00, 0xf4, 0x21, 0x00


	//----- nvinfo : EIATTR_KPARAM_INFO
	.align		4
.L_65:
        /*0188*/ 	.byte	0x04, 0x17
        /*018a*/ 	.short	(.L_67 - .L_66)
.L_66:
        /*018c*/ 	.word	0x00000000
        /*0190*/ 	.short	0x0001
        /*0192*/ 	.short	0x0008
        /*0194*/ 	.byte	0x00, 0xf4, 0x21, 0x00


	//----- nvinfo : EIATTR_KPARAM_INFO
	.align		4
.L_67:
        /*0198*/ 	.byte	0x04, 0x17
        /*019a*/ 	.short	(.L_69 - .L_68)
.L_68:
        /*019c*/ 	.word	0x00000000
        /*01a0*/ 	.short	0x0000
        /*01a2*/ 	.short	0x0000
        /*01a4*/ 	.byte	0x00, 0xf4, 0x21, 0x00


	//----- nvinfo : EIATTR_AT_ENTRY_FRAGMENTS
	.align		4
.L_69:
        /*01a8*/ 	.byte	0x04, 0x4f
        /*01aa*/ 	.short	(.L_71 - .L_70)


	//   ....[0]....
.L_70:
        /*01ac*/ 	.word	0x00000004


	//----- nvinfo : EIATTR_RESERVED_SMEM_USED
	.align		4
.L_71:
        /*01b0*/ 	.byte	0x01, 0x41
	.zero		2


	//----- nvinfo : EIATTR_SPARSE_MMA_MASK
	.align		4
        /*01b4*/ 	.byte	0x03, 0x50
        /*01b6*/ 	.short	0x0000


	//----- nvinfo : EIATTR_TCGEN05_1CTA_USED
	.align		4
        /*01b8*/ 	.byte	0x01, 0x51
	.zero		2


	//----- nvinfo : EIATTR_MAXREG_COUNT
	.align		4
        /*01bc*/ 	.byte	0x03, 0x1b
        /*01be*/ 	.short	0x00ff


	//----- nvinfo : EIATTR_NUM_BARRIERS
	.align		4
        /*01c0*/ 	.byte	0x02, 0x4c
        /*01c2*/ 	.byte	0x01
	.zero		1


	//----- nvinfo : EIATTR_ANNOTATIONS
	.align		4
        /*01c4*/ 	.byte	0x04, 0x55
        /*01c6*/ 	.short	(.L_73 - .L_72)


	//   ....[0]....
.L_72:
        /*01c8*/ 	.word	0x00000001
        /*01cc*/ 	.byte	0xf0, 0x35, 0x00, 0x00, 0x01, 0x00, 0x00, 0x00, 0x30, 0x37, 0x00, 0x00, 0x01, 0x00, 0x00, 0x00
        /* <DEDUP_REMOVED lines=78> */
        /*06bc*/ 	.byte	0x30, 0xc9, 0x00, 0x00, 0x01, 0x00, 0x00, 0x00, 0xe0, 0xc9, 0x00, 0x00


	//----- nvinfo : EIATTR_INT_WARP_WIDE_INSTR_OFFSETS
	.align		4
.L_73:
        /*06c8*/ 	.byte	0x04, 0x31
        /*06ca*/ 	.short	(.L_75 - .L_74)


	//   ....[0]....
.L_74:
        /*06cc*/ 	.word	0x00002760


	//   ....[1]....
        /*06d0*/ 	.word	0x000027f0


	//   ....[2]....
        /*06d4*/ 	.word	0x000048a0


	//   ....[3]....
        /*06d8*/ 	.word	0x00005a70


	//   ....[4]....
        /*06dc*/ 	.word	0x00009c90


	//   ....[5]....
        /*06e0*/ 	.word	0x00012cf0


	//   ....[6]....
        /*06e4*/ 	.word	0x00012d40


	//----- nvinfo : EIATTR_COOP_GROUP_MASK_REGIDS
	.align		4
.L_75:
        /*06e8*/ 	.byte	0x04, 0x29
        /*06ea*/ 	.short	(.L_77 - .L_76)


	//   ....[0]....
.L_76:
        /*06ec*/ 	.word	0xffffffff


	//   ....[1]....
        /*06f0*/ 	.word	0xffffffff


	//   ....[2]....
        /*06f4*/ 	.word	0xffffffff


	//   ....[3]....
        /*06f8*/ 	.word	0xffffffff


	//   ....[4]....
        /*06fc*/ 	.word	0xffffffff


	//   ....[5]....
        /*0700*/ 	.word	0xffffffff


	//   ....[6]....
        /*0704*/ 	.word	0xffffffff


	//   ....[7]....
        /*0708*/ 	.word	0xffffffff


	//----- nvinfo : EIATTR_COOP_GROUP_INSTR_OFFSETS
	.align		4
.L_77:
        /*070c*/ 	.byte	0x04, 0x28
        /*070e*/ 	.short	(.L_79 - .L_78)


	//   ....[0]....
.L_78:
        /*0710*/ 	.word	0x00000070


	//   ....[1]....
        /*0714*/ 	.word	0x00000330


	//   ....[2]....
        /*0718*/ 	.word	0x00007260


	//   ....[3]....
        /*071c*/ 	.word	0x00007680


	//   ....[4]....
        /*0720*/ 	.word	0x0000a7f0


	//   ....[5]....
        /*0724*/ 	.word	0x0000ac50


	//   ....[6]....
        /*0728*/ 	.word	0x00012b80


	//   ....[7]....
        /*072c*/ 	.word	0x00012df0


	//----- nvinfo : EIATTR_VRC_CTA_INIT_COUNT
	.align		4
.L_79:
        /*0730*/ 	.byte	0x02, 0x4a
        /*0732*/ 	.byte	0x80
	.zero		1


	//----- nvinfo : EIATTR_MBARRIER_INSTR_OFFSETS
	.align		4
        /*0734*/ 	.byte	0x04, 0x39
        /*0736*/ 	.short	(.L_81 - .L_80)


	//   ....[0]....
.L_80:
        /*0738*/ 	.word	0x000036b0
        /*073c*/ 	.word	0x000000ff
        /*0740*/ 	.word	0x0000a800
        /*0744*/ 	.short	0x0100
        /*0746*/ 	.byte	0x08
	.zero		1


	//   ....[1]....
        /*0748*/ 	.word	0x00004ad0
        /*074c*/ 	.word	0x000000ff
        /*0750*/ 	.word	0x0000a808
        /*0754*/ 	.short	0x0100
        /*0756*/ 	.byte	0x08
	.zero		1


	//   ....[2]....
        /*0758*/ 	.word	0x00005ea0
        /*075c*/ 	.word	0x000000ff
        /*0760*/ 	.word	0x00006000
        /*0764*/ 	.short	0x0100
        /*0766*/ 	.byte	0x08
	.zero		1


	//   ....[3]....
        /*0768*/ 	.word	0x000063a0
        /*076c*/ 	.word	0x000000ff
        /*0770*/ 	.word	0x00006000
        /*0774*/ 	.short	0x010a
        /*0776*/ 	.byte	0x08
	.zero		1


	//   ....[4]....
        /*0778*/ 	.word	0x000065c0
        /*077c*/ 	.word	0x000000ff
        /*0780*/ 	.word	0x00006000
        /*0784*/ 	.short	0x0108
        /*0786*/ 	.byte	0x08
	.zero		1


	//   ....[5]....
        /*0788*/ 	.word	0x00009e70
        /*078c*/ 	.word	0x000000ff
        /*0790*/ 	.word	0x0000a810
        /*0794*/ 	.short	0x0100
        /*0796*/ 	.byte	0x08
	.zero		1


	//   ....[6]....
        /*0798*/ 	.word	0x0000a090
        /*079c*/ 	.word	0x000000ff
        /*07a0*/ 	.word	0x0000a810
        /*07a4*/ 	.short	0x010a
        /*07a6*/ 	.byte	0x08
	.zero		1


	//   ....[7]....
        /*07a8*/ 	.word	0x0000a530
        /*07ac*/ 	.word	0x000000ff
        /*07b0*/ 	.word	0x0000a810
        /*07b4*/ 	.short	0x0108
        /*07b6*/ 	.byte	0x08
	.zero		1


	//   ....[8]....
        /*07b8*/ 	.word	0x0000ab20
        /*07bc*/ 	.word	0x000000ff
        /*07c0*/ 	.word	0x00000000
        /*07c4*/ 	.short	0x010a
        /*07c6*/ 	.byte	0x49
	.zero		1


	//   ....[9]....
        /*07c8*/ 	.word	0x0000c9b0
        /*07cc*/ 	.word	0x000000ff
        /*07d0*/ 	.word	0x00000000
        /*07d4*/ 	.short	0x010a
        /*07d6*/ 	.byte	0x49
	.zero		1


	//   ....[10]....
        /*07d8*/ 	.word	0x0000ca30
        /*07dc*/ 	.word	0x000000ff
        /*07e0*/ 	.word	0x0000a800
        /*07e4*/ 	.short	0x0108
        /*07e6*/ 	.byte	0x08
	.zero		1


	//   ....[11]....
        /*07e8*/ 	.word	0x0000cb50
        /*07ec*/ 	.word	0x000000ff
        /*07f0*/ 	.word	0x0000a808
        /*07f4*/ 	.short	0x0108
        /*07f6*/ 	.byte	0x08
	.zero		1


	//   ....[12]....
        /*07f8*/ 	.word	0x00012e10
        /*07fc*/ 	.word	0x000000ff
        /*0800*/ 	.word	0x00006000
        /*0804*/ 	.short	0x010a
        /*0806*/ 	.byte	0x08
	.zero		1


	//   ....[13]....
        /*0808*/ 	.word	0x00012e40
        /*080c*/ 	.word	0x000000ff
        /*0810*/ 	.word	0x0000a810
        /*0814*/ 	.short	0x010a
        /*0816*/ 	.byte	0x08
	.zero		1


	//   ....[14]....
        /*0818*/ 	.word	0x00012e70
        /*081c*/ 	.word	0x000000ff
        /*0820*/ 	.word	0x00000000
        /*0824*/ 	.short	0x010a
        /*0826*/ 	.byte	0x49
	.zero		1


	//   ....[15]....
        /*0828*/ 	.word	0x00012ea0
        /*082c*/ 	.word	0x000000ff
        /*0830*/ 	.word	0x00000000
        /*0834*/ 	.short	0x010a
        /*0836*/ 	.byte	0x49
	.zero		1


	//----- nvinfo : EIATTR_NUM_MBARRIERS
	.align		4
.L_81:
        /*0838*/ 	.byte	0x03, 0x38
        /*083a*/ 	.short	0xffff


	//----- nvinfo : EIATTR_EXIT_INSTR_OFFSETS
	.align		4
        /*083c*/ 	.byte	0x04, 0x1c
        /*083e*/ 	.short	(.L_83 - .L_82)


	//   ....[0]....
.L_82:
        /*0840*/ 	.word	0x00012e00


	//----- nvinfo : EIATTR_REQNTID
	.align		4
.L_83:
        /*0844*/ 	.byte	0x04, 0x10
        /*0846*/ 	.short	(.L_85 - .L_84)
.L_84:
        /*0848*/ 	.word	0x00000080
        /*084c*/ 	.word	0x00000001
        /*0850*/ 	.word	0x00000001


	//----- nvinfo : EIATTR_CRS_STACK_SIZE
	.align		4
.L_85:
        /*0854*/ 	.byte	0x04, 0x1e
        /*0856*/ 	.short	(.L_87 - .L_86)
.L_86:
        /*0858*/ 	.word	0x00000000


	//----- nvinfo : EIATTR_CBANK_PARAM_SIZE
	.align		4
.L_87:
        /*085c*/ 	.byte	0x03, 0x19
        /*085e*/ 	.short	0x0088


	//----- nvinfo : EIATTR_PARAM_CBANK
	.align		4
        /*0860*/ 	.byte	0x04, 0x0a
        /*0862*/ 	.short	(.L_89 - .L_88)
	.align		4
.L_88:
        /*0864*/ 	.word	index@(.nv.constant0.attn_fwd)
        /*0868*/ 	.short	0x0380
        /*086a*/ 	.short	0x0088


	//----- nvinfo : EIATTR_SW_WAR
	.align		4
.L_89:
        /*086c*/ 	.byte	0x04, 0x36
        /*086e*/ 	.short	(.L_91 - .L_90)
.L_90:
        /*0870*/ 	.word	0x00000008
.L_91:


//--------------------- .nv.compat                --------------------------
	.section	.nv.compat,"",@"SHT_CUDA_COMPAT_INFO"
	.align	4
        /*0000*/ 	.byte	0x02, 0x02, 0x02, 0x00, 0x02, 0x05, 0x05, 0x00, 0x02, 0x03, 0x00, 0x00, 0x02, 0x06, 0x01, 0x00


//--------------------- .nv.callgraph             --------------------------
	.section	.nv.callgraph,"",@"SHT_CUDA_CALLGRAPH"
	.align	4
	.sectionentsize	8
	.align		4
        /*0000*/ 	.word	0x00000000
	.align		4
        /*0004*/ 	.word	0xffffffff
	.align		4
        /*0008*/ 	.word	0x00000000
	.align		4
        /*000c*/ 	.word	0xfffffffe
	.align		4
        /*0010*/ 	.word	0x00000000
	.align		4
        /*0014*/ 	.word	0xfffffffd
	.align		4
        /*0018*/ 	.word	0x00000000
	.align		4
        /*001c*/ 	.word	0xfffffffc


//--------------------- .nv.constant4             --------------------------
	.section	.nv.constant4,"a",@progbits
	.align	8
	.align		8
.nv.constant4:
        /*0000*/ 	.dword	_$_str


//--------------------- .text.attn_fwd            --------------------------
	.section	.text.attn_fwd,"ax",@progbits
	.align	128
        .global         attn_fwd
        .type           attn_fwd,@function
        .size           attn_fwd,(.L_x_30 - attn_fwd)
        .other          attn_fwd,@"STO_CUDA_ENTRY STV_DEFAULT"
attn_fwd:
.text.attn_fwd:
[----:B------:R-:W0:Y:S01]  /*0000*/  LDC R1, c[0x0][0x37c] ;  /* 0x0000df00ff017b82 */ /* 0x000e220000000800 */
[----:B------:R-:W1:Y:S01]  /*0010*/  S2R R0, SR_TID.X ;  /* 0x0000000000007919 */ /* 0x000e620000002100 */
[----:B0-----:R-:W-:Y:S01]  /*0020*/  VIADD R1, R1, 0xfffffdc0 ;  /* 0xfffffdc001017836 */ /* 0x001fe20000000000 */
[----:B-1----:R-:W-:-:S13]  /*0030*/  ISETP.GE.U32.AND P0, PT, R0, 0x20, PT ;  /* 0x000000200000780c */ /* 0x002fda0003f06070 */
[----:B------:R-:W-:Y:S02]  /*0040*/  VOTEU.ANY UP1, P0 ;  /* 0x0000000000ff7886 */ /* 0x000fe40000020100 */
[----:B------:R-:W-:Y:S05]  /*0050*/  BRA.U UP1, `(.L_x_0) ;  /* 0x0000000101b87547 */ /* 0x000fea000b800000 */
[----:B------:R-:W0:Y:S01]  /*0060*/  S2UR UR6, SR_CgaCtaId ;  /* 0x00000000000679c3 */ /* 0x000e220000008800 */
[----:B------:R-:W-:Y:S01]  /*0070*/  NOP ;  /* 0x0000000000007918 */ /* 0x000fe20000000000 */
[----:B------:R-:W-:Y:S02]  /*0080*/  UMOV UR4, 0x40 ;  /* 0x0000004000047882 */ /* 0x000fe40000000000 */
[----:B0-----:R-:W-:-:S09]  /*0090*/  ULEA UR4, UR6, UR4, 0x18 ;  /* 0x0000000406047291 */ /* 0x001fd2000f8ec0ff */
[----:B------:R-:W0:Y:S01]  /*00a0*/  LDS.U8 R0, [UR4] ;  /* 0x00000004ff007984 */ /* 0x000e220008000000 */
[----:B------:R-:W-:Y:S02]  /*00b0*/  UMOV UR4, 0x400 ;  /* 0x0000040000047882 */ /* 0x000fe40000000000 */
[----:B------:R-:W-:Y:S01]  /*00c0*/  ULEA UR4, UR6, UR4, 0x18 ;  /* 0x0000000406047291 */ /* 0x000fe2000f8ec0ff */
[----:B0-----:R-:W-:-:S13]  /*00d0*/  ISETP.NE.AND P0, PT, R0, RZ, PT ;  /* 0x000000ff0000720c */ /* 0x001fda0003f05270 */
[----:B------:R-:W-:Y:S05]  /*00e0*/  @P0 BRA `(.L_x_1) ;  /* 0x00000000007c0947 */ /* 0x000fea0003800000 */
[----:B------:R-:W-:-:S13]  /*00f0*/  ELECT P0, URZ, PT ;  /* 0x0000000000ff782f */ /* 0x000fda0003800000 */
[----:B------:R-:W-:Y:S05]  /*0100*/  @!P0 BRA `(.L_x_2) ;  /* 0x0000000000848947 */ /* 0x000fea0003800000 */
[----:B------:R-:W-:Y:S01]  /*0110*/  UMOV UR5, 0x8 ;  /* 0x0000000800057882 */ /* 0x000fe20000000000 */
[----:B------:R-:W-:Y:S02]  /*0120*/  IMAD.MOV.U32 R4, RZ, RZ, 0x1 ;  /* 0x00000001ff047424 */ /* 0x000fe400078e00ff */
[----:B------:R-:W-:Y:S02]  /*0130*/  IMAD.MOV.U32 R5, RZ, RZ, 0xff ;  /* 0x000000ffff057424 */ /* 0x000fe400078e00ff */
[----:B------:R-:W-:Y:S04]  /*0140*/  DEPBAR.LE SB0, 0x36 ;  /* 0x00008d800000791a */ /* 0x000fe80000000000 */
[----:B------:R-:W0:Y:S02]  /*0150*/  UTCATOMSWS.FIND_AND_SET.ALIGN UP0, UR5, UR5 ;  /* 0x00000005000575e3 */ /* 0x000e240008000800 */
[----:B0-----:R-:W-:-:S04]  /*0160*/  PLOP3.LUT P0, PT, PT, PT, UP0, 0x80, 0x8 ;  /* 0x000000000008781c */ /* 0x001fc80003f0f008 */
[----:B------:R-:W-:-:S04]  /*0170*/  SEL R0, RZ, 0xffffffff, !P0 ;  /* 0xffffffffff007807 */ /* 0x000fc80004000000 */
[----:B------:R-:W-:Y:S01]  /*0180*/  ISETP.NE.AND P0, PT, R0, RZ, PT ;  /* 0x000000ff0000720c */ /* 0x000fe20003f05270 */
[----:B------:R-:W-:-:S12]  /*0190*/  IMAD.U32 R0, RZ, RZ, UR5 ;  /* 0x00000005ff007e24 */ /* 0x000fd8000f8e00ff */
[----:B------:R-:W-:Y:S05]  /*01a0*/  @P0 BRA `(.L_x_3) ;  /* 0x0000000000240947 */ /* 0x000fea0003800000 */
.L_x_4:
[----:B------:R-:W-:Y:S05]  /*01b0*/  NANOSLEEP 0x64 ;  /* 0x000000640000795d */ /* 0x000fea0003800000 */
[----:B------:R-:W-:-:S05]  /*01c0*/  UMOV UR5, 0x8 ;  /* 0x0000000800057882 */ /* 0x000fca0000000000 */
[----:B------:R-:W-:Y:S04]  /*01d0*/  DEPBAR.LE SB0, 0x36 ;  /* 0x00008d800000791a */ /* 0x000fe80000000000 */
[----:B------:R-:W0:Y:S02]  /*01e0*/  UTCATOMSWS.FIND_AND_SET.ALIGN UP0, UR5, UR5 ;  /* 0x00000005000575e3 */ /* 0x000e240008000800 */
[----:B0-----:R-:W-:-:S04]  /*01f0*/  PLOP3.LUT P0, PT, PT, PT, UP0, 0x80, 0x8 ;  /* 0x000000000008781c */ /* 0x001fc80003f0f008 */
[----:B------:R-:W-:-:S04]  /*0200*/  SEL R0, RZ, 0xffffffff, !P0 ;  /* 0xffffffffff007807 */ /* 0x000fc80004000000 */
[----:B------:R-:W-:Y:S01]  /*0210*/  ISETP.NE.AND P0, PT, R0, RZ, PT ;  /* 0x000000ff0000720c */ /* 0x000fe20003f05270 */
[----:B------:R-:W-:-:S12]  /*0220*/  IMAD.U32 R0, RZ, RZ, UR5 ;  /* 0x00000005ff007e24 */ /* 0x000fd8000f8e00ff */
[----:B------:R-:W-:Y:S05]  /*0230*/  @!P0 BRA `(.L_x_4) ;  /* 0xfffffffc00dc8947 */ /* 0x000fea000383ffff */
.L_x_3:
[C---:B------:R-:W-:Y:S01]  /*0240*/  VIADD R3, R0.reuse, 0x10 ;  /* 0x0000001000037836 */ /* 0x040fe20000000000 */
[----:B------:R-:W-:Y:S01]  /*0250*/  UMOV UR5, 0x50 ;  /* 0x0000005000057882 */ /* 0x000fe20000000000 */
[----:B------:R-:W-:Y:S01]  /*0260*/  SHF.L.U32 R2, R5, R0, RZ ;  /* 0x0000000005027219 */ /* 0x000fe200000006ff */
[----:B------:R-:W-:Y:S01]  /*0270*/  ULEA UR5, UR6, UR5, 0x18 ;  /* 0x0000000506057291 */ /* 0x000fe2000f8ec0ff */
[----:B------:R-:W-:Y:S01]  /*0280*/  IMAD.SHL.U32 R0, R0, 0x20, RZ ;  /* 0x0000002000007824 */ /* 0x000fe200078e00ff */
[----:B------:R-:W-:-:S04]  /*0290*/  SHF.L.U32 R3, R4, R3, RZ ;  /* 0x0000000304037219 */ /* 0x000fc800000006ff */
[----:B------:R-:W-:-:S05]  /*02a0*/  LOP3.LUT R2, R3, R2, RZ, 0xfc, !PT ;  /* 0x0000000203027212 */ /* 0x000fca00078efcff */
[----:B------:R0:W-:Y:S04]  /*02b0*/  ATOMS.OR RZ, [UR5], R2 ;  /* 0x00000002ffff798c */ /* 0x0001e8000b000005 */
[----:B------:R0:W-:Y:S01]  /*02c0*/  STS [UR4], R0 ;  /* 0x00000000ff007988 */ /* 0x0001e20008000804 */
[----:B------:R-:W-:Y:S05]  /*02d0*/  BRA `(.L_x_2) ;  /* 0x0000000000107947 */ /* 0x000fea0003800000 */
.L_x_1:
[----:B------:R-:W-:Y:S01]  /*02e0*/  IMAD.MOV.U32 R0, RZ, RZ, -0x1 ;  /* 0xffffffffff007424 */ /* 0x000fe200078e00ff */
[----:B------:R-:W-:-:S04]  /*02f0*/  MOV R2, 0x320 ;  /* 0x0000032000027802 */ /* 0x000fc80000000f00 */
[----:B------:R0:W-:Y:S03]  /*0300*/  STS [UR4], R0 ;  /* 0x00000000ff007988 */ /* 0x0001e60008000804 */
[----:B0-----:R-:W-:Y:S05]  /*0310*/  CALL.REL.NOINC `($__internal_1_$__cuda_sm10x_tcgen05_guardrail_trap_phase_invalid_during_alloc) ;  /* 0x0000012800f87944 */ /* 0x001fea0003c00000 */
.L_x_2:
[----:B------:R-:W-:Y:S05]  /*0320*/  WARPSYNC.ALL ;  /* 0x0000000000007948 */ /* 0x000fea0003800000 */
[----:B------:R-:W-:Y:S01]  /*0330*/  NOP ;  /* 0x0000000000007918 */ /* 0x000fe20000000000 */
.L_x_0:
[----:B------:R-:W1:Y:S01]  /*0340*/  S2UR UR7, SR_CTAID.X ;  /* 0x00000000000779c3 */ /* 0x000e620000002500 */
[----:B------:R-:W2:Y:S01]  /*0350*/  S2R R126, SR_TID.X ;  /* 0x00000000007e7919 */ /* 0x000ea20000002100 */
[----:B------:R-:W3:Y:S01]  /*0360*/  LDCU.64 UR4, c[0x0][0x3b0] ;  /* 0x00007600ff0477ac */ /* 0x000ee20008000a00 */
[----:B------:R-:W-:Y:S01]  /*0370*/  UMOV UR8, 0x400 ;  /* 0x0000040000087882 */ /* 0x000fe20000000000 */
[----:B------:R-:W4:Y:S04]  /*0380*/  LDCU.64 UR16, c[0x0][0x358] ;  /* 0x00006b00ff1077ac */ /* 0x000f280008000a00 */
[----:B------:R-:W0:Y:S08]  /*0390*/  S2UR UR6, SR_CgaCtaId ;  /* 0x00000000000679c3 */ /* 0x000e300000008800 */
[----:B------:R-:W3:Y:S08]  /*03a0*/  S2UR UR76, SR_CTAID.Y ;  /* 0x00000000004c79c3 */ /* 0x000ef00000002600 */
[----:B------:R-:W4:Y:S01]  /*03b0*/  LDC.64 R10, c[0x0][0x380] ;  /* 0x0000e000ff0a7b82 */ /* 0x000f220000000a00 */
[----:B-1----:R-:W-:-:S06]  /*03c0*/  USHF.L.U32 UR7, UR7, 0x6, URZ ;  /* 0x0000000607077899 */ /* 0x002fcc00080006ff */
[----:B0-----:R-:W-:Y:S01]  /*03d0*/  IMAD.U32 R0, RZ, RZ, UR7 ;  /* 0x00000007ff007e24 */ /* 0x001fe2000f8e00ff */
[----:B------:R-:W0:Y:S01]  /*03e0*/  LDC R8, c[0x0][0x3b8] ;  /* 0x0000ee00ff087b82 */ /* 0x000e220000000800 */
[----:B------:R-:W-:-:S07]  /*03f0*/  ULEA UR8, UR6, UR8, 0x18 ;  /* 0x0000000806087291 */ /* 0x000fce000f8ec0ff */
[----:B------:R-:W-:Y:S01]  /*0400*/  BAR.SYNC.DEFER_BLOCKING 0x0 ;  /* 0x0000000000007b1d */ /* 0x000fe20000010000 */
[--C-:B--2---:R-:W-:Y:S02]  /*0410*/  SHF.R.U32.HI R5, RZ, 0x6, R126.reuse ;  /* 0x00000006ff057819 */ /* 0x104fe4000001167e */
[----:B------:R-:W-:Y:S02]  /*0420*/  LOP3.LUT R2, R0, 0x3f, R126, 0xf8, !PT ;  /* 0x0000003f00027812 */ /* 0x000fe400078ef87e */
[----:B------:R-:W-:Y:S01]  /*0430*/  LEA.HI R7, R126, 0xfe, RZ, 0x1a ;  /* 0x000000fe7e077811 */ /* 0x000fe200078fd0ff */
[----:B---3--:R-:W-:Y:S01]  /*0440*/  UIMAD UR4, UR76, UR4, URZ ;  /* 0x000000044c0472a4 */ /* 0x008fe2000f8e02ff */
[----:B------:R-:W-:Y:S01]  /*0450*/  SGXT.U32 R5, R5, 0x1 ;  /* 0x000000010505781a */ /* 0x000fe20000000000 */
[----:B------:R-:W-:Y:S02]  /*0460*/  IMAD R3, R2, UR5, RZ ;  /* 0x0000000502037c24 */ /* 0x000fe4000f8e02ff */
[----:B------:R-:W-:-:S03]  /*0470*/  USHF.R.S32.HI UR5, URZ, 0x1f, UR4 ;  /* 0x0000001fff057899 */ /* 0x000fc60008011404 */
[----:B------:R-:W-:Y:S02]  /*0480*/  SHF.R.S32.HI R2, RZ, 0x1f, R3 ;  /* 0x0000001fff027819 */ /* 0x000fe40000011403 */
[----:B----4-:R-:W-:-:S04]  /*0490*/  IADD3 R6, P0, P1, R3, UR4, R10 ;  /* 0x0000000403067c10 */ /* 0x010fc8000f91e00a */
[----:B------:R-:W-:Y:S01]  /*04a0*/  IADD3.X R2, PT, PT, R2, UR5, R11, P0, P1 ;  /* 0x0000000502027c10 */ /* 0x000fe200087e240b */
[-C--:B0-----:R-:W-:Y:S01]  /*04b0*/  IMAD R7, R7, R8.reuse, RZ ;  /* 0x0000000807077224 */ /* 0x081fe200078e02ff */
[----:B------:R-:W0:Y:S01]  /*04c0*/  LDS R92, [UR8] ;  /* 0x00000008ff5c7984 */ /* 0x000e220008000800 */
[----:B------:R-:W-:Y:S01]  /*04d0*/  IMAD R5, R5, R8, RZ ;  /* 0x0000000805057224 */ /* 0x000fe200078e02ff */
[----:B------:R-:W-:Y:S02]  /*04e0*/  BAR.SYNC.DEFER_BLOCKING 0x0 ;  /* 0x0000000000007b1d */ /* 0x000fe40000010000 */
[-C--:B------:R-:W-:Y:S01]  /*04f0*/  IADD3 R18, P1, PT, R7, R6.reuse, RZ ;  /* 0x0000000607127210 */ /* 0x080fe20007f3e0ff */
[C---:B------:R-:W-:Y:S01]  /*0500*/  IMAD R3, R8.reuse, 0x2, R5 ;  /* 0x0000000208037824 */ /* 0x040fe200078e0205 */
[----:B------:R-:W-:Y:S02]  /*0510*/  IADD3 R10, P0, PT, R5, R6, RZ ;  /* 0x00000006050a7210 */ /* 0x000fe40007f1e0ff */
[-C--:B------:R-:W-:Y:S01]  /*0520*/  LEA.HI.X.SX32 R19, R7, R2.reuse, 0x1, P1 ;  /* 0x0000000207137211 */ /* 0x080fe200008f0eff */
[----:B------:R-:W-:Y:S01]  /*0530*/  IMAD R7, R8, 0x2, R3 ;  /* 0x0000000208077824 */ /* 0x000fe200078e0203 */
[----:B------:R-:W-:-:S02]  /*0540*/  LEA.HI.X.SX32 R11, R5, R2, 0x1, P0 ;  /* 0x00000002050b7211 */ /* 0x000fc400000f0eff */
[-C--:B------:R-:W-:Y:S02]  /*0550*/  IADD3 R12, P1, PT, R3, R6.reuse, RZ ;  /* 0x00000006030c7210 */ /* 0x080fe40007f3e0ff */
[----:B------:R-:W-:Y:S01]  /*0560*/  IADD3 R14, P0, PT, R7, R6, RZ ;  /* 0x00000006070e7210 */ /* 0x000fe20007f1e0ff */
[----:B------:R-:W-:-:S03]  /*0570*/  IMAD R33, R8, 0x2, R7 ;  /* 0x0000000208217824 */ /* 0x000fc600078e0207 */
[-C--:B------:R-:W-:Y:S02]  /*0580*/  LEA.HI.X.SX32 R15, R7, R2.reuse, 0x1, P0 ;  /* 0x00000002070f7211 */ /* 0x080fe400000f0eff */
[C---:B------:R-:W-:Y:S02]  /*0590*/  LEA.HI R7, R126.reuse, 0xe, RZ, 0x1a ;  /* 0x0000000e7e077811 */ /* 0x040fe400078fd0ff */
[----:B------:R-:W-:Y:S02]  /*05a0*/  LEA.HI R9, R126, 0x1e, RZ, 0x1a ;  /* 0x0000001e7e097811 */ /* 0x000fe400078fd0ff */
[----:B------:R-:W-:Y:S01]  /*05b0*/  LEA.HI.X.SX32 R13, R3, R2, 0x1, P1 ;  /* 0x00000002030d7211 */ /* 0x000fe200008f0eff */
[-C--:B------:R-:W-:Y:S01]  /*05c0*/  IMAD R21, R7, R8.reuse, RZ ;  /* 0x0000000807157224 */ /* 0x080fe200078e02ff */
[----:B------:R1:W5:Y:S01]  /*05d0*/  LDG.E.U8 R0, desc[UR16][R18.64] ;  /* 0x0000001012007981 */ /* 0x000362000c1e1100 */
[----:B------:R-:W-:Y:S01]  /*05e0*/  IMAD R23, R9, R8, RZ ;  /* 0x0000000809177224 */ /* 0x000fe200078e02ff */
[----:B------:R-:W-:-:S02]  /*05f0*/  IADD3 R16, P1, PT, R33, R6, RZ ;  /* 0x0000000621107210 */ /* 0x000fc40007f3e0ff */
[----:B------:R2:W5:Y:S01]  /*0600*/  LDG.E.U8 R5, desc[UR16][R12.64] ;  /* 0x000000100c057981 */ /* 0x000562000c1e1100 */
[----:B------:R-:W-:-:S03]  /*0610*/  LEA.HI R9, R126, 0x3e, RZ, 0x1a ;  /* 0x0000003e7e097811 */ /* 0x000fc600078fd0ff */
[----:B------:R3:W5:Y:S01]  /*0620*/  LDG.E.U8 R3, desc[UR16][R10.64] ;  /* 0x000000100a037981 */ /* 0x000762000c1e1100 */
[C---:B-1----:R-:W-:Y:S02]  /*0630*/  LEA.HI R19, R126.reuse, 0x2e, RZ, 0x1a ;  /* 0x0000002e7e137811 */ /* 0x042fe400078fd0ff */
[----:B------:R-:W-:Y:S01]  /*0640*/  IADD3 R18, P0, PT, R21, R6, RZ ;  /* 0x0000000615127210 */ /* 0x000fe20007f1e0ff */
[----:B------:R1:W5:Y:S02]  /*0650*/  LDG.E.U8 R4, desc[UR16][R14.64] ;  /* 0x000000100e047981 */ /* 0x000364000c1e1100 */
[----:B--2---:R-:W-:Y:S01]  /*0660*/  IMAD R13, R19, R8, RZ ;  /* 0x00000008130d7224 */ /* 0x004fe200078e02ff */
[----:B------:R-:W-:Y:S01]  /*0670*/  LEA.HI.X.SX32 R17, R33, R2, 0x1, P1 ;  /* 0x0000000221117211 */ /* 0x000fe200008f0eff */
[----:B------:R-:W-:Y:S01]  /*0680*/  IMAD R25, R9, R8, RZ ;  /* 0x0000000809197224 */ /* 0x000fe200078e02ff */
[----:B------:R-:W-:Y:S02]  /*0690*/  IADD3 R20, P1, PT, R23, R6, RZ ;  /* 0x0000000617147210 */ /* 0x000fe40007f3e0ff */
[----:B------:R-:W-:Y:S01]  /*06a0*/  LEA.HI.X.SX32 R19, R21, R2, 0x1, P0 ;  /* 0x0000000215137211 */ /* 0x000fe200000f0eff */
[----:B------:R2:W5:Y:S01]  /*06b0*/  LDG.E.U8 R7, desc[UR16][R16.64] ;  /* 0x0000001010077981 */ /* 0x000562000c1e1100 */
[----:B---3--:R-:W-:-:S02]  /*06c0*/  LEA.HI R11, R126, 0x4e, RZ, 0x1a ;  /* 0x0000004e7e0b7811 */ /* 0x008fc400078fd0ff */
[----:B-1----:R-:W-:Y:S01]  /*06d0*/  IADD3 R14, P0, PT, R13, R6, RZ ;  /* 0x000000060d0e7210 */ /* 0x002fe20007f1e0ff */
[----:B------:R1:W5:Y:S01]  /*06e0*/  LDG.E.U8 R9, desc[UR16][R18.64] ;  /* 0x0000001012097981 */ /* 0x000362000c1e1100 */
[----:B------:R-:W-:Y:S01]  /*06f0*/  LEA.HI.X.SX32 R21, R23, R2, 0x1, P1 ;  /* 0x0000000217157211 */ /* 0x000fe200008f0eff */
[----:B------:R-:W-:Y:S01]  /*0700*/  IMAD R23, R11, R8, RZ ;  /* 0x000000080b177224 */ /* 0x000fe200078e02ff */
[----:B------:R-:W-:Y:S02]  /*0710*/  LEA.HI.X.SX32 R15, R13, R2, 0x1, P0 ;  /* 0x000000020d0f7211 */ /* 0x000fe400000f0eff */
[C---:B------:R-:W-:Y:S01]  /*0720*/  LEA.HI R13, R126.reuse, 0x5e, RZ, 0x1a ;  /* 0x0000005e7e0d7811 */ /* 0x040fe200078fd0ff */
[----:B------:R3:W5:Y:S01]  /*0730*/  LDG.E.U8 R10, desc[UR16][R20.64] ;  /* 0x00000010140a7981 */ /* 0x000762000c1e1100 */
[-C--:B--2---:R-:W-:Y:S02]  /*0740*/  IADD3 R16, P1, PT, R25, R6.reuse, RZ ;  /* 0x0000000619107210 */ /* 0x084fe40007f3e0ff */
[----:B------:R-:W-:Y:S01]  /*0750*/  IADD3 R22, P0, PT, R23, R6, RZ ;  /* 0x0000000617167210 */ /* 0x000fe20007f1e0ff */
[----:B------:R2:W5:Y:S01]  /*0760*/  LDG.E.U8 R11, desc[UR16][R14.64] ;  /* 0x000000100e0b7981 */ /* 0x000562000c1e1100 */
[----:B------:R-:W-:Y:S01]  /*0770*/  LEA.HI.X.SX32 R17, R25, R2, 0x1, P1 ;  /* 0x0000000219117211 */ /* 0x000fe200008f0eff */
[----:B------:R-:W-:Y:S01]  /*0780*/  IMAD R27, R13, R8, RZ ;  /* 0x000000080d1b7224 */ /* 0x000fe200078e02ff */
[----:B------:R-:W-:-:S02]  /*0790*/  LEA.HI R25, R126, 0x6e, RZ, 0x1a ;  /* 0x0000006e7e197811 */ /* 0x000fc400078fd0ff */
[C---:B-1----:R-:W-:Y:S01]  /*07a0*/  LEA.HI R19, R126.reuse, 0x7e, RZ, 0x1a ;  /* 0x0000007e7e137811 */ /* 0x042fe200078fd0ff */
[----:B------:R1:W5:Y:S01]  /*07b0*/  LDG.E.U8 R12, desc[UR16][R16.64] ;  /* 0x00000010100c7981 */ /* 0x000362000c1e1100 */
[----:B------:R-:W-:Y:S01]  /*07c0*/  LEA.HI.X.SX32 R23, R23, R2, 0x1, P0 ;  /* 0x0000000217177211 */ /* 0x000fe200000f0eff */
[----:B------:R-:W-:Y:S01]  /*07d0*/  IMAD R25, R25, R8, RZ ;  /* 0x0000000819197224 */ /* 0x000fe200078e02ff */
[----:B------:R-:W-:Y:S01]  /*07e0*/  IADD3 R18, P0, PT, R27, R6, RZ ;  /* 0x000000061b127210 */ /* 0x000fe20007f1e0ff */
[----:B------:R-:W-:Y:S01]  /*07f0*/  IMAD R29, R19, R8, RZ ;  /* 0x00000008131d7224 */ /* 0x000fe200078e02ff */
[----:B---3--:R-:W-:Y:S01]  /*0800*/  LEA.HI R21, R126, 0x8e, RZ, 0x1a ;  /* 0x0000008e7e157811 */ /* 0x008fe200078fd0ff */
[----:B------:R-:W5:Y:S01]  /*0810*/  LDG.E.U8 R13, desc[UR16][R22.64] ;  /* 0x00000010160d7981 */ /* 0x000f62000c1e1100 */
[----:B------:R-:W-:Y:S02]  /*0820*/  IADD3 R20, P1, PT, R25, R6, RZ ;  /* 0x0000000619147210 */ /* 0x000fe40007f3e0ff */
[----:B------:R-:W-:-:S02]  /*0830*/  LEA.HI.X.SX32 R19, R27, R2, 0x1, P0 ;  /* 0x000000021b137211 */ /* 0x000fc400000f0eff */
[C---:B--2---:R-:W-:Y:S02]  /*0840*/  LEA.HI R15, R126.reuse, 0x9e, RZ, 0x1a ;  /* 0x0000009e7e0f7811 */ /* 0x044fe400078fd0ff */
[----:B------:R-:W-:Y:S01]  /*0850*/  IADD3 R24, P0, PT, R29, R6, RZ ;  /* 0x000000061d187210 */ /* 0x000fe20007f1e0ff */
[----:B-1----:R-:W-:Y:S01]  /*0860*/  IMAD R17, R21, R8, RZ ;  /* 0x0000000815117224 */ /* 0x002fe200078e02ff */
[----:B------:R-:W-:Y:S01]  /*0870*/  LEA.HI.X.SX32 R21, R25, R2, 0x1, P1 ;  /* 0x0000000219157211 */ /* 0x000fe200008f0eff */
[----:B------:R-:W-:Y:S01]  /*0880*/  IMAD R27, R15, R8, RZ ;  /* 0x000000080f1b7224 */ /* 0x000fe200078e02ff */
[----:B------:R-:W-:Y:S01]  /*0890*/  LEA.HI.X.SX32 R25, R29, R2, 0x1, P0 ;  /* 0x000000021d197211 */ /* 0x000fe200000f0eff */
[----:B------:R1:W5:Y:S01]  /*08a0*/  LDG.E.U8 R14, desc[UR16][R18.64] ;  /* 0x00000010120e7981 */ /* 0x000362000c1e1100 */
[C---:B------:R-:W-:Y:S02]  /*08b0*/  LEA.HI R29, R126.reuse, 0xae, RZ, 0x1a ;  /* 0x000000ae7e1d7811 */ /* 0x040fe400078fd0ff */
[----:B------:R-:W-:Y:S01]  /*08c0*/  IADD3 R26, P0, PT, R27, R6, RZ ;  /* 0x000000061b1a7210 */ /* 0x000fe20007f1e0ff */
[----:B------:R2:W5:Y:S02]  /*08d0*/  LDG.E.U8 R16, desc[UR16][R24.64] ;  /* 0x0000001018107981 */ /* 0x000564000c1e1100 */
[----:B------:R-:W-:Y:S01]  /*08e0*/  IMAD R29, R29, R8, RZ ;  /* 0x000000081d1d7224 */ /* 0x000fe200078e02ff */
[----:B------:R-:W-:Y:S01]  /*08f0*/  LEA.HI R31, R126, 0xbe, RZ, 0x1a ;  /* 0x000000be7e1f7811 */ /* 0x000fe200078fd0ff */
[----:B------:R3:W5:Y:S01]  /*0900*/  LDG.E.U8 R15, desc[UR16][R20.64] ;  /* 0x00000010140f7981 */ /* 0x000762000c1e1100 */
[----:B------:R-:W-:-:S02]  /*0910*/  LEA.HI.X.SX32 R27, R27, R2, 0x1, P0 ;  /* 0x000000021b1b7211 */ /* 0x000fc400000f0eff */
[----:B-1----:R-:W-:Y:S02]  /*0920*/  LEA.HI R19, R126, 0xce, RZ, 0x1a ;  /* 0x000000ce7e137811 */ /* 0x002fe400078fd0ff */
[----:B------:R-:W-:Y:S01]  /*0930*/  IADD3 R30, P0, PT, R29, R6, RZ ;  /* 0x000000061d1e7210 */ /* 0x000fe20007f1e0ff */
[----:B------:R-:W-:Y:S01]  /*0940*/  IMAD R35, R31, R8, RZ ;  /* 0x000000081f237224 */ /* 0x000fe200078e02ff */
[----:B------:R-:W-:Y:S01]  /*0950*/  IADD3 R22, P1, PT, R17, R6, RZ ;  /* 0x0000000611167210 */ /* 0x000fe20007f3e0ff */
[----:B------:R-:W-:Y:S01]  /*0960*/  IMAD R37, R19, R8, RZ ;  /* 0x0000000813257224 */ /* 0x000fe200078e02ff */
[-C--:B------:R-:W-:Y:S01]  /*0970*/  LEA.HI.X.SX32 R31, R29, R2.reuse, 0x1, P0 ;  /* 0x000000021d1f7211 */ /* 0x080fe200000f0eff */
[----:B------:R-:W-:Y:S01]  /*0980*/  IMAD R33, R8, 0x2, R33 ;  /* 0x0000000208217824 */ /* 0x000fe200078e0221 */
[----:B------:R-:W-:Y:S01]  /*0990*/  LEA.HI R29, R126, 0xee, RZ, 0x1a ;  /* 0x000000ee7e1d7811 */ /* 0x000fe200078fd0ff */
[----:B------:R1:W5:Y:S01]  /*09a0*/  LDG.E.U8 R18, desc[UR16][R26.64] ;  /* 0x000000101a127981 */ /* 0x000362000c1e1100 */
[----:B------:R-:W-:-:S02]  /*09b0*/  LEA.HI.X.SX32 R23, R17, R2, 0x1, P1 ;  /* 0x0000000211177211 */ /* 0x000fc400008f0eff */
[----:B--2---:R-:W-:Y:S01]  /*09c0*/  IADD3 R24, P1, PT, R35, R6, RZ ;  /* 0x0000000623187210 */ /* 0x004fe20007f3e0ff */
[----:B------:R-:W-:Y:S01]  /*09d0*/  IMAD R29, R29, R8, RZ ;  /* 0x000000081d1d7224 */ /* 0x000fe200078e02ff */
[----:B------:R-:W-:Y:S01]  /*09e0*/  IADD3 R34, P0, PT, R37, R6, RZ ;  /* 0x0000000625227210 */ /* 0x000fe20007f1e0ff */
[----:B------:R2:W5:Y:S01]  /*09f0*/  LDG.E.U8 R19, desc[UR16][R30.64] ;  /* 0x000000101e137981 */ /* 0x000562000c1e1100 */
[-C--:B------:R-:W-:Y:S02]  /*0a00*/  LEA.HI.X.SX32 R25, R35, R2.reuse, 0x1, P1 ;  /* 0x0000000223197211 */ /* 0x080fe400008f0eff */
[----:B------:R-:W-:Y:S02]  /*0a10*/  LEA.HI.X.SX32 R35, R37, R2, 0x1, P0 ;  /* 0x0000000225237211 */ /* 0x000fe400000f0eff */
[----:B---3--:R-:W-:Y:S01]  /*0a20*/  LEA.HI R21, R126, 0xde, RZ, 0x1a ;  /* 0x000000de7e157811 */ /* 0x008fe200078fd0ff */
[C---:B-1----:R-:W-:Y:S01]  /*0a30*/  IMAD R27, R8.reuse, 0x2, R33 ;  /* 0x00000002081b7824 */ /* 0x042fe200078e0221 */
[----:B------:R-:W-:Y:S01]  /*0a40*/  IADD3 R38, P0, PT, R29, R6, RZ ;  /* 0x000000061d267210 */ /* 0x000fe20007f1e0ff */
[----:B------:R-:W5:Y:S02]  /*0a50*/  LDG.E.U8 R17, desc[UR16][R22.64] ;  /* 0x0000001016117981 */ /* 0x000f64000c1e1100 */
[----:B------:R-:W-:Y:S01]  /*0a60*/  IMAD R21, R21, R8, RZ ;  /* 0x0000000815157224 */ /* 0x000fe200078e02ff */
[----:B------:R-:W-:Y:S01]  /*0a70*/  LEA.HI.X.SX32 R39, R29, R2, 0x1, P0 ;  /* 0x000000021d277211 */ /* 0x000fe200000f0eff */
[----:B------:R-:W5:Y:S01]  /*0a80*/  LDG.E.U8 R20, desc[UR16][R24.64] ;  /* 0x0000001018147981 */ /* 0x000f62000c1e1100 */
[-C--:B------:R-:W-:Y:S01]  /*0a90*/  IADD3 R28, P0, PT, R33, R6.reuse, RZ ;  /* 0x00000006211c7210 */ /* 0x080fe20007f1e0ff */
[----:B--2---:R-:W-:Y:S01]  /*0aa0*/  IMAD R31, R8, 0x2, R27 ;  /* 0x00000002081f7824 */ /* 0x004fe200078e021b */
[----:B------:R-:W-:-:S02]  /*0ab0*/  IADD3 R36, P1, PT, R21, R6, RZ ;  /* 0x0000000615247210 */ /* 0x000fc40007f3e0ff */
[----:B------:R-:W-:Y:S01]  /*0ac0*/  LEA.HI.X.SX32 R29, R33, R2, 0x1, P0 ;  /* 0x00000002211d7211 */ /* 0x000fe200000f0eff */
[----:B------:R-:W5:Y:S01]  /*0ad0*/  LDG.E.U8 R23, desc[UR16][R38.64] ;  /* 0x0000001026177981 */ /* 0x000f62000c1e1100 */
[----:B------:R-:W-:Y:S02]  /*0ae0*/  IADD3 R26, P0, PT, R27, R6, RZ ;  /* 0x000000061b1a7210 */ /* 0x000fe40007f1e0ff */
[-C--:B------:R-:W-:Y:S01]  /*0af0*/  LEA.HI.X.SX32 R37, R21, R2.reuse, 0x1, P1 ;  /* 0x0000000215257211 */ /* 0x080fe200008f0eff */
[----:B------:R-:W5:Y:S01]  /*0b00*/  LDG.E.U8 R25, desc[UR16][R28.64] ;  /* 0x000000101c197981 */ /* 0x000f62000c1e1100 */
[----:B------:R-:W-:Y:S02]  /*0b10*/  LEA.HI.X.SX32 R27, R27, R2, 0x1, P0 ;  /* 0x000000021b1b7211 */ /* 0x000fe400000f0eff */
[C---:B------:R-:W-:Y:S01]  /*0b20*/  IADD3 R32, P0, PT, R31.reuse, R6, RZ ;  /* 0x000000061f207210 */ /* 0x040fe20007f1e0ff */
[----:B------:R1:W5:Y:S03]  /*0b30*/  LDG.E.U8 R21, desc[UR16][R34.64] ;  /* 0x0000001022157981 */ /* 0x000366000c1e1100 */
[----:B------:R-:W-:Y:S01]  /*0b40*/  LEA.HI.X.SX32 R33, R31, R2, 0x1, P0 ;  /* 0x000000021f217211 */ /* 0x000fe200000f0eff */
[----:B------:R2:W5:Y:S04]  /*0b50*/  LDG.E.U8 R22, desc[UR16][R36.64] ;  /* 0x0000001024167981 */ /* 0x000568000c1e1100 */
[----:B------:R3:W5:Y:S01]  /*0b60*/  LDG.E.U8 R24, desc[UR16][R32.64] ;  /* 0x0000001020187981 */ /* 0x000762000c1e1100 */
[----:B-1----:R-:W-:-:S03]  /*0b70*/  IMAD R35, R8, 0x4, R31 ;  /* 0x0000000408237824 */ /* 0x002fc600078e021f */
[----:B------:R-:W5:Y:S01]  /*0b80*/  LDG.E.U8 R27, desc[UR16][R26.64] ;  /* 0x000000101a1b7981 */ /* 0x000f62000c1e1100 */
[----:B------:R-:W-:Y:S01]  /*0b90*/  IMAD R31, R8, 0x2, R35 ;  /* 0x00000002081f7824 */ /* 0x000fe200078e0223 */
[----:B------:R-:W-:-:S03]  /*0ba0*/  IADD3 R34, P0, PT, R35, R6, RZ ;  /* 0x0000000623227210 */ /* 0x000fc60007f1e0ff */
[C---:B--2---:R-:W-:Y:S01]  /*0bb0*/  IMAD R37, R8.reuse, 0x2, R31 ;  /* 0x0000000208257824 */ /* 0x044fe200078e021f */
[----:B------:R-:W-:Y:S02]  /*0bc0*/  LEA.HI.X.SX32 R35, R35, R2, 0x1, P0 ;  /* 0x0000000223237211 */ /* 0x000fe400000f0eff */
[-C--:B------:R-:W-:Y:S01]  /*0bd0*/  IADD3 R30, P0, PT, R31, R6.reuse, RZ ;  /* 0x000000061f1e7210 */ /* 0x080fe20007f1e0ff */
[C---:B------:R-:W-:Y:S01]  /*0be0*/  IMAD R39, R8.reuse, 0x2, R37 ;  /* 0x0000000208277824 */ /* 0x040fe200078e0225 */
[----:B------:R-:W-:Y:S01]  /*0bf0*/  IADD3 R36, P1, PT, R37, R6, RZ ;  /* 0x0000000625247210 */ /* 0x000fe20007f3e0ff */
[----:B------:R1:W5:Y:S01]  /*0c00*/  LDG.E.U8 R29, desc[UR16][R34.64] ;  /* 0x00000010221d7981 */ /* 0x000362000c1e1100 */
[----:B------:R-:W-:Y:S01]  /*0c10*/  LEA.HI.X.SX32 R31, R31, R2, 0x1, P0 ;  /* 0x000000021f1f7211 */ /* 0x000fe200000f0eff */
[----:B------:R-:W-:Y:S01]  /*0c20*/  IMAD R41, R8, 0x2, R39 ;  /* 0x0000000208297824 */ /* 0x000fe200078e0227 */
[----:B------:R-:W-:-:S04]  /*0c30*/  IADD3 R38, P0, PT, R39, R6, RZ ;  /* 0x0000000627267210 */ /* 0x000fc80007f1e0ff */
[----:B------:R-:W-:Y:S01]  /*0c40*/  LEA.HI.X.SX32 R39, R39, R2, 0x1, P0 ;  /* 0x0000000227277211 */ /* 0x000fe200000f0eff */
[C---:B------:R-:W-:Y:S01]  /*0c50*/  IMAD R43, R8.reuse, 0x2, R41 ;  /* 0x00000002082b7824 */ /* 0x040fe200078e0229 */
[C---:B---3--:R-:W-:Y:S01]  /*0c60*/  IADD3 R32, P0, PT, R41.reuse, R6, RZ ;  /* 0x0000000629207210 */ /* 0x048fe20007f1e0ff */
[----:B------:R-:W5:Y:S03]  /*0c70*/  LDG.E.U8 R31, desc[UR16][R30.64] ;  /* 0x000000101e1f7981 */ /* 0x000f66000c1e1100 */
[-C--:B------:R-:W-:Y:S01]  /*0c80*/  LEA.HI.X.SX32 R33, R41, R2.reuse, 0x1, P0 ;  /* 0x0000000229217211 */ /* 0x080fe200000f0eff */
[C---:B------:R-:W-:Y:S01]  /*0c90*/  IMAD R41, R8.reuse, 0x2, R43 ;  /* 0x0000000208297824 */ /* 0x040fe200078e022b */
[----:B------:R-:W-:Y:S01]  /*0ca0*/  LEA.HI.X.SX32 R37, R37, R2, 0x1, P1 ;  /* 0x0000000225257211 */ /* 0x000fe200008f0eff */
[----:B------:R-:W5:Y:S01]  /*0cb0*/  LDG.E.U8 R28, desc[UR16][R38.64] ;  /* 0x00000010261c7981 */ /* 0x000f62000c1e1100 */
[----:B-1----:R-:W-:Y:S01]  /*0cc0*/  IADD3 R34, P0, PT, R43, R6, RZ ;  /* 0x000000062b227210 */ /* 0x002fe20007f1e0ff */
[----:B------:R-:W-:-:S02]  /*0cd0*/  IMAD R45, R8, 0x4, R41 ;  /* 0x00000004082d7824 */ /* 0x000fc400078e0229 */
[----:B------:R1:W5:Y:S01]  /*0ce0*/  LDG.E.U8 R26, desc[UR16][R36.64] ;  /* 0x00000010241a7981 */ /* 0x000362000c1e1100 */
[----:B------:R-:W-:Y:S02]  /*0cf0*/  LEA.HI.X.SX32 R35, R43, R2, 0x1, P0 ;  /* 0x000000022b237211 */ /* 0x000fe400000f0eff */
[C---:B------:R-:W-:Y:S01]  /*0d00*/  IADD3 R42, P0, PT, R45.reuse, R6, RZ ;  /* 0x000000062d2a7210 */ /* 0x040fe20007f1e0ff */
[----:B------:R-:W5:Y:S03]  /*0d10*/  LDG.E.U8 R33, desc[UR16][R32.64] ;  /* 0x0000001020217981 */ /* 0x000f66000c1e1100 */
[----:B------:R-:W-:Y:S01]  /*0d20*/  LEA.HI.X.SX32 R43, R45, R2, 0x1, P0 ;  /* 0x000000022d2b7211 */ /* 0x000fe200000f0eff */
[----:B------:R-:W5:Y:S01]  /*0d30*/  LDG.E.U8 R35, desc[UR16][R34.64] ;  /* 0x0000001022237981 */ /* 0x000f62000c1e1100 */
[----:B-1----:R-:W-:Y:S01]  /*0d40*/  IMAD R37, R8, 0x2, R45 ;  /* 0x0000000208257824 */ /* 0x002fe200078e022d */
[----:B------:R-:W-:-:S03]  /*0d50*/  IADD3 R40, P1, PT, R41, R6, RZ ;  /* 0x0000000629287210 */ /* 0x000fc60007f3e0ff */
[----:B------:R-:W-:Y:S01]  /*0d60*/  IMAD R45, R8, 0x2, R37 ;  /* 0x00000002082d7824 */ /* 0x000fe200078e0225 */
[----:B------:R-:W-:-:S03]  /*0d70*/  IADD3 R38, P0, PT, R37, R6, RZ ;  /* 0x0000000625267210 */ /* 0x000fc60007f1e0ff */
[C---:B------:R-:W-:Y:S01]  /*0d80*/  IMAD R47, R8.reuse, 0x2, R45 ;  /* 0x00000002082f7824 */ /* 0x040fe200078e022d */
[-C--:B------:R-:W-:Y:S02]  /*0d90*/  LEA.HI.X.SX32 R41, R41, R2.reuse, 0x1, P1 ;  /* 0x0000000229297211 */ /* 0x080fe400008f0eff */
[----:B------:R-:W-:Y:S01]  /*0da0*/  LEA.HI.X.SX32 R39, R37, R2, 0x1, P0 ;  /* 0x0000000225277211 */ /* 0x000fe200000f0eff */
[----:B------:R-:W-:Y:S01]  /*0db0*/  IMAD R49, R8, 0x2, R47 ;  /* 0x0000000208317824 */ /* 0x000fe200078e022f */
[C---:B------:R-:W-:Y:S01]  /*0dc0*/  IADD3 R44, P0, PT, R45.reuse, R6, RZ ;  /* 0x000000062d2c7210 */ /* 0x040fe20007f1e0ff */
[----:B------:R1:W5:Y:S03]  /*0dd0*/  LDG.E.U8 R30, desc[UR16][R40.64] ;  /* 0x00000010281e7981 */ /* 0x000366000c1e1100 */
[----:B------:R-:W-:Y:S01]  /*0de0*/  LEA.HI.X.SX32 R45, R45, R2, 0x1, P0 ;  /* 0x000000022d2d7211 */ /* 0x000fe200000f0eff */
[----:B------:R2:W5:Y:S01]  /*0df0*/  LDG.E.U8 R37, desc[UR16][R42.64] ;  /* 0x000000102a257981 */ /* 0x000562000c1e1100 */
[----:B------:R-:W-:-:S02]  /*0e00*/  IADD3 R48, P0, PT, R49, R6, RZ ;  /* 0x0000000631307210 */ /* 0x000fc40007f1e0ff */
[----:B------:R-:W-:Y:S01]  /*0e10*/  IADD3 R46, P1, PT, R47, R6, RZ ;  /* 0x000000062f2e7210 */ /* 0x000fe20007f3e0ff */
[----:B------:R-:W5:Y:S01]  /*0e20*/  LDG.E.U8 R32, desc[UR16][R44.64] ;  /* 0x000000102c207981 */ /* 0x000f62000c1e1100 */
[C---:B-1----:R-:W-:Y:S01]  /*0e30*/  IMAD R41, R8.reuse, 0x2, R49 ;  /* 0x0000000208297824 */ /* 0x042fe200078e0231 */
[----:B------:R-:W-:Y:S02]  /*0e40*/  LEA.HI.X.SX32 R49, R49, R2, 0x1, P0 ;  /* 0x0000000231317211 */ /* 0x000fe400000f0eff */
[----:B------:R-:W5:Y:S01]  /*0e50*/  LDG.E.U8 R39, desc[UR16][R38.64] ;  /* 0x0000001026277981 */ /* 0x000f62000c1e1100 */
[----:B------:R-:W-:Y:S01]  /*0e60*/  IMAD R51, R8, 0x2, R41 ;  /* 0x0000000208337824 */ /* 0x000fe200078e0229 */
[----:B--2---:R-:W-:-:S03]  /*0e70*/  IADD3 R42, P0, PT, R41, R6, RZ ;  /* 0x00000006292a7210 */ /* 0x004fc60007f1e0ff */
        /* <DEDUP_REMOVED lines=10> */
[----:B------:R3:W5:Y:S01]  /*0f20*/  LDG.E.U8 R36, desc[UR16][R50.64] ;  /* 0x0000001032247981 */ /* 0x000762000c1e1100 */
[C---:B-1----:R-:W-:Y:S01]  /*0f30*/  IMAD R47, R8.reuse, 0x2, R55 ;  /* 0x00000002082f7824 */ /* 0x042fe200078e0237 */
[----:B------:R-:W-:Y:S02]  /*0f40*/  LEA.HI.X.SX32 R55, R55, R2, 0x1, P0 ;  /* 0x0000000237377211 */ /* 0x000fe400000f0eff */
[----:B------:R-:W5:Y:S01]  /*0f50*/  LDG.E.U8 R43, desc[UR16][R42.64] ;  /* 0x000000102a2b7981 */ /* 0x000f62000c1e1100 */
[----:B--2---:R-:W-:Y:S01]  /*0f60*/  IMAD R49, R8, 0x2, R47 ;  /* 0x0000000208317824 */ /* 0x004fe200078e022f */
        /* <DEDUP_REMOVED lines=9> */
[----:B---3--:R-:W-:-:S02]  /*1000*/  IADD3 R50, P0, PT, R63, R6, RZ ;  /* 0x000000063f327210 */ /* 0x008fc40007f1e0ff */
[----:B------:R-:W-:Y:S01]  /*1010*/  IADD3 R48, P1, PT, R61, R6, RZ ;  /* 0x000000063d307210 */ /* 0x000fe20007f3e0ff */
[----:B------:R3:W5:Y:S01]  /*1020*/  LDG.E.U8 R38, desc[UR16][R56.64] ;  /* 0x0000001038267981 */ /* 0x000762000c1e1100 */
[C---:B-1----:R-:W-:Y:S01]  /*1030*/  IMAD R53, R8.reuse, 0x2, R63 ;  /* 0x0000000208357824 */ /* 0x042fe200078e023f */
[----:B------:R-:W-:Y:S02]  /*1040*/  LEA.HI.X.SX32 R51, R63, R2, 0x1, P0 ;  /* 0x000000023f337211 */ /* 0x000fe400000f0eff */
[----:B------:R1:W5:Y:S01]  /*1050*/  LDG.E.U8 R40, desc[UR16][R58.64] ;  /* 0x000000103a287981 */ /* 0x000362000c1e1100 */
[C---:B--2---:R-:W-:Y:S01]  /*1060*/  IMAD R55, R8.reuse, 0x4, R53 ;  /* 0x0000000408377824 */ /* 0x044fe200078e0235 */
[----:B------:R-:W-:Y:S02]  /*1070*/  IADD3 R60, P0, PT, R53, R6, RZ ;  /* 0x00000006353c7210 */ /* 0x000fe40007f1e0ff */
[-C--:B------:R-:W-:Y:S01]  /*1080*/  LEA.HI.X.SX32 R49, R61, R2.reuse, 0x1, P1 ;  /* 0x000000023d317211 */ /* 0x080fe200008f0eff */
[C---:B---3--:R-:W-:Y:S01]  /*1090*/  IMAD R57, R8.reuse, 0x2, R55 ;  /* 0x0000000208397824 */ /* 0x048fe200078e0237 */
[----:B------:R-:W-:Y:S01]  /*10a0*/  LEA.HI.X.SX32 R61, R53, R2, 0x1, P0 ;  /* 0x00000002353d7211 */ /* 0x000fe200000f0eff */
[----:B------:R-:W5:Y:S01]  /*10b0*/  LDG.E.U8 R51, desc[UR16][R50.64] ;  /* 0x0000001032337981 */ /* 0x000f62000c1e1100 */
[----:B------:R-:W-:Y:S01]  /*10c0*/  IADD3 R52, P0, PT, R55, R6, RZ ;  /* 0x0000000637347210 */ /* 0x000fe20007f1e0ff */
[----:B------:R-:W-:-:S02]  /*10d0*/  IMAD R63, R8, 0x2, R57 ;  /* 0x00000002083f7824 */ /* 0x000fc400078e0239 */
[----:B------:R2:W5:Y:S01]  /*10e0*/  LDG.E.U8 R42, desc[UR16][R60.64] ;  /* 0x000000103c2a7981 */ /* 0x000562000c1e1100 */
[----:B------:R-:W-:Y:S01]  /*10f0*/  LEA.HI.X.SX32 R53, R55, R2, 0x1, P0 ;  /* 0x0000000237357211 */ /* 0x000fe200000f0eff */
[C---:B------:R-:W-:Y:S01]  /*1100*/  IMAD R65, R8.reuse, 0x2, R63 ;  /* 0x0000000208417824 */ /* 0x040fe200078e023f */
[-C--:B------:R-:W-:Y:S01]  /*1110*/  IADD3 R54, P0, PT, R57, R6.reuse, RZ ;  /* 0x0000000639367210 */ /* 0x080fe20007f1e0ff */
[----:B------:R-:W5:Y:S01]  /*1120*/  LDG.E.U8 R49, desc[UR16][R48.64] ;  /* 0x0000001030317981 */ /* 0x000f62000c1e1100 */
[----:B-1----:R-:W-:Y:S02]  /*1130*/  IADD3 R58, P1, PT, R63, R6, RZ ;  /* 0x000000063f3a7210 */ /* 0x002fe40007f3e0ff */
[----:B------:R-:W-:Y:S01]  /*1140*/  LEA.HI.X.SX32 R55, R57, R2, 0x1, P0 ;  /* 0x0000000239377211 */ /* 0x000fe200000f0eff */
[C---:B------:R-:W-:Y:S01]  /*1150*/  IMAD R57, R8.reuse, 0x2, R65 ;  /* 0x0000000208397824 */ /* 0x040fe200078e0241 */
[----:B------:R-:W-:Y:S01]  /*1160*/  IADD3 R62, P0, PT, R65, R6, RZ ;  /* 0x00000006413e7210 */ /* 0x000fe20007f1e0ff */
[----:B------:R-:W5:Y:S01]  /*1170*/  LDG.E.U8 R53, desc[UR16][R52.64] ;  /* 0x0000001034357981 */ /* 0x000f62000c1e1100 */
[-C--:B------:R-:W-:Y:S01]  /*1180*/  LEA.HI.X.SX32 R59, R63, R2.reuse, 0x1, P1 ;  /* 0x000000023f3b7211 */ /* 0x080fe200008f0eff */
[C---:B--2---:R-:W-:Y:S01]  /*1190*/  IMAD R61, R8.reuse, 0x2, R57 ;  /* 0x00000002083d7824 */ /* 0x044fe200078e0239 */
[----:B------:R-:W-:Y:S01]  /*11a0*/  LEA.HI.X.SX32 R63, R65, R2, 0x1, P0 ;  /* 0x00000002413f7211 */ /* 0x000fe200000f0eff */
[----:B------:R-:W5:Y:S01]  /*11b0*/  LDG.E.U8 R55, desc[UR16][R54.64] ;  /* 0x0000001036377981 */ /* 0x000f62000c1e1100 */
[----:B------:R-:W-:Y:S01]  /*11c0*/  IADD3 R56, P0, PT, R57, R6, RZ ;  /* 0x0000000639387210 */ /* 0x000fe20007f1e0ff */
[----:B------:R-:W-:-:S02]  /*11d0*/  IMAD R67, R8, 0x2, R61 ;  /* 0x0000000208437824 */ /* 0x000fc400078e023d */
[----:B------:R1:W5:Y:S01]  /*11e0*/  LDG.E.U8 R46, desc[UR16][R62.64] ;  /* 0x000000103e2e7981 */ /* 0x000362000c1e1100 */
[----:B------:R-:W-:Y:S01]  /*11f0*/  LEA.HI.X.SX32 R57, R57, R2, 0x1, P0 ;  /* 0x0000000239397211 */ /* 0x000fe200000f0eff */
[C---:B------:R-:W-:Y:S01]  /*1200*/  IMAD R69, R8.reuse, 0x4, R67 ;  /* 0x0000000408457824 */ /* 0x040fe200078e0243 */
[C---:B------:R-:W-:Y:S01]  /*1210*/  IADD3 R64, P0, PT, R61.reuse, R6, RZ ;  /* 0x000000063d407210 */ /* 0x040fe20007f1e0ff */
[----:B------:R-:W5:Y:S02]  /*1220*/  LDG.E.U8 R44, desc[UR16][R58.64] ;  /* 0x000000103a2c7981 */ /* 0x000f64000c1e1100 */
[----:B------:R-:W-:Y:S01]  /*1230*/  IMAD R71, R8, 0x2, R69 ;  /* 0x0000000208477824 */ /* 0x000fe200078e0245 */
[----:B------:R-:W-:Y:S01]  /*1240*/  LEA.HI.X.SX32 R65, R61, R2, 0x1, P0 ;  /* 0x000000023d417211 */ /* 0x000fe200000f0eff */
[----:B------:R-:W5:Y:S01]  /*1250*/  LDG.E.U8 R57, desc[UR16][R56.64] ;  /* 0x0000001038397981 */ /* 0x000f62000c1e1100 */
[----:B------:R-:W-:-:S04]  /*1260*/  IADD3 R60, P0, PT, R69, R6, RZ ;  /* 0x00000006453c7210 */ /* 0x000fc80007f1e0ff */
[----:B------:R-:W-:Y:S01]  /*1270*/  LEA.HI.X.SX32 R61, R69, R2, 0x1, P0 ;  /* 0x00000002453d7211 */ /* 0x000fe200000f0eff */
[C---:B------:R-:W-:Y:S01]  /*1280*/  IMAD R69, R8.reuse, 0x2, R71 ;  /* 0x0000000208457824 */ /* 0x040fe200078e0247 */
[-C--:B-1----:R-:W-:Y:S01]  /*1290*/  IADD3 R62, P0, PT, R71, R6.reuse, RZ ;  /* 0x00000006473e7210 */ /* 0x082fe20007f1e0ff */
[----:B------:R1:W5:Y:S01]  /*12a0*/  LDG.E.U8 R59, desc[UR16][R64.64] ;  /* 0x00000010403b7981 */ /* 0x000362000c1e1100 */
[----:B------:R-:W-:Y:S02]  /*12b0*/  IADD3 R66, P1, PT, R67, R6, RZ ;  /* 0x0000000643427210 */ /* 0x000fe40007f3e0ff */
[-C--:B------:R-:W-:Y:S01]  /*12c0*/  LEA.HI.X.SX32 R63, R71, R2.reuse, 0x1, P0 ;  /* 0x00000002473f7211 */ /* 0x080fe200000f0eff */
[C---:B------:R-:W-:Y:S01]  /*12d0*/  IMAD R71, R8.reuse, 0x2, R69 ;  /* 0x0000000208477824 */ /* 0x040fe200078e0245 */
[----:B------:R-:W-:Y:S01]  /*12e0*/  LEA.HI.X.SX32 R67, R67, R2, 0x1, P1 ;  /* 0x0000000243437211 */ /* 0x000fe200008f0eff */
[----:B------:R-:W5:Y:S01]  /*12f0*/  LDG.E.U8 R61, desc[UR16][R60.64] ;  /* 0x000000103c3d7981 */ /* 0x000f62000c1e1100 */
[----:B------:R-:W-:Y:S01]  /*1300*/  IADD3 R68, P0, PT, R69, R6, RZ ;  /* 0x0000000645447210 */ /* 0x000fe20007f1e0ff */
[----:B------:R-:W-:-:S02]  /*1310*/  IMAD R73, R8, 0x2, R71 ;  /* 0x0000000208497824 */ /* 0x000fc400078e0247 */
[----:B------:R2:W5:Y:S01]  /*1320*/  LDG.E.U8 R48, desc[UR16][R66.64] ;  /* 0x0000001042307981 */ /* 0x000562000c1e1100 */
[----:B------:R-:W-:Y:S02]  /*1330*/  LEA.HI.X.SX32 R69, R69, R2, 0x1, P0 ;  /* 0x0000000245457211 */ /* 0x000fe400000f0eff */
[C---:B-1----:R-:W-:Y:S01]  /*1340*/  IADD3 R64, P0, PT, R73.reuse, R6, RZ ;  /* 0x0000000649407210 */ /* 0x042fe20007f1e0ff */
[----:B------:R-:W5:Y:S03]  /*1350*/  LDG.E.U8 R63, desc[UR16][R62.64] ;  /* 0x000000103e3f7981 */ /* 0x000f66000c1e1100 */
[----:B------:R-:W-:Y:S01]  /*1360*/  LEA.HI.X.SX32 R65, R73, R2, 0x1, P0 ;  /* 0x0000000249417211 */ /* 0x000fe200000f0eff */
[----:B------:R-:W5:Y:S01]  /*1370*/  LDG.E.U8 R50, desc[UR16][R68.64] ;  /* 0x0000001044327981 */ /* 0x000f62000c1e1100 */
[----:B--2---:R-:W-:Y:S01]  /*1380*/  IMAD R67, R8, 0x2, R73 ;  /* 0x0000000208437824 */ /* 0x004fe200078e0249 */
[----:B------:R-:W-:-:S03]  /*1390*/  IADD3 R70, P1, PT, R71, R6, RZ ;  /* 0x0000000647467210 */ /* 0x000fc60007f3e0ff */
[----:B------:R-:W5:Y:S01]  /*13a0*/  LDG.E.U8 R65, desc[UR16][R64.64] ;  /* 0x0000001040417981 */ /* 0x000f62000c1e1100 */
[----:B------:R-:W-:Y:S01]  /*13b0*/  IMAD R73, R8, 0x2, R67 ;  /* 0x0000000208497824 */ /* 0x000fe200078e0243 */
[----:B------:R-:W-:-:S03]  /*13c0*/  LEA.HI.X.SX32 R71, R71, R2, 0x1, P1 ;  /* 0x0000000247477211 */ /* 0x000fc600008f0eff */
[C---:B------:R-:W-:Y:S01]  /*13d0*/  IMAD R75, R8.reuse, 0x4, R73 ;  /* 0x00000004084b7824 */ /* 0x040fe200078e0249 */
[C---:B------:R-:W-:Y:S01]  /*13e0*/  IADD3 R66, P0, PT, R67.reuse, R6, RZ ;  /* 0x0000000643427210 */ /* 0x040fe20007f1e0ff */
[----:B------:R1:W5:Y:S02]  /*13f0*/  LDG.E.U8 R52, desc[UR16][R70.64] ;  /* 0x0000001046347981 */ /* 0x000364000c1e1100 */
[C---:B------:R-:W-:Y:S01]  /*1400*/  IMAD R77, R8.reuse, 0x2, R75 ;  /* 0x00000002084d7824 */ /* 0x040fe200078e024b */
[----:B------:R-:W-:Y:S02]  /*1410*/  LEA.HI.X.SX32 R67, R67, R2, 0x1, P0 ;  /* 0x0000000243437211 */ /* 0x000fe400000f0eff */
[-C--:B------:R-:W-:Y:S01]  /*1420*/  IADD3 R72, P0, PT, R73, R6.reuse, RZ ;  /* 0x0000000649487210 */ /* 0x080fe20007f1e0ff */
[C---:B-1----:R-:W-:Y:S01]  /*1430*/  IMAD R71, R8.reuse, 0x2, R77 ;  /* 0x0000000208477824 */ /* 0x042fe200078e024d */
[----:B------:R-:W-:Y:S02]  /*1440*/  IADD3 R74, P1, PT, R75, R6, RZ ;  /* 0x000000064b4a7210 */ /* 0x000fe40007f3e0ff */
[----:B------:R-:W5:Y:S01]  /*1450*/  LDG.E.U8 R67, desc[UR16][R66.64] ;  /* 0x0000001042437981 */ /* 0x000f62000c1e1100 */
[----:B------:R-:W-:Y:S01]  /*1460*/  IMAD R81, R8, 0x2, R71 ;  /* 0x0000000208517824 */ /* 0x000fe200078e0247 */
[----:B------:R-:W-:-:S02]  /*1470*/  LEA.HI.X.SX32 R73, R73, R2, 0x1, P0 ;  /* 0x0000000249497211 */ /* 0x000fc400000f0eff */
[----:B------:R-:W-:Y:S01]  /*1480*/  IADD3 R76, P0, PT, R77, R6, RZ ;  /* 0x000000064d4c7210 */ /* 0x000fe20007f1e0ff */
[C---:B------:R-:W-:Y:S01]  /*1490*/  IMAD R83, R8.reuse, 0x2, R81 ;  /* 0x0000000208537824 */ /* 0x040fe200078e0251 */
[-C--:B------:R-:W-:Y:S01]  /*14a0*/  LEA.HI.X.SX32 R75, R75, R2.reuse, 0x1, P1 ;  /* 0x000000024b4b7211 */ /* 0x080fe200008f0eff */
[----:B------:R-:W5:Y:S01]  /*14b0*/  LDG.E.U8 R54, desc[UR16][R72.64] ;  /* 0x0000001048367981 */ /* 0x000f62000c1e1100 */
[----:B------:R-:W-:Y:S01]  /*14c0*/  LEA.HI.X.SX32 R77, R77, R2, 0x1, P0 ;  /* 0x000000024d4d7211 */ /* 0x000fe200000f0eff */
[----:B------:R-:W-:Y:S01]  /*14d0*/  IMAD R85, R8, 0x2, R83 ;  /* 0x0000000208557824 */ /* 0x000fe200078e0253 */
[C---:B------:R-:W-:Y:S01]  /*14e0*/  IADD3 R78, P0, PT, R71.reuse, R6, RZ ;  /* 0x00000006474e7210 */ /* 0x040fe20007f1e0ff */
[----:B------:R1:W5:Y:S03]  /*14f0*/  LDG.E.U8 R69, desc[UR16][R74.64] ;  /* 0x000000104a457981 */ /* 0x000366000c1e1100 */
[----:B------:R-:W-:-:S02]  /*1500*/  LEA.HI.X.SX32 R79, R71, R2, 0x1, P0 ;  /* 0x00000002474f7211 */ /* 0x000fc400000f0eff */
[C---:B------:R-:W-:Y:S01]  /*1510*/  IADD3 R80, P0, PT, R81.reuse, R6, RZ ;  /* 0x0000000651507210 */ /* 0x040fe20007f1e0ff */
[----:B------:R2:W5:Y:S01]  /*1520*/  LDG.E.U8 R71, desc[UR16][R76.64] ;  /* 0x000000104c477981 */ /* 0x000562000c1e1100 */
[C---:B-1----:R-:W-:Y:S02]  /*1530*/  IMAD R75, R8.reuse, 0x2, R85 ;  /* 0x00000002084b7824 */ /* 0x042fe400078e0255 */
[----:B------:R-:W-:Y:S01]  /*1540*/  LEA.HI.X.SX32 R81, R81, R2, 0x1, P0 ;  /* 0x0000000251517211 */ /* 0x000fe200000f0eff */
[----:B------:R1:W5:Y:S01]  /*1550*/  LDG.E.U8 R56, desc[UR16][R78.64] ;  /* 0x000000104e387981 */ /* 0x000362000c1e1100 */
[-C--:B------:R-:W-:Y:S01]  /*1560*/  IADD3 R84, P0, PT, R85, R6.reuse, RZ ;  /* 0x0000000655547210 */ /* 0x080fe20007f1e0ff */
[C---:B--2---:R-:W-:Y:S01]  /*1570*/  IMAD R77, R8.reuse, 0x4, R75 ;  /* 0x00000004084d7824 */ /* 0x044fe200078e024b */
[----:B------:R-:W-:Y:S01]  /*1580*/  IADD3 R82, P1, PT, R83, R6, RZ ;  /* 0x0000000653527210 */ /* 0x000fe20007f3e0ff */
[----:B------:R2:W5:Y:S01]  /*1590*/  LDG.E.U8 R58, desc[UR16][R80.64] ;  /* 0x00000010503a7981 */ /* 0x000562000c1e1100 */
[----:B------:R-:W-:Y:S01]  /*15a0*/  LEA.HI.X.SX32 R85, R85, R2, 0x1, P0 ;  /* 0x0000000255557211 */ /* 0x000fe200000f0eff */
[----:B-1----:R-:W-:Y:S01]  /*15b0*/  IMAD R79, R8, 0x2, R77 ;  /* 0x00000002084f7824 */ /* 0x002fe200078e024d */
[----:B------:R-:W-:-:S03]  /*15c0*/  IADD3 R86, P0, PT, R75, R6, RZ ;  /* 0x000000064b567210 */ /* 0x000fc60007f1e0ff */
[C---:B------:R-:W-:Y:S01]  /*15d0*/  IMAD R89, R8.reuse, 0x2, R79 ;  /* 0x0000000208597824 */ /* 0x040fe200078e024f */
[-C--:B------:R-:W-:Y:S02]  /*15e0*/  LEA.HI.X.SX32 R83, R83, R2.reuse, 0x1, P1 ;  /* 0x0000000253537211 */ /* 0x080fe400008f0eff */
[----:B------:R-:W-:Y:S01]  /*15f0*/  LEA.HI.X.SX32 R87, R75, R2, 0x1, P0 ;  /* 0x000000024b577211 */ /* 0x000fe200000f0eff */
[----:B--2---:R-:W-:Y:S01]  /*1600*/  IMAD R81, R8, 0x2, R89 ;  /* 0x0000000208517824 */ /* 0x004fe200078e0259 */
        /* <DEDUP_REMOVED lines=10> */
[C---:B--2---:R-:W-:Y:S01]  /*16b0*/  IMAD R85, R8.reuse, 0x2, R83 ;  /* 0x0000000208557824 */ /* 0x044fe200078e0253 */
[----:B------:R-:W-:Y:S02]  /*16c0*/  IADD3 R90, P0, PT, R81, R6, RZ ;  /* 0x00000006515a7210 */ /* 0x000fe40007f1e0ff */
[-C--:B------:R-:W-:Y:S01]  /*16d0*/  LEA.HI.X.SX32 R89, R89, R2.reuse, 0x1, P1 ;  /* 0x0000000259597211 */ /* 0x080fe200008f0eff */
[C---:B---3--:R-:W-:Y:S01]  /*16e0*/  IMAD R87, R8.reuse, 0x2, R85 ;  /* 0x0000000208577824 */ /* 0x048fe200078e0255 */
[----:B------:R-:W-:Y:S01]  /*16f0*/  LEA.HI.X.SX32 R91, R81, R2, 0x1, P0 ;  /* 0x00000002515b7211 */ /* 0x000fe200000f0eff */
[----:B------:R-:W5:Y:S01]  /*1700*/  LDG.E.U8 R79, desc[UR16][R78.64] ;  /* 0x000000104e4f7981 */ /* 0x000f62000c1e1100 */
[-C--:B------:R-:W-:Y:S01]  /*1710*/  IADD3 R80, P0, PT, R83, R6.reuse, RZ ;  /* 0x0000000653507210 */ /* 0x080fe20007f1e0ff */
[----:B------:R-:W-:Y:S01]  /*1720*/  IMAD R93, R8, 0x4, R87 ;  /* 0x00000004085d7824 */ /* 0x000fe200078e0257 */
[----:B------:R-:W-:Y:S01]  /*1730*/  IADD3 R94, P1, PT, R87, R6, RZ ;  /* 0x00000006575e7210 */ /* 0x000fe20007f3e0ff */
[----:B------:R1:W5:Y:S01]  /*1740*/  LDG.E.U8 R62, desc[UR16][R88.64] ;  /* 0x00000010583e7981 */ /* 0x000362000c1e1100 */
[----:B------:R-:W-:-:S02]  /*1750*/  LEA.HI.X.SX32 R81, R83, R2, 0x1, P0 ;  /* 0x0000000253517211 */ /* 0x000fc400000f0eff */
[----:B------:R-:W-:Y:S01]  /*1760*/  IADD3 R82, P0, PT, R85, R6, RZ ;  /* 0x0000000655527210 */ /* 0x000fe20007f1e0ff */
[----:B------:R2:W5:Y:S01]  /*1770*/  LDG.E.U8 R64, desc[UR16][R90.64] ;  /* 0x000000105a407981 */ /* 0x000562000c1e1100 */
[-C--:B------:R-:W-:Y:S01]  /*1780*/  LEA.HI.X.SX32 R95, R87, R2.reuse, 0x1, P1 ;  /* 0x00000002575f7211 */ /* 0x080fe200008f0eff */
[C---:B------:R-:W-:Y:S01]  /*1790*/  IMAD R87, R8.reuse, 0x2, R93 ;  /* 0x0000000208577824 */ /* 0x040fe200078e025d */
[----:B------:R-:W-:Y:S01]  /*17a0*/  LEA.HI.X.SX32 R83, R85, R2, 0x1, P0 ;  /* 0x0000000255537211 */ /* 0x000fe200000f0eff */
[----:B------:R-:W5:Y:S01]  /*17b0*/  LDG.E.U8 R81, desc[UR16][R80.64] ;  /* 0x0000001050517981 */ /* 0x000f62000c1e1100 */
[C---:B------:R-:W-:Y:S01]  /*17c0*/  IADD3 R84, P0, PT, R93.reuse, R6, RZ ;  /* 0x000000065d547210 */ /* 0x040fe20007f1e0ff */
[C---:B-1----:R-:W-:Y:S02]  /*17d0*/  IMAD R89, R8.reuse, 0x2, R87 ;  /* 0x0000000208597824 */ /* 0x042fe400078e0257 */
        /* <DEDUP_REMOVED lines=8> */
[----:B--2---:R-:W-:-:S02]  /*1860*/  IADD3 R90, P0, PT, R89, R6, RZ ;  /* 0x00000006595a7210 */ /* 0x004fc40007f1e0ff */
[----:B------:R-:W-:Y:S02]  /*1870*/  IADD3 R96, P1, PT, R93, R6, RZ ;  /* 0x000000065d607210 */ /* 0x000fe40007f3e0ff */
[-C--:B------:R-:W-:Y:S01]  /*1880*/  LEA.HI.X.SX32 R91, R89, R2.reuse, 0x1, P0 ;  /* 0x00000002595b7211 */ /* 0x080fe200000f0eff */
[----:B------:R-:W5:Y:S01]  /*1890*/  LDG.E.U8 R87, desc[UR16][R86.64] ;  /* 0x0000001056577981 */ /* 0x000f62000c1e1100 */
[----:B------:R-:W-:Y:S01]  /*18a0*/  LEA.HI.X.SX32 R97, R93, R2, 0x1, P1 ;  /* 0x000000025d617211 */ /* 0x000fe200008f0eff */
[C---:B------:R-:W-:Y:S01]  /*18b0*/  IMAD R93, R8.reuse, 0x2, R99 ;  /* 0x00000002085d7824 */ /* 0x040fe200078e0263 */
[C---:B------:R-:W-:Y:S01]  /*18c0*/  IADD3 R88, P0, PT, R99.reuse, R6, RZ ;  /* 0x0000000663587210 */ /* 0x040fe20007f1e0ff */
[----:B------:R-:W5:Y:S03]  /*18d0*/  LDG.E.U8 R68, desc[UR16][R90.64] ;  /* 0x000000105a447981 */ /* 0x000f66000c1e1100 */
[----:B------:R-:W-:Y:S01]  /*18e0*/  LEA.HI.X.SX32 R89, R99, R2, 0x1, P0 ;  /* 0x0000000263597211 */ /* 0x000fe200000f0eff */
[C---:B------:R-:W-:Y:S01]  /*18f0*/  IMAD R99, R8.reuse, 0x2, R93 ;  /* 0x0000000208637824 */ /* 0x040fe200078e025d */
[C---:B-1----:R-:W-:Y:S01]  /*1900*/  IADD3 R94, P0, PT, R93.reuse, R6, RZ ;  /* 0x000000065d5e7210 */ /* 0x042fe20007f1e0ff */
[----:B------:R1:W5:Y:S03]  /*1910*/  LDG.E.U8 R70, desc[UR16][R96.64] ;  /* 0x0000001060467981 */ /* 0x000366000c1e1100 */
[----:B------:R-:W-:Y:S01]  /*1920*/  LEA.HI.X.SX32 R95, R93, R2, 0x1, P0 ;  /* 0x000000025d5f7211 */ /* 0x000fe200000f0eff */
[C---:B------:R-:W-:Y:S01]  /*1930*/  IMAD R93, R8.reuse, 0x4, R99 ;  /* 0x00000004085d7824 */ /* 0x040fe200078e0263 */
[----:B------:R-:W5:Y:S03]  /*1940*/  LDG.E.U8 R89, desc[UR16][R88.64] ;  /* 0x0000001058597981 */ /* 0x000f66000c1e1100 */
[C---:B------:R-:W-:Y:S01]  /*1950*/  IMAD R103, R8.reuse, 0x2, R93 ;  /* 0x0000000208677824 */ /* 0x040fe200078e025d */
[C---:B------:R-:W-:Y:S01]  /*1960*/  IADD3 R98, P0, PT, R99.reuse, R6, RZ ;  /* 0x0000000663627210 */ /* 0x040fe20007f1e0ff */
[----:B------:R-:W5:Y:S02]  /*1970*/  LDG.E.U8 R91, desc[UR16][R94.64] ;  /* 0x000000105e5b7981 */ /* 0x000f64000c1e1100 */
[----:B-1----:R-:W-:Y:S01]  /*1980*/  IMAD R97, R8, 0x2, R103 ;  /* 0x0000000208617824 */ /* 0x002fe200078e0267 */
[----:B------:R-:W-:-:S02]  /*1990*/  LEA.HI.X.SX32 R99, R99, R2, 0x1, P0 ;  /* 0x0000000263637211 */ /* 0x000fc400000f0eff */
[-C--:B------:R-:W-:Y:S01]  /*19a0*/  IADD3 R102, P0, PT, R103, R6.reuse, RZ ;  /* 0x0000000667667210 */ /* 0x080fe20007f1e0ff */
[C---:B------:R-:W-:Y:S01]  /*19b0*/  IMAD R105, R8.reuse, 0x2, R97 ;  /* 0x0000000208697824 */ /* 0x040fe200078e0261 */
[----:B------:R-:W-:Y:S01]  /*19c0*/  IADD3 R100, P1, PT, R93, R6, RZ ;  /* 0x000000065d647210 */ /* 0x000fe20007f3e0ff */
[----:B------:R-:W5:Y:S01]  /*19d0*/  LDG.E.U8 R72, desc[UR16][R98.64] ;  /* 0x0000001062487981 */ /* 0x000f62000c1e1100 */
[-C--:B------:R-:W-:Y:S01]  /*19e0*/  LEA.HI.X.SX32 R103, R103, R2.reuse, 0x1, P0 ;  /* 0x0000000267677211 */ /* 0x080fe200000f0eff */
[C---:B------:R-:W-:Y:S01]  /*19f0*/  IMAD R107, R8.reuse, 0x2, R105 ;  /* 0x00000002086b7824 */ /* 0x040fe200078e0269 */
[----:B------:R-:W-:Y:S02]  /*1a00*/  LEA.HI.X.SX32 R101, R93, R2, 0x1, P1 ;  /* 0x000000025d657211 */ /* 0x000fe400008f0eff */
[C---:B------:R-:W-:Y:S01]  /*1a10*/  IADD3 R96, P0, PT, R97.reuse, R6, RZ ;  /* 0x0000000661607210 */ /* 0x040fe20007f1e0ff */
[----:B------:R-:W-:Y:S01]  /*1a20*/  IMAD R109, R8, 0x2, R107 ;  /* 0x00000002086d7824 */ /* 0x000fe200078e026b */
[----:B------:R-:W5:Y:S02]  /*1a30*/  LDG.E.U8 R95, desc[UR16][R102.64] ;  /* 0x00000010665f7981 */ /* 0x000f64000c1e1100 */
[----:B------:R-:W-:-:S02]  /*1a40*/  LEA.HI.X.SX32 R97, R97, R2, 0x1, P0 ;  /* 0x0000000261617211 */ /* 0x000fc400000f0eff */
[----:B------:R1:W5:Y:S01]  /*1a50*/  LDG.E.U8 R93, desc[UR16][R100.64] ;  /* 0x00000010645d7981 */ /* 0x000362000c1e1100 */
[----:B------:R-:W-:-:S03]  /*1a60*/  IADD3 R104, P0, PT, R105, R6, RZ ;  /* 0x0000000669687210 */ /* 0x000fc60007f1e0ff */
[----:B------:R2:W5:Y:S01]  /*1a70*/  LDG.E.U8 R74, desc[UR16][R96.64] ;  /* 0x00000010604a7981 */ /* 0x000562000c1e1100 */
[----:B------:R-:W-:Y:S01]  /*1a80*/  LEA.HI.X.SX32 R105, R105, R2, 0x1, P0 ;  /* 0x0000000269697211 */ /* 0x000fe200000f0eff */
[----:B-1----:R-:W-:Y:S01]  /*1a90*/  IMAD R101, R8, 0x2, R109 ;  /* 0x0000000208657824 */ /* 0x002fe200078e026d */
[----:B------:R-:W-:-:S03]  /*1aa0*/  IADD3 R98, P0, PT, R109, R6, RZ ;  /* 0x000000066d627210 */ /* 0x000fc60007f1e0ff */
[----:B------:R-:W5:Y:S01]  /*1ab0*/  LDG.E.U8 R76, desc[UR16][R104.64] ;  /* 0x00000010684c7981 */ /* 0x000f62000c1e1100 */
[C---:B------:R-:W-:Y:S01]  /*1ac0*/  IMAD R103, R8.reuse, 0x4, R101 ;  /* 0x0000000408677824 */ /* 0x040fe200078e0265 */
[----:B------:R-:W-:Y:S02]  /*1ad0*/  LEA.HI.X.SX32 R99, R109, R2, 0x1, P0 ;  /* 0x000000026d637211 */ /* 0x000fe400000f0eff */
[-C--:B------:R-:W-:Y:S01]  /*1ae0*/  IADD3 R100, P0, PT, R101, R6.reuse, RZ ;  /* 0x0000000665647210 */ /* 0x080fe20007f1e0ff */
[C---:B--2---:R-:W-:Y:S01]  /*1af0*/  IMAD R97, R8.reuse, 0x2, R103 ;  /* 0x0000000208617824 */ /* 0x044fe200078e0267 */
[----:B------:R-:W-:Y:S01]  /*1b00*/  IADD3 R106, P1, PT, R107, R6, RZ ;  /* 0x000000066b6a7210 */ /* 0x000fe20007f3e0ff */
[----:B------:R1:W5:Y:S01]  /*1b10*/  LDG.E.U8 R115, desc[UR16][R98.64] ;  /* 0x0000001062737981 */ /* 0x000362000c1e1100 */
[----:B------:R-:W-:Y:S01]  /*1b20*/  LEA.HI.X.SX32 R101, R101, R2, 0x1, P0 ;  /* 0x0000000265657211 */ /* 0x000fe200000f0eff */
[----:B------:R-:W-:Y:S01]  /*1b30*/  IMAD R109, R8, 0x2, R97 ;  /* 0x00000002086d7824 */ /* 0x000fe200078e0261 */
[----:B------:R-:W-:-:S03]  /*1b40*/  IADD3 R102, P0, PT, R103, R6, RZ ;  /* 0x0000000667667210 */ /* 0x000fc60007f1e0ff */
[C---:B------:R-:W-:Y:S01]  /*1b50*/  IMAD R111, R8.reuse, 0x2, R109 ;  /* 0x00000002086f7824 */ /* 0x040fe200078e026d */
[-C--:B------:R-:W-:Y:S01]  /*1b60*/  LEA.HI.X.SX32 R107, R107, R2.reuse, 0x1, P1 ;  /* 0x000000026b6b7211 */ /* 0x080fe200008f0eff */
[----:B------:R2:W5:Y:S01]  /*1b70*/  LDG.E.U8 R78, desc[UR16][R100.64] ;  /* 0x00000010644e7981 */ /* 0x000562000c1e1100 */
[----:B------:R-:W-:Y:S01]  /*1b80*/  LEA.HI.X.SX32 R103, R103, R2, 0x1, P0 ;  /* 0x0000000267677211 */ /* 0x000fe200000f0eff */
[C---:B-1----:R-:W-:Y:S01]  /*1b90*/  IMAD R99, R8.reuse, 0x2, R111 ;  /* 0x0000000208637824 */ /* 0x042fe200078e026f */
[-C--:B------:R-:W-:Y:S01]  /*1ba0*/  IADD3 R96, P0, PT, R97, R6.reuse, RZ ;  /* 0x0000000661607210 */ /* 0x080fe20007f1e0ff */
[----:B------:R1:W5:Y:S01]  /*1bb0*/  LDG.E.U8 R113, desc[UR16][R106.64] ;  /* 0x000000106a717981 */ /* 0x000362000c1e1100 */
[----:B------:R-:W-:Y:S02]  /*1bc0*/  IADD3 R104, P1, PT, R109, R6, RZ ;  /* 0x000000066d687210 */ /* 0x000fe40007f3e0ff */
[-C--:B------:R-:W-:Y:S01]  /*1bd0*/  LEA.HI.X.SX32 R97, R97, R2.reuse, 0x1, P0 ;  /* 0x0000000261617211 */ /* 0x080fe200000f0eff */
[----:B------:R3:W5:Y:S01]  /*1be0*/  LDG.E.U8 R117, desc[UR16][R102.64] ;  /* 0x0000001066757981 */ /* 0x000762000c1e1100 */
[----:B--2---:R-:W-:Y:S01]  /*1bf0*/  IMAD R101, R8, 0x2, R99 ;  /* 0x0000000208657824 */ /* 0x004fe200078e0263 */
[----:B------:R-:W-:-:S02]  /*1c00*/  LEA.HI.X.SX32 R105, R109, R2, 0x1, P1 ;  /* 0x000000026d697211 */ /* 0x000fc400008f0eff */
[----:B------:R-:W5:Y:S01]  /*1c10*/  LDG.E.U8 R119, desc[UR16][R96.64] ;  /* 0x0000001060777981 */ /* 0x000f62000c1e1100 */
[C---:B-1----:R-:W-:Y:S01]  /*1c20*/  IADD3 R106, P0, PT, R111.reuse, R6, RZ ;  /* 0x000000066f6a7210 */ /* 0x042fe20007f1e0ff */
[C---:B------:R-:W-:Y:S02]  /*1c30*/  IMAD R109, R8.reuse, 0x2, R101 ;  /* 0x00000002086d7824 */ /* 0x040fe400078e0265 */
[----:B------:R1:W5:Y:S01]  /*1c40*/  LDG.E.U8 R80, desc[UR16][R104.64] ;  /* 0x0000001068507981 */ /* 0x000362000c1e1100 */
[----:B------:R-:W-:Y:S02]  /*1c50*/  LEA.HI.X.SX32 R107, R111, R2, 0x1, P0 ;  /* 0x000000026f6b7211 */ /* 0x000fe400000f0eff */
[-C--:B------:R-:W-:Y:S01]  /*1c60*/  IADD3 R98, P0, PT, R99, R6.reuse, RZ ;  /* 0x0000000663627210 */ /* 0x080fe20007f1e0ff */
[----:B------:R-:W-:Y:S01]  /*1c70*/  IMAD R111, R8, 0x4, R109 ;  /* 0x00000004086f7824 */ /* 0x000fe200078e026d */
[----:B---3--:R-:W-:Y:S01]  /*1c80*/  IADD3 R102, P1, PT, R109, R6, RZ ;  /* 0x000000066d667210 */ /* 0x008fe20007f3e0ff */
[----:B------:R2:W5:Y:S01]  /*1c90*/  LDG.E.U8 R82, desc[UR16][R106.64] ;  /* 0x000000106a527981 */ /* 0x000562000c1e1100 */
[----:B------:R-:W-:-:S02]  /*1ca0*/  LEA.HI.X.SX32 R99, R99, R2, 0x1, P0 ;  /* 0x0000000263637211 */ /* 0x000fc400000f0eff */
[----:B------:R-:W-:Y:S01]  /*1cb0*/  IADD3 R100, P0, PT, R101, R6, RZ ;  /* 0x0000000665647210 */ /* 0x000fe20007f1e0ff */
[C---:B-1----:R-:W-:Y:S01]  /*1cc0*/  IMAD R105, R8.reuse, 0x2, R111 ;  /* 0x0000000208697824 */ /* 0x042fe200078e026f */
[-C--:B------:R-:W-:Y:S01]  /*1cd0*/  LEA.HI.X.SX32 R103, R109, R2.reuse, 0x1, P1 ;  /* 0x000000026d677211 */ /* 0x080fe200008f0eff */
[----:B------:R1:W5:Y:S01]  /*1ce0*/  LDG.E.U8 R123, desc[UR16][R98.64] ;  /* 0x00000010627b7981 */ /* 0x000362000c1e1100 */
[----:B------:R-:W-:Y:S02]  /*1cf0*/  LEA.HI.X.SX32 R101, R101, R2, 0x1, P0 ;  /* 0x0000000265657211 */ /* 0x000fe400000f0eff */
[C---:B------:R-:W-:Y:S01]  /*1d00*/  IADD3 R96, P0, PT, R111.reuse, R6, RZ ;  /* 0x000000066f607210 */ /* 0x040fe20007f1e0ff */
[C---:B--2---:R-:W-:Y:S01]  /*1d10*/  IMAD R107, R8.reuse, 0x2, R105 ;  /* 0x00000002086b7824 */ /* 0x044fe200078e0269 */
[----:B------:R2:W5:Y:S02]  /*1d20*/  LDG.E.U8 R84, desc[UR16][R102.64] ;  /* 0x0000001066547981 */ /* 0x000564000c1e1100 */
[----:B------:R-:W-:Y:S01]  /*1d30*/  LEA.HI.X.SX32 R97, R111, R2, 0x1, P0 ;  /* 0x000000026f617211 */ /* 0x000fe200000f0eff */
[C---:B------:R-:W-:Y:S01]  /*1d40*/  IMAD R109, R8.reuse, 0x2, R107 ;  /* 0x00000002086d7824 */ /* 0x040fe200078e026b */
[C---:B------:R-:W-:Y:S01]  /*1d50*/  IADD3 R104, P0, PT, R105.reuse, R6, RZ ;  /* 0x0000000669687210 */ /* 0x040fe20007f1e0ff */
[----:B------:R3:W5:Y:S02]  /*1d60*/  LDG.E.U8 R125, desc[UR16][R100.64] ;  /* 0x00000010647d7981 */ /* 0x000764000c1e1100 */
[C---:B------:R-:W-:Y:S01]  /*1d70*/  IMAD R111, R8.reuse, 0x2, R109 ;  /* 0x00000002086f7824 */ /* 0x040fe200078e026d */
[----:B------:R-:W-:Y:S01]  /*1d80*/  LEA.HI.X.SX32 R105, R105, R2, 0x1, P0 ;  /* 0x0000000269697211 */ /* 0x000fe200000f0eff */
[----:B------:R4:W5:Y:S01]  /*1d90*/  LDG.E.U8 R127, desc[UR16][R96.64] ;  /* 0x00000010607f7981 */ /* 0x000962000c1e1100 */
[-C--:B-1----:R-:W-:Y:S01]  /*1da0*/  IADD3 R98, P0, PT, R107, R6.reuse, RZ ;  /* 0x000000066b627210 */ /* 0x082fe20007f1e0ff */
[----:B--2---:R-:W-:Y:S01]  /*1db0*/  IMAD R103, R8, 0x2, R111 ;  /* 0x0000000208677824 */ /* 0x004fe200078e026f */
[----:B------:R-:W-:Y:S01]  /*1dc0*/  IADD3 R106, P1, PT, R109, R6, RZ ;  /* 0x000000066d6a7210 */ /* 0x000fe20007f3e0ff */
[----:B------:R-:W5:Y:S01]  /*1dd0*/  LDG.E.U8 R129, desc[UR16][R104.64] ;  /* 0x0000001068817981 */ /* 0x000f62000c1e1100 */
[----:B------:R-:W-:-:S02]  /*1de0*/  LEA.HI.X.SX32 R99, R107, R2, 0x1, P0 ;  /* 0x000000026b637211 */ /* 0x000fc400000f0eff */
[----:B---3--:R-:W-:Y:S02]  /*1df0*/  IADD3 R100, P0, PT, R111, R6, RZ ;  /* 0x000000066f647210 */ /* 0x008fe40007f1e0ff */
[-C--:B------:R-:W-:Y:S01]  /*1e00*/  LEA.HI.X.SX32 R107, R109, R2.reuse, 0x1, P1 ;  /* 0x000000026d6b7211 */ /* 0x080fe200008f0eff */
[C---:B------:R-:W-:Y:S01]  /*1e10*/  IMAD R109, R8.reuse, 0x2, R103 ;  /* 0x00000002086d7824 */ /* 0x040fe200078e0267 */
[----:B------:R-:W-:Y:S01]  /*1e20*/  LEA.HI.X.SX32 R101, R111, R2, 0x1, P0 ;  /* 0x000000026f657211 */ /* 0x000fe200000f0eff */
[----:B------:R1:W5:Y:S01]  /*1e30*/  LDG.E.U8 R86, desc[UR16][R98.64] ;  /* 0x0000001062567981 */ /* 0x000362000c1e1100 */
[C---:B----4-:R-:W-:Y:S01]  /*1e40*/  IADD3 R96, P0, PT, R103.reuse, R6, RZ ;  /* 0x0000000667607210 */ /* 0x050fe20007f1e0ff */
[C---:B------:R-:W-:Y:S02]  /*1e50*/  IMAD R111, R8.reuse, 0x4, R109 ;  /* 0x00000004086f7824 */ /* 0x040fe400078e026d */
[----:B------:R2:W5:Y:S01]  /*1e60*/  LDG.E.U8 R88, desc[UR16][R106.64] ;  /* 0x000000106a587981 */ /* 0x000562000c1e1100 */
[----:B------:R-:W-:Y:S01]  /*1e70*/  LEA.HI.X.SX32 R97, R103, R2, 0x1, P0 ;  /* 0x0000000267617211 */ /* 0x000fe200000f0eff */
[C---:B------:R-:W-:Y:S01]  /*1e80*/  IMAD R121, R8.reuse, 0x2, R111 ;  /* 0x0000000208797824 */ /* 0x040fe200078e026f */
[C---:B------:R-:W-:Y:S01]  /*1e90*/  IADD3 R102, P0, PT, R109.reuse, R6, RZ ;  /* 0x000000066d667210 */ /* 0x040fe20007f1e0ff */
[----:B------:R3:W5:Y:S03]  /*1ea0*/  LDG.E.U8 R131, desc[UR16][R100.64] ;  /* 0x0000001064837981 */ /* 0x000766000c1e1100 */
[----:B------:R-:W-:Y:S01]  /*1eb0*/  LEA.HI.X.SX32 R103, R109, R2, 0x1, P0 ;  /* 0x000000026d677211 */ /* 0x000fe200000f0eff */
[----:B------:R4:W5:Y:S01]  /*1ec0*/  LDG.E.U8 R133, desc[UR16][R96.64] ;  /* 0x0000001060857981 */ /* 0x000962000c1e1100 */
[-C--:B-1----:R-:W-:Y:S01]  /*1ed0*/  IADD3 R98, P0, PT, R121, R6.reuse, RZ ;  /* 0x0000000679627210 */ /* 0x082fe20007f1e0ff */
[C---:B--2---:R-:W-:Y:S01]  /*1ee0*/  IMAD R107, R8.reuse, 0x2, R121 ;  /* 0x00000002086b7824 */ /* 0x044fe200078e0279 */
[----:B------:R-:W-:Y:S01]  /*1ef0*/  IADD3 R104, P1, PT, R111, R6, RZ ;  /* 0x000000066f687210 */ /* 0x000fe20007f3e0ff */
[----:B------:R1:W5:Y:S01]  /*1f00*/  LDG.E.U8 R90, desc[UR16][R102.64] ;  /* 0x00000010665a7981 */ /* 0x000362000c1e1100 */
[----:B------:R-:W-:Y:S01]  /*1f10*/  LEA.HI.X.SX32 R99, R121, R2, 0x1, P0 ;  /* 0x0000000279637211 */ /* 0x000fe200000f0eff */
[----:B------:R-:W-:Y:S01]  /*1f20*/  IMAD R109, R8, 0x2, R107 ;  /* 0x00000002086d7824 */ /* 0x000fe200078e026b */
[----:B---3--:R-:W-:-:S02]  /*1f30*/  IADD3 R100, P0, PT, R107, R6, RZ ;  /* 0x000000066b647210 */ /* 0x008fc40007f1e0ff */
[-C--:B------:R-:W-:Y:S01]  /*1f40*/  LEA.HI.X.SX32 R105, R111, R2.reuse, 0x1, P1 ;  /* 0x000000026f697211 */ /* 0x080fe200008f0eff */
[----:B------:R-:W5:Y:S01]  /*1f50*/  LDG.E.U8 R135, desc[UR16][R98.64] ;  /* 0x0000001062877981 */ /* 0x000f62000c1e1100 */
[----:B------:R-:W-:Y:S01]  /*1f60*/  LEA.HI.X.SX32 R101, R107, R2, 0x1, P0 ;  /* 0x000000026b657211 */ /* 0x000fe200000f0eff */
[C---:B------:R-:W-:Y:S01]  /*1f70*/  IMAD R107, R8.reuse, 0x2, R109 ;  /* 0x00000002086b7824 */ /* 0x040fe200078e026d */
[C---:B----4-:R-:W-:Y:S01]  /*1f80*/  IADD3 R96, P0, PT, R109.reuse, R6, RZ ;  /* 0x000000066d607210 */ /* 0x050fe20007f1e0ff */
[----:B------:R2:W5:Y:S02]  /*1f90*/  LDG.E.U8 R121, desc[UR16][R104.64] ;  /* 0x0000001068797981 */ /* 0x000564000c1e1100 */
[C---:B------:R-:W-:Y:S01]  /*1fa0*/  IMAD R111, R8.reuse, 0x2, R107 ;  /* 0x00000002086f7824 */ /* 0x040fe200078e026b */
[----:B------:R-:W-:Y:S01]  /*1fb0*/  LEA.HI.X.SX32 R97, R109, R2, 0x1, P0 ;  /* 0x000000026d617211 */ /* 0x000fe200000f0eff */
[----:B------:R3:W5:Y:S03]  /*1fc0*/  LDG.E.U8 R94, desc[UR16][R100.64] ;  /* 0x00000010645e7981 */ /* 0x000766000c1e1100 */
[----:B-1----:R-:W-:Y:S01]  /*1fd0*/  IADD3 R102, P0, PT, R111, R6, RZ ;  /* 0x000000066f667210 */ /* 0x002fe20007f1e0ff */
[----:B------:R1:W5:Y:S01]  /*1fe0*/  LDG.E.U8 R112, desc[UR16][R96.64] ;  /* 0x0000001060707981 */ /* 0x000362000c1e1100 */
[----:B--2---:R-:W-:-:S02]  /*1ff0*/  IMAD R105, R8, 0x2, R111 ;  /* 0x0000000208697824 */ /* 0x004fc400078e026f */
[----:B------:R-:W-:Y:S02]  /*2000*/  LEA.HI.X.SX32 R103, R111, R2, 0x1, P0 ;  /* 0x000000026f677211 */ /* 0x000fe400000f0eff */
[C---:B------:R-:W-:Y:S01]  /*2010*/  IMAD R109, R8.reuse, 0x4, R105 ;  /* 0x00000004086d7824 */ /* 0x040fe200078e0269 */
[C---:B------:R-:W-:Y:S02]  /*2020*/  IADD3 R98, P0, PT, R105.reuse, R6, RZ ;  /* 0x0000000669627210 */ /* 0x040fe40007f1e0ff */
[----:B------:R2:W5:Y:S02]  /*2030*/  LDG.E.U8 R139, desc[UR16][R102.64] ;  /* 0x00000010668b7981 */ /* 0x000564000c1e1100 */
[----:B------:R-:W-:Y:S01]  /*2040*/  LEA.HI.X.SX32 R99, R105, R2, 0x1, P0 ;  /* 0x0000000269637211 */ /* 0x000fe200000f0eff */
[C---:B---3--:R-:W-:Y:S01]  /*2050*/  IMAD R101, R8.reuse, 0x2, R109 ;  /* 0x0000000208657824 */ /* 0x048fe200078e026d */
[-C--:B------:R-:W-:Y:S02]  /*2060*/  IADD3 R104, P0, PT, R109, R6.reuse, RZ ;  /* 0x000000066d687210 */ /* 0x080fe40007f1e0ff */
[----:B------:R-:W-:Y:S01]  /*2070*/  IADD3 R106, P1, PT, R107, R6, RZ ;  /* 0x000000066b6a7210 */ /* 0x000fe20007f3e0ff */
[----:B------:R-:W5:Y:S01]  /*2080*/  LDG.E.U8 R114, desc[UR16][R98.64] ;  /* 0x0000001062727981 */ /* 0x000f62000c1e1100 */
[-C--:B------:R-:W-:Y:S01]  /*2090*/  LEA.HI.X.SX32 R105, R109, R2.reuse, 0x1, P0 ;  /* 0x000000026d697211 */ /* 0x080fe200000f0eff */
[----:B------:R-:W-:Y:S01]  /*20a0*/  IMAD R109, R8, 0x2, R101 ;  /* 0x00000002086d7824 */ /* 0x000fe200078e0265 */
[----:B------:R-:W-:-:S02]  /*20b0*/  LEA.HI.X.SX32 R107, R107, R2, 0x1, P1 ;  /* 0x000000026b6b7211 */ /* 0x000fc400008f0eff */
[C---:B------:R-:W-:Y:S01]  /*20c0*/  IADD3 R100, P0, PT, R101.reuse, R6, RZ ;  /* 0x0000000665647210 */ /* 0x040fe20007f1e0ff */
[C---:B-1----:R-:W-:Y:S01]  /*20d0*/  IMAD R97, R8.reuse, 0x2, R109 ;  /* 0x0000000208617824 */ /* 0x042fe200078e026d */
[----:B------:R-:W5:Y:S02]  /*20e0*/  LDG.E.U8 R141, desc[UR16][R104.64] ;  /* 0x00000010688d7981 */ /* 0x000f64000c1e1100 */
[----:B------:R-:W-:Y:S02]  /*20f0*/  LEA.HI.X.SX32 R101, R101, R2, 0x1, P0 ;  /* 0x0000000265657211 */ /* 0x000fe400000f0eff */
[----:B------:R1:W5:Y:S01]  /*2100*/  LDG.E.U8 R137, desc[UR16][R106.64] ;  /* 0x000000106a897981 */ /* 0x000362000c1e1100 */
[----:B--2---:R-:W-:Y:S01]  /*2110*/  IMAD R103, R8, 0x2, R97 ;  /* 0x0000000208677824 */ /* 0x004fe200078e0261 */
[-C--:B------:R-:W-:Y:S02]  /*2120*/  IADD3 R108, P1, PT, R109, R6.reuse, RZ ;  /* 0x000000066d6c7210 */ /* 0x080fe40007f3e0ff */
[----:B------:R2:W5:Y:S01]  /*2130*/  LDG.E.U8 R143, desc[UR16][R100.64] ;  /* 0x00000010648f7981 */ /* 0x000562000c1e1100 */
[----:B-1----:R-:W-:-:S04]  /*2140*/  IADD3 R106, P0, PT, R97, R6, RZ ;  /* 0x00000006616a7210 */ /* 0x002fc80007f1e0ff */
[----:B------:R-:W-:Y:S01]  /*2150*/  LEA.HI.X.SX32 R107, R97, R2, 0x1, P0 ;  /* 0x00000002616b7211 */ /* 0x000fe200000f0eff */
[----:B------:R-:W-:Y:S01]  /*2160*/  IMAD R97, R8, 0x2, R103 ;  /* 0x0000000208617824 */ /* 0x000fe200078e0267 */
[----:B------:R-:W-:-:S03]  /*2170*/  IADD3 R98, P0, PT, R103, R6, RZ ;  /* 0x0000000667627210 */ /* 0x000fc60007f1e0ff */
[C---:B------:R-:W-:Y:S01]  /*2180*/  IMAD R111, R8.reuse, 0x2, R97 ;  /* 0x00000002086f7824 */ /* 0x040fe200078e0261 */
[----:B------:R-:W-:Y:S01]  /*2190*/  LEA.HI.X.SX32 R99, R103, R2, 0x1, P0 ;  /* 0x0000000267637211 */ /* 0x000fe200000f0eff */
[----:B------:R1:W5:Y:S01]  /*21a0*/  LDG.E.U8 R118, desc[UR16][R106.64] ;  /* 0x000000106a767981 */ /* 0x000362000c1e1100 */
[----:B------:R-:W-:Y:S01]  /*21b0*/  IADD3 R102, P0, PT, R97, R6, RZ ;  /* 0x0000000661667210 */ /* 0x000fe20007f1e0ff */
[C---:B------:R-:W-:Y:S01]  /*21c0*/  IMAD R105, R8.reuse, 0x4, R111 ;  /* 0x0000000408697824 */ /* 0x040fe200078e026f */
[-C--:B------:R-:W-:Y:S01]  /*21d0*/  LEA.HI.X.SX32 R109, R109, R2.reuse, 0x1, P1 ;  /* 0x000000026d6d7211 */ /* 0x080fe200008f0eff */
[----:B------:R-:W5:Y:S01]  /*21e0*/  LDG.E.U8 R145, desc[UR16][R98.64] ;  /* 0x0000001062917981 */ /* 0x000f62000c1e1100 */
[----:B------:R-:W-:Y:S01]  /*21f0*/  LEA.HI.X.SX32 R103, R97, R2, 0x1, P0 ;  /* 0x0000000261677211 */ /* 0x000fe200000f0eff */
[C---:B--2---:R-:W-:Y:S01]  /*2200*/  IMAD R101, R8.reuse, 0x2, R105 ;  /* 0x0000000208657824 */ /* 0x044fe200078e0269 */
[C---:B------:R-:W-:Y:S01]  /*2210*/  IADD3 R104, P0, PT, R105.reuse, R6, RZ ;  /* 0x0000000669687210 */ /* 0x040fe20007f1e0ff */
[----:B------:R2:W5:Y:S02]  /*2220*/  LDG.E.U8 R116, desc[UR16][R108.64] ;  /* 0x000000106c747981 */ /* 0x000564000c1e1100 */
[----:B-1----:R-:W-:Y:S01]  /*2230*/  IMAD R107, R8, 0x2, R101 ;  /* 0x00000002086b7824 */ /* 0x002fe200078e0265 */
[----:B------:R-:W-:Y:S01]  /*2240*/  LEA.HI.X.SX32 R105, R105, R2, 0x1, P0 ;  /* 0x0000000269697211 */ /* 0x000fe200000f0eff */
[----:B------:R-:W5:Y:S01]  /*2250*/  LDG.E.U8 R147, desc[UR16][R102.64] ;  /* 0x0000001066937981 */ /* 0x000f62000c1e1100 */
[----:B------:R-:W-:-:S02]  /*2260*/  IADD3 R96, P1, PT, R111, R6, RZ ;  /* 0x000000066f607210 */ /* 0x000fc40007f3e0ff */
[----:B------:R-:W-:Y:S01]  /*2270*/  IADD3 R100, P0, PT, R101, R6, RZ ;  /* 0x0000000665647210 */ /* 0x000fe20007f1e0ff */
[----:B------:R-:W5:Y:S01]  /*2280*/  LDG.E.U8 R149, desc[UR16][R104.64] ;  /* 0x0000001068957981 */ /* 0x000f62000c1e1100 */
[C---:B--2---:R-:W-:Y:S01]  /*2290*/  IMAD R109, R8.reuse, 0x2, R107 ;  /* 0x00000002086d7824 */ /* 0x044fe200078e026b */
[-C--:B------:R-:W-:Y:S02]  /*22a0*/  LEA.HI.X.SX32 R97, R111, R2.reuse, 0x1, P1 ;  /* 0x000000026f617211 */ /* 0x080fe400008f0eff */
[----:B------:R-:W-:Y:S01]  /*22b0*/  LEA.HI.X.SX32 R101, R101, R2, 0x1, P0 ;  /* 0x0000000265657211 */ /* 0x000fe200000f0eff */
[----:B------:R-:W-:Y:S01]  /*22c0*/  IMAD R111, R8, 0x2, R109 ;  /* 0x00000002086f7824 */ /* 0x000fe200078e026d */
[-C--:B------:R-:W-:Y:S01]  /*22d0*/  IADD3 R106, P0, PT, R107, R6.reuse, RZ ;  /* 0x000000066b6a7210 */ /* 0x080fe20007f1e0ff */
[----:B------:R1:W5:Y:S01]  /*22e0*/  LDG.E.U8 R120, desc[UR16][R96.64] ;  /* 0x0000001060787981 */ /* 0x000362000c1e1100 */
[----:B------:R-:W-:Y:S02]  /*22f0*/  IADD3 R98, P1, PT, R109, R6, RZ ;  /* 0x000000066d627210 */ /* 0x000fe40007f3e0ff */
[----:B------:R-:W-:Y:S01]  /*2300*/  LEA.HI.X.SX32 R107, R107, R2, 0x1, P0 ;  /* 0x000000026b6b7211 */ /* 0x000fe200000f0eff */
[----:B------:R2:W5:Y:S01]  /*2310*/  LDG.E.U8 R151, desc[UR16][R100.64] ;  /* 0x0000001064977981 */ /* 0x000562000c1e1100 */
[----:B------:R-:W-:-:S02]  /*2320*/  IADD3 R108, P0, PT, R111, R6, RZ ;  /* 0x000000066f6c7210 */ /* 0x000fc40007f1e0ff */
[-C--:B------:R-:W-:Y:S01]  /*2330*/  LEA.HI.X.SX32 R99, R109, R2.reuse, 0x1, P1 ;  /* 0x000000026d637211 */ /* 0x080fe200008f0eff */
[----:B------:R-:W5:Y:S01]  /*2340*/  LDG.E.U8 R122, desc[UR16][R106.64] ;  /* 0x000000106a7a7981 */ /* 0x000f62000c1e1100 */
[C---:B-1----:R-:W-:Y:S01]  /*2350*/  IMAD R97, R8.reuse, 0x2, R111 ;  /* 0x0000000208617824 */ /* 0x042fe200078e026f */
[----:B------:R-:W-:Y:S02]  /*2360*/  LEA.HI.X.SX32 R109, R111, R2, 0x1, P0 ;  /* 0x000000026f6d7211 */ /* 0x000fe400000f0eff */
[----:B------:R1:W5:Y:S01]  /*2370*/  LDG.E.U8 R124, desc[UR16][R98.64] ;  /* 0x00000010627c7981 */ /* 0x000362000c1e1100 */
[C---:B------:R-:W-:Y:S01]  /*2380*/  IMAD R105, R8.reuse, 0x2, R97 ;  /* 0x0000000208697824 */ /* 0x040fe200078e0261 */
[C---:B------:R-:W-:Y:S02]  /*2390*/  IADD3 R102, P0, PT, R97.reuse, R6, RZ ;  /* 0x0000000661667210 */ /* 0x040fe40007f1e0ff */
[----:B------:R3:W5:Y:S02]  /*23a0*/  LDG.E.U8 R153, desc[UR16][R108.64] ;  /* 0x000000106c997981 */ /* 0x000764000c1e1100 */
[----:B------:R-:W-:Y:S01]  /*23b0*/  LEA.HI.X.SX32 R103, R97, R2, 0x1, P0 ;  /* 0x0000000261677211 */ /* 0x000fe200000f0eff */
[----:B------:R-:W-:Y:S01]  /*23c0*/  IMAD R97, R8, 0x4, R105 ;  /* 0x0000000408617824 */ /* 0x000fe200078e0269 */
[----:B------:R-:W-:-:S03]  /*23d0*/  IADD3 R110, P0, PT, R105, R6, RZ ;  /* 0x00000006696e7210 */ /* 0x000fc60007f1e0ff */
[C---:B--2---:R-:W-:Y:S01]  /*23e0*/  IMAD R101, R8.reuse, 0x2, R97 ;  /* 0x0000000208657824 */ /* 0x044fe200078e0261 */
[----:B------:R-:W-:Y:S01]  /*23f0*/  LEA.HI.X.SX32 R111, R105, R2, 0x1, P0 ;  /* 0x00000002696f7211 */ /* 0x000fe200000f0eff */
[----:B------:R-:W5:Y:S02]  /*2400*/  LDG.E.U8 R155, desc[UR16][R102.64] ;  /* 0x00000010669b7981 */ /* 0x000f64000c1e1100 */
[C---:B-1----:R-:W-:Y:S01]  /*2410*/  IMAD R99, R8.reuse, 0x2, R101 ;  /* 0x0000000208637824 */ /* 0x042fe200078e0265 */
[C---:B------:R-:W-:Y:S01]  /*2420*/  IADD3 R104, P0, PT, R101.reuse, R6, RZ ;  /* 0x0000000665687210 */ /* 0x040fe20007f1e0ff */
[----:B------:R1:W5:Y:S03]  /*2430*/  LDG.E.U8 R110, desc[UR16][R110.64] ;  /* 0x000000106e6e7981 */ /* 0x000366000c1e1100 */
[----:B------:R-:W-:Y:S01]  /*2440*/  LEA.HI.X.SX32 R105, R101, R2, 0x1, P0 ;  /* 0x0000000265697211 */ /* 0x000fe200000f0eff */
[----:B------:R-:W-:Y:S01]  /*2450*/  IMAD R101, R8, 0x2, R99 ;  /* 0x0000000208657824 */ /* 0x000fe200078e0263 */
[----:B------:R-:W-:-:S03]  /*2460*/  IADD3 R98, P0, PT, R99, R6, RZ ;  /* 0x0000000663627210 */ /* 0x000fc60007f1e0ff */
[C---:B------:R-:W-:Y:S01]  /*2470*/  IMAD R107, R8.reuse, 0x2, R101 ;  /* 0x00000002086b7824 */ /* 0x040fe200078e0265 */
[----:B------:R-:W-:Y:S01]  /*2480*/  LEA.HI.X.SX32 R99, R99, R2, 0x1, P0 ;  /* 0x0000000263637211 */ /* 0x000fe200000f0eff */
[----:B------:R-:W5:Y:S01]  /*2490*/  LDG.E.U8 R105, desc[UR16][R104.64] ;  /* 0x0000001068697981 */ /* 0x000f62000c1e1100 */
[-C--:B------:R-:W-:Y:S01]  /*24a0*/  IADD3 R96, P1, PT, R97, R6.reuse, RZ ;  /* 0x0000000661607210 */ /* 0x080fe20007f3e0ff */
[C---:B---3--:R-:W-:Y:S01]  /*24b0*/  IMAD R109, R8.reuse, 0x2, R107 ;  /* 0x00000002086d7824 */ /* 0x048fe200078e026b */
[----:B------:R-:W-:Y:S01]  /*24c0*/  IADD3 R100, P0, PT, R101, R6, RZ ;  /* 0x0000000665647210 */ /* 0x000fe20007f1e0ff */
[----:B------:R-:W5:Y:S01]  /*24d0*/  LDG.E.U8 R98, desc[UR16][R98.64] ;  /* 0x0000001062627981 */ /* 0x000f62000c1e1100 */
[-C--:B------:R-:W-:Y:S01]  /*24e0*/  LEA.HI.X.SX32 R97, R97, R2.reuse, 0x1, P1 ;  /* 0x0000000261617211 */ /* 0x080fe200008f0eff */
[----:B-1----:R-:W-:Y:S01]  /*24f0*/  IMAD R111, R8, 0x2, R109 ;  /* 0x00000002086f7824 */ /* 0x002fe200078e026d */
[----:B------:R-:W-:Y:S02]  /*2500*/  LEA.HI.X.SX32 R101, R101, R2, 0x1, P0 ;  /* 0x0000000265657211 */ /* 0x000fe400000f0eff */
[-C--:B------:R-:W-:Y:S01]  /*2510*/  IADD3 R102, P0, PT, R107, R6.reuse, RZ ;  /* 0x000000066b667210 */ /* 0x080fe20007f1e0ff */
[----:B------:R1:W5:Y:S01]  /*2520*/  LDG.E.U8 R157, desc[UR16][R96.64] ;  /* 0x00000010609d7981 */ /* 0x000362000c1e1100 */
[----:B------:R-:W-:-:S02]  /*2530*/  IADD3 R106, P1, PT, R109, R6, RZ ;  /* 0x000000066d6a7210 */ /* 0x000fc40007f3e0ff */
[-C--:B------:R-:W-:Y:S01]  /*2540*/  LEA.HI.X.SX32 R103, R107, R2.reuse, 0x1, P0 ;  /* 0x000000026b677211 */ /* 0x080fe200000f0eff */
[----:B------:R2:W5:Y:S01]  /*2550*/  LDG.E.U8 R100, desc[UR16][R100.64] ;  /* 0x0000001064647981 */ /* 0x000562000c1e1100 */
[----:B------:R-:W-:-:S04]  /*2560*/  LEA.HI.X.SX32 R107, R109, R2, 0x1, P1 ;  /* 0x000000026d6b7211 */ /* 0x000fc800008f0eff */
[----:B------:R2:W5:Y:S01]  /*2570*/  LDG.E.U8 R103, desc[UR16][R102.64] ;  /* 0x0000001066677981 */ /* 0x000562000c1e1100 */
[----:B-1----:R-:W-:-:S03]  /*2580*/  IADD3 R96, P0, PT, R111, R6, RZ ;  /* 0x000000066f607210 */ /* 0x002fc60007f1e0ff */
[----:B------:R2:W5:Y:S01]  /*2590*/  LDG.E.U8 R107, desc[UR16][R106.64] ;  /* 0x000000106a6b7981 */ /* 0x000562000c1e1100 */
[----:B------:R-:W-:-:S05]  /*25a0*/  LEA.HI.X.SX32 R97, R111, R2, 0x1, P0 ;  /* 0x000000026f617211 */ /* 0x000fca00000f0eff */
[----:B------:R2:W5:Y:S01]  /*25b0*/  LDG.E.U8 R96, desc[UR16][R96.64] ;  /* 0x0000001060607981 */ /* 0x000562000c1e1100 */
[----:B------:R-:W-:Y:S02]  /*25c0*/  SHF.R.U32.HI R2, RZ, 0x5, R126 ;  /* 0x00000005ff027819 */ /* 0x000fe4000001167e */
[----:B0-----:R-:W-:Y:S02]  /*25d0*/  R2UR UR9, R92 ;  /* 0x000000005c0972ca */ /* 0x001fe400000e0000 */
[----:B------:R-:W-:Y:S02]  /*25e0*/  R2UR UR49, R2 ;  /* 0x00000000023172ca */ /* 0x000fe400000e0000 */
[----:B------:R-:W-:Y:S01]  /*25f0*/  LOP3.LUT R252, R126, 0x7f, RZ, 0xc0, !PT ;  /* 0x0000007f7efc7812 */ /* 0x000fe200078ec0ff */
[----:B------:R-:W-:-:S12]  /*2600*/  BRA.U UP1, `(.L_x_5) ;  /* 0x0000000101187547 */ /* 0x000fd8000b800000 */
[----:B------:R-:W-:Y:S01]  /*2610*/  ELECT P0, URZ, PT ;  /* 0x0000000000ff782f */ /* 0x000fe20003800000 */
[----:B------:R-:W-:Y:S01]  /*2620*/  IMAD.MOV.U32 R2, RZ, RZ, 0x1 ;  /* 0x00000001ff027424 */ /* 0x000fe200078e00ff */
[----:B------:R-:W-:Y:S01]  /*2630*/  UMOV UR4, 0x40 ;  /* 0x0000004000047882 */ /* 0x000fe20000000000 */
[----:B------:R-:W-:Y:S01]  /*2640*/  UVIRTCOUNT.DEALLOC.SMPOOL 0x80 ;  /* 0x000000800000784c */ /* 0x000fe20000000000 */
[----:B------:R-:W-:-:S09]  /*2650*/  ULEA UR4, UR6, UR4, 0x18 ;  /* 0x0000000406047291 */ /* 0x000fd2000f8ec0ff */
[----:B------:R0:W-:Y:S03]  /*2660*/  @P0 STS.U8 [UR4], R2 ;  /* 0x00000002ff000988 */ /* 0x0001e60008000004 */
.L_x_5:
[----:B------:R-:W-:Y:S01]  /*2670*/  USHF.L.U32 UR10, UR49, 0x15, URZ ;  /* 0x00000015310a7899 */ /* 0x000fe200080006ff */
[----:B------:R-:W-:Y:S01]  /*2680*/  LOP3.LUT R150, R252, 0x10, RZ, 0x3c, !PT ;  /* 0x00000010fc967812 */ /* 0x000fe200078e3cff */
[----:B-----5:R1:W-:Y:S01]  /*2690*/  STS.U8 [R252+UR8], R3 ;  /* 0x00000003fc007988 */ /* 0x0203e20008000008 */
[C---:B------:R-:W-:Y:S01]  /*26a0*/  LOP3.LUT P6, RZ, R126.reuse, 0x7f, RZ, 0xc0, !PT ;  /* 0x0000007f7eff7812 */ /* 0x040fe200078cc0ff */
[----:B------:R-:W-:Y:S01]  /*26b0*/  ULOP3.LUT UR10, UR10, 0x600000, URZ, 0xc0, !UPT ;  /* 0x006000000a0a7892 */ /* 0x000fe2000f8ec0ff */
[----:B0-----:R-:W-:Y:S01]  /*26c0*/  LOP3.LUT R2, R126, 0x7f, RZ, 0xc0, !PT ;  /* 0x0000007f7e027812 */ /* 0x001fe200078ec0ff */
[----:B------:R-:W-:Y:S01]  /*26d0*/  STS.U8 [R252+UR8+0x200], R25 ;  /* 0x00020019fc007988 */ /* 0x000fe20008000008 */
[----:B------:R-:W0:Y:S03]  /*26e0*/  LDCU UR21, c[0x0][0x3c8] ;  /* 0x00007900ff1577ac */ /* 0x000e260008000800 */
[----:B------:R-:W-:Y:S01]  /*26f0*/  STS.U8 [R252+UR8+0x400], R29 ;  /* 0x0004001dfc007988 */ /* 0x000fe20008000008 */
[----:B------:R-:W-:Y:S01]  /*2700*/  UIADD3 UR10, UPT, UPT, UR9, UR10, URZ ;  /* 0x0000000a090a7290 */ /* 0x000fe2000fffe0ff */
[----:B-1----:R-:W-:Y:S01]  /*2710*/  LOP3.LUT R3, R252, 0x20, RZ, 0x3c, !PT ;  /* 0x00000020fc037812 */ /* 0x002fe200078e3cff */
[----:B------:R-:W-:Y:S01]  /*2720*/  UMOV UR4, 0x1 ;  /* 0x0000000100047882 */ /* 0x000fe20000000000 */
[----:B------:R-:W-:Y:S01]  /*2730*/  STS.U8 [R252+UR8+0x600], R33 ;  /* 0x00060021fc007988 */ /* 0x000fe20008000008 */
[----:B------:R-:W1:Y:S03]  /*2740*/  LDCU UR5, c[0x0][0x3c4] ;  /* 0x00007880ff0577ac */ /* 0x000e660008000800 */
[----:B------:R-:W-:Y:S01]  /*2750*/  STS.U8 [R252+UR8+0x800], R37 ;  /* 0x00080025fc007988 */ /* 0x000fe20008000008 */
[----:B------:R-:W-:Y:S01]  /*2760*/  VOTEU.ALL UP2, P6 ;  /* 0x0000000000ff7886 */ /* 0x000fe20003040000 */
[----:B------:R-:W3:Y:S02]  /*2770*/  LDCU UR6, c[0x0][0x3c4] ;  /* 0x00007880ff0677ac */ /* 0x000ee40008000800 */
[----:B------:R-:W-:Y:S02]  /*2780*/  STS.U8 [R252+UR8+0xa00], R41 ;  /* 0x000a0029fc007988 */ /* 0x000fe40008000008 */
[----:B------:R-:W-:-:S04]  /*2790*/  @!UP2 UIADD3 UR38, UPT, UPT, -UR4, 0x100000, URZ ;  /* 0x001000000426a890 */ /* 0x000fc8000fffe1ff */
[----:B------:R-:W-:Y:S02]  /*27a0*/  @!UP2 USHF.L.U32 UR39, UR38, 0xb, URZ ;  /* 0x0000000b2627a899 */ /* 0x000fe400080006ff */
[----:B------:R-:W-:Y:S01]  /*27b0*/  @!UP2 USHF.L.U32 UR38, UR38, 0x1, URZ ;  /* 0x000000012626a899 */ /* 0x000fe200080006ff */
[----:B------:R-:W4:Y:S01]  /*27c0*/  LDCU UR11, c[0x0][0x3c4] ;  /* 0x00007880ff0b77ac */ /* 0x000f220008000800 */
[----:B------:R-:W-:Y:S01]  /*27d0*/  STS.U8 [R252+UR8+0xc00], R45 ;  /* 0x000c002dfc007988 */ /* 0x000fe20008000008 */
[----:B0-----:R-:W-:Y:S01]  /*27e0*/  IMAD R2, R2, UR21, RZ ;  /* 0x0000001502027c24 */ /* 0x001fe2000f8e02ff */
[----:B------:R-:W-:Y:S02]  /*27f0*/  VOTEU.ALL UP0, P6 ;  /* 0x0000000000ff7886 */ /* 0x000fe40003000000 */
[----:B------:R-:W-:Y:S01]  /*2800*/  STS.U8 [R252+UR8+0xe00], R49 ;  /* 0x000e0031fc007988 */ /* 0x000fe20008000008 */
[----:B------:R-:W0:Y:S03]  /*2810*/  LDCU UR12, c[0x0][0x3c4] ;  /* 0x00007880ff0c77ac */ /* 0x000e260008000800 */
[----:B------:R-:W-:Y:S01]  /*2820*/  STS.U8 [R252+UR8+0x1000], R53 ;  /* 0x00100035fc007988 */ /* 0x000fe20008000008 */
[----:B-1----:R-:W-:Y:S01]  /*2830*/  USHF.L.U32 UR5, UR5, 0x3, URZ ;  /* 0x0000000305057899 */ /* 0x002fe200080006ff */
[----:B------:R-:W1:Y:S02]  /*2840*/  LDCU UR13, c[0x0][0x3c4] ;  /* 0x00007880ff0d77ac */ /* 0x000e640008000800 */
[----:B------:R-:W-:Y:S01]  /*2850*/  STS.U8 [R252+UR8+0x1200], R57 ;  /* 0x00120039fc007988 */ /* 0x000fe20008000008 */
[----:B------:R-:W-:-:S03]  /*2860*/  UIADD3 UR74, UPT, UPT, UR7, 0x40, URZ ;  /* 0x00000040074a7890 */ /* 0x000fc6000fffe0ff */
[----:B------:R-:W-:Y:S01]  /*2870*/  STS.U8 [R252+UR8+0x1400], R61 ;  /* 0x0014003dfc007988 */ /* 0x000fe20008000008 */
[----:B------:R-:W2:Y:S03]  /*2880*/  LDCU UR29, c[0x0][0x3c4] ;  /* 0x00007880ff1d77ac */ /* 0x000ea60008000800 */
[----:B------:R-:W-:Y:S01]  /*2890*/  STS.U8 [R252+UR8+0x1600], R65 ;  /* 0x00160041fc007988 */ /* 0x000fe20008000008 */
[----:B------:R-:W-:Y:S02]  /*28a0*/  USHF.R.S32.HI UR42, URZ, 0x1f, UR5 ;  /* 0x0000001fff2a7899 */ /* 0x000fe40008011405 */
[----:B---3--:R-:W-:Y:S01]  /*28b0*/  USHF.L.U32 UR6, UR6, 0x4, URZ ;  /* 0x0000000406067899 */ /* 0x008fe200080006ff */
[----:B------:R-:W-:Y:S01]  /*28c0*/  STS.U8 [R252+UR8+0x1800], R69 ;  /* 0x00180045fc007988 */ /* 0x000fe20008000008 */
[----:B----4-:R-:W-:Y:S01]  /*28d0*/  UIMAD UR11, UR11, 0x18, URZ ;  /* 0x000000180b0b78a4 */ /* 0x010fe2000f8e02ff */
[----:B------:R-:W3:Y:S02]  /*28e0*/  LDCU UR75, c[0x0][0x3c4] ;  /* 0x00007880ff4b77ac */ /* 0x000ee40008000800 */
[----:B------:R-:W-:Y:S01]  /*28f0*/  STS.U8 [R252+UR8+0x1a00], R73 ;  /* 0x001a0049fc007988 */ /* 0x000fe20008000008 */
[----:B------:R-:W4:Y:S03]  /*2900*/  LDCU UR14, c[0x0][0x3c4] ;  /* 0x00007880ff0e77ac */ /* 0x000f260008000800 */
[----:B------:R-:W-:Y:S01]  /*2910*/  STS.U8 [R252+UR8+0x1c00], R77 ;  /* 0x001c004dfc007988 */ /* 0x000fe20008000008 */
[----:B------:R-:W0:Y:S03]  /*2920*/  LDCU UR15, c[0x0][0x3c4] ;  /* 0x00007880ff0f77ac */ /* 0x000e260008000800 */
[----:B------:R-:W-:Y:S01]  /*2930*/  STS.U8 [R252+UR8+0x1e00], R81 ;  /* 0x001e0051fc007988 */ /* 0x000fe20008000008 */
[----:B------:R-:W-:-:S03]  /*2940*/  USHF.R.S32.HI UR43, URZ, 0x1f, UR6 ;  /* 0x0000001fff2b7899 */ /* 0x000fc60008011406 */
[----:B------:R-:W-:Y:S01]  /*2950*/  STS.U8 [R252+UR8+0x2000], R85 ;  /* 0x00200055fc007988 */ /* 0x000fe20008000008 */
[----:B------:R-:W0:Y:S03]  /*2960*/  LDCU UR19, c[0x0][0x3c4] ;  /* 0x00007880ff1377ac */ /* 0x000e260008000800 */
        /* <DEDUP_REMOVED lines=20> */
[----:B------:R1:W-:Y:S01]  /*2ab0*/  STS.U8 [R252+UR8+0x3600], R145 ;  /* 0x00360091fc007988 */ /* 0x0003e20008000008 */
[----:B------:R-:W0:Y:S03]  /*2ac0*/  LDCU UR26, c[0x0][0x3c4] ;  /* 0x00007880ff1a77ac */ /* 0x000e260008000800 */
[----:B------:R-:W-:Y:S01]  /*2ad0*/  STS.U8 [R252+UR8+0x3800], R149 ;  /* 0x00380095fc007988 */ /* 0x000fe20008000008 */
[----:B------:R-:W0:Y:S03]  /*2ae0*/  LDCU UR22, c[0x0][0x3c4] ;  /* 0x00007880ff1677ac */ /* 0x000e260008000800 */
[----:B------:R-:W-:Y:S01]  /*2af0*/  STS.U8 [R252+UR8+0x3a00], R153 ;  /* 0x003a0099fc007988 */ /* 0x000fe20008000008 */
[----:B------:R-:W2:Y:S01]  /*2b00*/  LDCU UR20, c[0x0][0x3c4] ;  /* 0x00007880ff1477ac */ /* 0x000ea20008000800 */
[----:B-1----:R-:W1:Y:S02]  /*2b10*/  LDC.64 R144, c[0x0][0x3c0] ;  /* 0x0000f000ff907b82 */ /* 0x002e640000000a00 */
[----:B------:R-:W-:Y:S01]  /*2b20*/  STS.U8 [R252+UR8+0x3c00], R157 ;  /* 0x003c009dfc007988 */ /* 0x000fe20008000008 */
[----:B------:R-:W1:Y:S03]  /*2b30*/  LDCU UR18, c[0x0][0x3c4] ;  /* 0x00007880ff1277ac */ /* 0x000e660008000800 */
[----:B------:R-:W-:Y:S01]  /*2b40*/  STS.U8 [R252+UR8+0x3e00], R103 ;  /* 0x003e0067fc007988 */ /* 0x000fe20008000008 */
[----:B------:R-:W1:Y:S01]  /*2b50*/  LDCU UR24, c[0x0][0x3c4] ;  /* 0x00007880ff1877ac */ /* 0x000e620008000800 */
[----:B------:R-:W-:Y:S01]  /*2b60*/  STTM.16dp32bit_t0_t15.x128 tmem[UR10], RZ ;  /* 0x000000ff000079ed */ /* 0x000fe20008b8000a */
[----:B------:R-:W-:Y:S01]  /*2b70*/  STTM.16dp32bit_t16_t31.x128 tmem[UR10+0x80], RZ ;  /* 0x000080ff000079ed */ /* 0x000fe20008ba000a */
[----:B------:R2:W-:Y:S01]  /*2b80*/  STS.U8 [R150+UR8+0x80], R5 ;  /* 0x0000800596007988 */ /* 0x0005e20008000008 */
[----:B------:R-:W-:-:S02]  /*2b90*/  USHF.R.S32.HI UR44, URZ, 0x1f, UR11 ;  /* 0x0000001fff2c7899 */ /* 0x000fc4000801140b */
[----:B0-----:R-:W-:Y:S01]  /*2ba0*/  UIMAD UR12, UR12, 0x9, URZ ;  /* 0x000000090c0c78a4 */ /* 0x001fe2000f8e02ff */
[----:B------:R-:W-:Y:S01]  /*2bb0*/  STS.U8 [R150+UR8+0x280], R27 ;  /* 0x0002801b96007988 */ /* 0x000fe20008000008 */
[----:B------:R-:W-:Y:S01]  /*2bc0*/  USHF.R.S32.HI UR13, URZ, 0x1f, UR13 ;  /* 0x0000001fff0d7899 */ /* 0x000fe2000801140d */
[----:B------:R-:W0:Y:S02]  /*2bd0*/  LDCU UR21, c[0x0][0x3c4] ;  /* 0x00007880ff1577ac */ /* 0x000e240008000800 */
[----:B------:R-:W-:Y:S01]  /*2be0*/  STS.U8 [R150+UR8+0x480], R31 ;  /* 0x0004801f96007988 */ /* 0x000fe20008000008 */
[----:B------:R-:W0:Y:S01]  /*2bf0*/  LDCU UR31, c[0x0][0x3c4] ;  /* 0x00007880ff1f77ac */ /* 0x000e220008000800 */
[----:B--2---:R-:W-:Y:S02]  /*2c00*/  LOP3.LUT R5, R252, 0x30, RZ, 0x3c, !PT ;  /* 0x00000030fc057812 */ /* 0x004fe400078e3cff */
[----:B------:R-:W-:Y:S01]  /*2c10*/  STS.U8 [R150+UR8+0x680], R35 ;  /* 0x0006802396007988 */ /* 0x000fe20008000008 */
[----:B------:R-:W2:Y:S01]  /*2c20*/  LDCU UR35, c[0x0][0x3c4] ;  /* 0x00007880ff2377ac */ /* 0x000ea20008000800 */
[----:B------:R-:W0:Y:S02]  /*2c30*/  LDCU UR40, c[0x0][0x3c4] ;  /* 0x00007880ff2877ac */ /* 0x000e240008000800 */
[----:B------:R-:W-:Y:S01]  /*2c40*/  STS.U8 [R150+UR8+0x880], R39 ;  /* 0x0008802796007988 */ /* 0x000fe20008000008 */
[----:B------:R-:W0:Y:S03]  /*2c50*/  LDCU UR41, c[0x0][0x3c4] ;  /* 0x00007880ff2977ac */ /* 0x000e260008000800 */
[----:B------:R-:W-:Y:S01]  /*2c60*/  STS.U8 [R150+UR8+0xa80], R43 ;  /* 0x000a802b96007988 */ /* 0x000fe20008000008 */
[----:B------:R-:W0:Y:S03]  /*2c70*/  LDCU UR69, c[0x0][0x3c4] ;  /* 0x00007880ff4577ac */ /* 0x000e260008000800 */
[----:B------:R-:W-:Y:S01]  /*2c80*/  STS.U8 [R150+UR8+0xc80], R47 ;  /* 0x000c802f96007988 */ /* 0x000fe20008000008 */
[----:B------:R-:W-:Y:S01]  /*2c90*/  PRMT R41, RZ, 0x7610, R41 ;  /* 0x00007610ff297816 */ /* 0x000fe20000000029 */
[----:B------:R-:W0:Y:S02]  /*2ca0*/  LDC.64 R136, c[0x0][0x390] ;  /* 0x0000e400ff887b82 */ /* 0x000e240000000a00 */
[----:B------:R-:W-:Y:S04]  /*2cb0*/  STS.U8 [R150+UR8+0xe80], R51 ;  /* 0x000e803396007988 */ /* 0x000fe80008000008 */
[----:B------:R0:W-:Y:S04]  /*2cc0*/  STS.U8 [R150+UR8+0x1080], R55 ;  /* 0x0010803796007988 */ /* 0x0001e80008000008 */
[----:B------:R0:W-:Y:S04]  /*2cd0*/  STS.U8 [R150+UR8+0x1280], R59 ;  /* 0x0012803b96007988 */ /* 0x0001e80008000008 */
[----:B------:R-:W-:Y:S04]  /*2ce0*/  STS.U8 [R150+UR8+0x1480], R63 ;  /* 0x0014803f96007988 */ /* 0x000fe80008000008 */
        /* <DEDUP_REMOVED lines=52> */
[----:B------:R-:W-:Y:S01]  /*3030*/  STS.U8 [R3+UR8+0x3f00], R96 ;  /* 0x003f006003007988 */ /* 0x000fe20008000008 */
[----:B0-----:R-:W-:Y:S01]  /*3040*/  PRMT R55, RZ, 0x7610, R55 ;  /* 0x00007610ff377816 */ /* 0x001fe20000000037 */
[----:B------:R-:W-:Y:S01]  /*3050*/  USHF.R.S32.HI UR45, URZ, 0x1f, UR12 ;  /* 0x0000001fff2d7899 */ /* 0x000fe2000801140c */
[----:B------:R-:W-:Y:S01]  /*3060*/  PRMT R27, RZ, 0x7610, R27 ;  /* 0x00007610ff1b7816 */ /* 0x000fe2000000001b */
[----:B------:R0:W-:Y:S01]  /*3070*/  STS.U8 [R5+UR8+0x3f80], R0 ;  /* 0x003f800005007988 */ /* 0x0001e20008000008 */
[----:B----4-:R-:W-:-:S02]  /*3080*/  UIMAD UR14, UR14, 0x11, URZ ;  /* 0x000000110e0e78a4 */ /* 0x010fc4000f8e02ff */
[----:B------:R-:W-:Y:S01]  /*3090*/  UIMAD UR15, UR15, 0x19, URZ ;  /* 0x000000190f0f78a4 */ /* 0x000fe2000f8e02ff */
[----:B------:R4:W-:Y:S01]  /*30a0*/  STS.U8 [R5+UR8+0x180], R7 ;  /* 0x0001800705007988 */ /* 0x0009e20008000008 */
[----:B------:R-:W-:Y:S01]  /*30b0*/  PRMT R59, RZ, 0x7610, R59 ;  /* 0x00007610ff3b7816 */ /* 0x000fe2000000003b */
[----:B------:R-:W-:Y:S01]  /*30c0*/  UIMAD UR19, UR19, 0xa, URZ ;  /* 0x0000000a131378a4 */ /* 0x000fe2000f8e02ff */
[----:B-1----:R-:W-:Y:S01]  /*30d0*/  IMAD.SHL.U32 R145, R145, 0x2, RZ ;  /* 0x0000000291917824 */ /* 0x002fe200078e00ff */
[----:B------:R-:W-:Y:S01]  /*30e0*/  STS.U8 [R5+UR8+0x580], R28 ;  /* 0x0005801c05007988 */ /* 0x000fe20008000008 */
[----:B------:R-:W-:Y:S01]  /*30f0*/  PRMT R43, RZ, 0x7610, R43 ;  /* 0x00007610ff2b7816 */ /* 0x000fe2000000002b */
[----:B0-----:R-:W-:Y:S01]  /*3100*/  IMAD R0, R144, UR76, RZ ;  /* 0x0000004c90007c24 */ /* 0x001fe2000f8e02ff */
[----:B------:R-:W-:Y:S01]  /*3110*/  UIMAD UR23, UR23, 0x12, URZ ;  /* 0x00000012171778a4 */ /* 0x000fe2000f8e02ff */
[----:B------:R-:W-:Y:S01]  /*3120*/  STS.U8 [R5+UR8+0x980], R34 ;  /* 0x0009802205007988 */ /* 0x000fe20008000008 */
[----:B------:R-:W-:Y:S01]  /*3130*/  UIMAD UR25, UR25, 0x1a, URZ ;  /* 0x0000001a191978a4 */ /* 0x000fe2000f8e02ff */
[----:B----4-:R-:W0:Y:S02]  /*3140*/  LDC.64 R6, c[0x0][0x388] ;  /* 0x0000e200ff067b82 */ /* 0x010e240000000a00 */
[----:B------:R-:W-:Y:S04]  /*3150*/  STS.U8 [R5+UR8+0xd80], R40 ;  /* 0x000d802805007988 */ /* 0x000fe80008000008 */
[----:B------:R-:W-:Y:S01]  /*3160*/  STS.U8 [R5+UR8+0x1180], R46 ;  /* 0x0011802e05007988 */ /* 0x000fe20008000008 */
[----:B------:R-:W-:Y:S01]  /*3170*/  PRMT R54, RZ, 0x7610, R54 ;  /* 0x00007610ff367816 */ /* 0x000fe20000000036 */
[----:B------:R-:W-:-:S02]  /*3180*/  UIMAD UR28, UR28, 0xb, URZ ;  /* 0x0000000b1c1c78a4 */ /* 0x000fc4000f8e02ff */
[----:B------:R-:W-:Y:S01]  /*3190*/  UIMAD UR27, UR27, 0x3, URZ ;  /* 0x000000031b1b78a4 */ /* 0x000fe2000f8e02ff */
[----:B------:R-:W-:Y:S01]  /*31a0*/  STS.U8 [R5+UR8+0x1580], R52 ;  /* 0x0015803405007988 */ /* 0x000fe20008000008 */
[----:B------:R-:W-:Y:S01]  /*31b0*/  PRMT R38, RZ, 0x7610, R38 ;  /* 0x00007610ff267816 */ /* 0x000fe20000000026 */
[----:B------:R-:W-:Y:S01]  /*31c0*/  UIMAD UR30, UR30, 0x13, URZ ;  /* 0x000000131e1e78a4 */ /* 0x000fe2000f8e02ff */
[----:B------:R-:W-:Y:S01]  /*31d0*/  PRMT R26, RZ, 0x7610, R26 ;  /* 0x00007610ff1a7816 */ /* 0x000fe2000000001a */
[----:B------:R-:W-:Y:S01]  /*31e0*/  STS.U8 [R5+UR8+0x1980], R58 ;  /* 0x0019803a05007988 */ /* 0x000fe20008000008 */
[----:B------:R-:W-:Y:S01]  /*31f0*/  UIMAD UR32, UR32, 0x1b, URZ ;  /* 0x0000001b202078a4 */ /* 0x000fe2000f8e02ff */
[----:B------:R-:W-:Y:S01]  /*3200*/  PRMT R42, RZ, 0x7610, R42 ;  /* 0x00007610ff2a7816 */ /* 0x000fe2000000002a */
[----:B------:R-:W-:Y:S01]  /*3210*/  USHF.L.U32 UR33, UR33, 0x2, URZ ;  /* 0x0000000221217899 */ /* 0x000fe200080006ff */
[----:B------:R-:W-:Y:S01]  /*3220*/  STS.U8 [R5+UR8+0x1d80], R64 ;  /* 0x001d804005007988 */ /* 0x000fe20008000008 */
[----:B------:R-:W-:Y:S01]  /*3230*/  UIMAD UR34, UR34, 0xc, URZ ;  /* 0x0000000c222278a4 */ /* 0x000fe2000f8e02ff */
[----:B------:R-:W-:Y:S01]  /*3240*/  PRMT R30, RZ, 0x7610, R30 ;  /* 0x00007610ff1e7816 */ /* 0x000fe2000000001e */
[----:B------:R-:W-:Y:S01]  /*3250*/  UIMAD UR36, UR36, 0x14, URZ ;  /* 0x00000014242478a4 */ /* 0x000fe2000f8e02ff */
[----:B------:R-:W-:Y:S01]  /*3260*/  STS.U8 [R5+UR8+0x2180], R70 ;  /* 0x0021804605007988 */ /* 0x000fe20008000008 */
[----:B0-----:R-:W-:Y:S01]  /*3270*/  IADD3 R135, P0, PT, R0, R6, RZ ;  /* 0x0000000600877210 */ /* 0x001fe20007f1e0ff */
[----:B------:R-:W-:Y:S01]  /*3280*/  UIMAD UR37, UR37, 0x1c, URZ ;  /* 0x0000001c252578a4 */ /* 0x000fe2000f8e02ff */
[----:B------:R-:W-:Y:S01]  /*3290*/  PRMT R62, RZ, 0x7610, R62 ;  /* 0x00007610ff3e7816 */ /* 0x000fe2000000003e */
[----:B------:R-:W-:Y:S01]  /*32a0*/  STS.U8 [R5+UR8+0x2580], R76 ;  /* 0x0025804c05007988 */ /* 0x000fe20008000008 */
[----:B------:R-:W-:Y:S01]  /*32b0*/  IADD3 R132, P1, PT, R2, R135, RZ ;  /* 0x0000008702847210 */ /* 0x000fe20007f3e0ff */
[----:B------:R-:W-:-:S02]  /*32c0*/  UIMAD UR26, UR26, 0x5, URZ ;  /* 0x000000051a1a78a4 */ /* 0x000fc4000f8e02ff */
[----:B------:R-:W-:Y:S01]  /*32d0*/  UIMAD UR22, UR22, 0xd, URZ ;  /* 0x0000000d161678a4 */ /* 0x000fe2000f8e02ff */
[----:B------:R-:W-:Y:S01]  /*32e0*/  STS.U8 [R5+UR8+0x2980], R82 ;  /* 0x0029805205007988 */ /* 0x000fe20008000008 */
[----:B------:R-:W-:Y:S01]  /*32f0*/  UIMAD UR20, UR20, 0x15, URZ ;  /* 0x00000015141478a4 */ /* 0x000fe2000f8e02ff */
[----:B------:R-:W-:Y:S01]  /*3300*/  PRMT R32, RZ, 0x7610, R32 ;  /* 0x00007610ff207816 */ /* 0x000fe20000000020 */
[----:B------:R-:W-:Y:S01]  /*3310*/  UIMAD UR18, UR18, 0x1d, URZ ;  /* 0x0000001d121278a4 */ /* 0x000fe2000f8e02ff */
[----:B------:R-:W-:Y:S01]  /*3320*/  STS.U8 [R5+UR8+0x2d80], R88 ;  /* 0x002d805805007988 */ /* 0x000fe20008000008 */
[----:B------:R-:W-:Y:S01]  /*3330*/  PRMT R48, RZ, 0x7610, R48 ;  /* 0x00007610ff307816 */ /* 0x000fe20000000030 */
[----:B------:R-:W-:Y:S02]  /*3340*/  UIMAD UR24, UR24, 0x6, URZ ;  /* 0x00000006181878a4 */ /* 0x000fe4000f8e02ff */
[----:B------:R-:W-:Y:S01]  /*3350*/  UIMAD UR21, UR21, 0xe, URZ ;  /* 0x0000000e151578a4 */ /* 0x000fe2000f8e02ff */
[----:B------:R-:W-:Y:S01]  /*3360*/  STS.U8 [R5+UR8+0x3180], R112 ;  /* 0x0031807005007988 */ /* 0x000fe20008000008 */
[----:B------:R-:W-:Y:S01]  /*3370*/  PRMT R66, RZ, 0x7610, R66 ;  /* 0x00007610ff427816 */ /* 0x000fe20000000042 */
[----:B--2---:R-:W-:Y:S01]  /*3380*/  UIMAD UR35, UR35, 0x7, URZ ;  /* 0x00000007232378a4 */ /* 0x004fe2000f8e02ff */
[----:B------:R-:W-:Y:S01]  /*3390*/  PRMT R50, RZ, 0x7610, R50 ;  /* 0x00007610ff327816 */ /* 0x000fe20000000032 */
[----:B------:R-:W-:Y:S01]  /*33a0*/  STS.U8 [R5+UR8+0x3580], R118 ;  /* 0x0035807605007988 */ /* 0x000fe20008000008 */
[----:B------:R-:W-:Y:S01]  /*33b0*/  PRMT R36, RZ, 0x7610, R36 ;  /* 0x00007610ff247816 */ /* 0x000fe20000000024 */
[----:B------:R-:W0:Y:S02]  /*33c0*/  LDC R78, c[0x0][0x3d8] ;  /* 0x0000f600ff4e7b82 */ /* 0x000e240000000800 */
[----:B------:R-:W-:Y:S04]  /*33d0*/  STS.U8 [R5+UR8+0x3980], R124 ;  /* 0x0039807c05007988 */ /* 0x000fe80008000008 */
[----:B------:R-:W-:Y:S01]  /*33e0*/  STS.U8 [R5+UR8+0x3d80], R100 ;  /* 0x003d806405007988 */ /* 0x000fe20008000008 */
[----:B------:R-:W-:Y:S01]  /*33f0*/  PRMT R57, RZ, 0x7610, R57 ;  /* 0x00007610ff397816 */ /* 0x000fe20000000039 */
[----:B------:R-:W1:Y:S02]  /*3400*/  LDC R80, c[0x0][0x3d8] ;  /* 0x0000f600ff507b82 */ /* 0x000e640000000800 */
[----:B------:R-:W-:Y:S04]  /*3410*/  STS.U8 [R5+UR8+0x380], R9 ;  /* 0x0003800905007988 */ /* 0x000fe80008000008 */
[----:B------:R-:W-:Y:S04]  /*3420*/  STS.U8 [R5+UR8+0x780], R10 ;  /* 0x0007800a05007988 */ /* 0x000fe80008000008 */
[----:B------:R2:W-:Y:S04]  /*3430*/  STS.U8 [R5+UR8+0xb80], R11 ;  /* 0x000b800b05007988 */ /* 0x0005e80008000008 */
[----:B------:R-:W-:Y:S04]  /*3440*/  STS.U8 [R5+UR8+0xf80], R12 ;  /* 0x000f800c05007988 */ /* 0x000fe80008000008 */
[----:B------:R4:W-:Y:S04]  /*3450*/  STS.U8 [R5+UR8+0x1380], R13 ;  /* 0x0013800d05007988 */ /* 0x0009e80008000008 */
[----:B------:R-:W-:Y:S01]  /*3460*/  STS.U8 [R5+UR8+0x1780], R14 ;  /* 0x0017800e05007988 */ /* 0x000fe20008000008 */
[----:B--2---:R-:W-:-:S03]  /*3470*/  LEA.HI.X.SX32 R11, R0, R7, 0x1, P0 ;  /* 0x00000007000b7211 */ /* 0x004fc600000f0eff */
[----:B------:R-:W-:Y:S01]  /*3480*/  STS.U8 [R5+UR8+0x1b80], R15 ;  /* 0x001b800f05007988 */ /* 0x000fe20008000008 */
[----:B------:R-:W-:-:S03]  /*3490*/  LEA.HI.X.SX32 R133, R2, R11, 0x1, P1 ;  /* 0x0000000b02857211 */ /* 0x000fc600008f0eff */
[----:B------:R-:W-:Y:S01]  /*34a0*/  STS.U8 [R5+UR8+0x1f80], R16 ;  /* 0x001f801005007988 */ /* 0x000fe20008000008 */
[----:B------:R-:W-:-:S03]  /*34b0*/  IADD3 R158, P1, PT, R132, UR5, RZ ;  /* 0x00000005849e7c10 */ /* 0x000fc6000ff3e0ff */
[----:B------:R-:W-:Y:S01]  /*34c0*/  STS.U8 [R5+UR8+0x2380], R17 ;  /* 0x0023801105007988 */ /* 0x000fe20008000008 */
[----:B------:R-:W-:-:S03]  /*34d0*/  ISETP.LT.AND P0, PT, RZ, UR74, PT ;  /* 0x0000004aff007c0c */ /* 0x000fc6000bf01270 */
[----:B------:R-:W-:Y:S01]  /*34e0*/  STS.U8 [R5+UR8+0x2780], R18 ;  /* 0x0027801205007988 */ /* 0x000fe20008000008 */
[----:B------:R-:W-:-:S03]  /*34f0*/  IADD3.X R159, PT, PT, R133, UR42, RZ, P1, !PT ;  /* 0x0000002a859f7c10 */ /* 0x000fc60008ffe4ff */
[----:B------:R-:W-:Y:S04]  /*3500*/  STS.U8 [R5+UR8+0x2b80], R19 ;  /* 0x002b801305007988 */ /* 0x000fe80008000008 */
[----:B------:R-:W-:Y:S04]  /*3510*/  STS.U8 [R5+UR8+0x2f80], R20 ;  /* 0x002f801405007988 */ /* 0x000fe80008000008 */
[----:B------:R-:W-:Y:S04]  /*3520*/  STS.U8 [R5+UR8+0x3380], R21 ;  /* 0x0033801505007988 */ /* 0x000fe80008000008 */
[----:B------:R2:W-:Y:S04]  /*3530*/  STS.U8 [R5+UR8+0x3780], R22 ;  /* 0x0037801605007988 */ /* 0x0005e80008000008 */
[----:B------:R-:W-:Y:S01]  /*3540*/  STS.U8 [R5+UR8+0x3b80], R23 ;  /* 0x003b801705007988 */ /* 0x000fe20008000008 */
[C---:B------:R-:W-:Y:S01]  /*3550*/  IADD3 R70, P2, PT, R132.reuse, UR11, RZ ;  /* 0x0000000b84467c10 */ /* 0x040fe2000ff5e0ff */
[C---:B---3--:R-:W-:Y:S01]  /*3560*/  VIADD R72, R132.reuse, UR75 ;  /* 0x0000004b84487c36 */ /* 0x048fe20008000000 */
[----:B----4-:R-:W-:Y:S01]  /*3570*/  PRMT R13, RZ, 0x7610, R13 ;  /* 0x00007610ff0d7816 */ /* 0x010fe2000000000d */
[----:B------:R-:W3:Y:S02]  /*3580*/  FENCE.VIEW.ASYNC.T ;  /* 0x00000000000073c6 */ /* 0x000ee40000000200 */
[----:B---3--:R-:W-:Y:S01]  /*3590*/  BAR.SYNC.DEFER_BLOCKING 0x0 ;  /* 0x0000000000007b1d */ /* 0x008fe20000010000 */
[----:B------:R-:W-:-:S02]  /*35a0*/  IADD3 R108, P1, PT, R132, UR6, RZ ;  /* 0x00000006846c7c10 */ /* 0x000fc4000ff3e0ff */
[C---:B------:R-:W-:Y:S02]  /*35b0*/  IADD3.X R71, PT, PT, R133.reuse, UR44, RZ, P2, !PT ;  /* 0x0000002c85477c10 */ /* 0x040fe400097fe4ff */
[----:B------:R-:W-:Y:S01]  /*35c0*/  IADD3.X R109, PT, PT, R133, UR43, RZ, P1, !PT ;  /* 0x0000002b856d7c10 */ /* 0x000fe20008ffe4ff */
[----:B------:R-:W-:Y:S02]  /*35d0*/  USHF.R.S32.HI UR46, URZ, 0x1f, UR14 ;  /* 0x0000001fff2e7899 */ /* 0x000fe4000801140e */
[----:B------:R-:W-:Y:S01]  /*35e0*/  USHF.R.S32.HI UR47, URZ, 0x1f, UR15 ;  /* 0x0000001fff2f7899 */ /* 0x000fe2000801140f */
[----:B------:R-:W-:Y:S01]  /*35f0*/  STL.64 [R1+0x1e0], R158 ;  /* 0x0001e09e01007387 */ /* 0x000fe20000100a00 */
[----:B------:R-:W-:Y:S01]  /*3600*/  USHF.R.S32.HI UR48, URZ, 0x1f, UR19 ;  /* 0x0000001fff307899 */ /* 0x000fe20008011413 */
[----:B------:R-:W-:Y:S01]  /*3610*/  SHF.R.S32.HI R7, RZ, 0x1f, R145 ;  /* 0x0000001fff077819 */ /* 0x000fe20000011491 */
[----:B------:R-:W-:Y:S01]  /*3620*/  USHF.R.S32.HI UR51, URZ, 0x1f, UR23 ;  /* 0x0000001fff337899 */ /* 0x000fe20008011417 */
[----:B--2---:R-:W-:Y:S01]  /*3630*/  PRMT R22, RZ, 0x7610, R22 ;  /* 0x00007610ff167816 */ /* 0x004fe20000000016 */
[----:B------:R-:W-:-:S02]  /*3640*/  USHF.R.S32.HI UR50, URZ, 0x1f, UR25 ;  /* 0x0000001fff327899 */ /* 0x000fc40008011419 */
[----:B------:R-:W-:Y:S02]  /*3650*/  USHF.R.S32.HI UR52, URZ, 0x1f, UR28 ;  /* 0x0000001fff347899 */ /* 0x000fe4000801141c */
[----:B------:R-:W-:Y:S02]  /*3660*/  USHF.R.S32.HI UR53, URZ, 0x1f, UR27 ;  /* 0x0000001fff357899 */ /* 0x000fe4000801141b */
[----:B------:R-:W-:Y:S02]  /*3670*/  USHF.R.S32.HI UR55, URZ, 0x1f, UR30 ;  /* 0x0000001fff377899 */ /* 0x000fe4000801141e */
[----:B------:R-:W-:Y:S01]  /*3680*/  USHF.R.S32.HI UR54, URZ, 0x1f, UR32 ;  /* 0x0000001fff367899 */ /* 0x000fe20008011420 */
[----:B------:R-:W-:Y:S01]  /*3690*/  PRMT R58, RZ, 0x7610, R58 ;  /* 0x00007610ff3a7816 */ /* 0x000fe2000000003a */
[----:B------:R-:W2:Y:S02]  /*36a0*/  FENCE.VIEW.ASYNC.S ;  /* 0x00000000000073c6 */ /* 0x000ea40000000000 */
[----:B--2---:R2:W3:Y:S02]  /*36b0*/  @!UP0 SYNCS.EXCH.64 URZ, [UR8+0xa800], UR38 ;  /* 0x00a8002608ff85b2 */ /* 0x0044e40008000100 */
[----:B---3--:R-:W-:Y:S01]  /*36c0*/  BAR.SYNC.DEFER_BLOCKING 0x0 ;  /* 0x0000000000007b1d */ /* 0x008fe20000010000 */
[----:B------:R-:W-:Y:S01]  /*36d0*/  IADD3 RZ, P1, PT, R132, UR29, RZ ;  /* 0x0000001d84ff7c10 */ /* 0x000fe2000ff3e0ff */
[----:B------:R-:W-:-:S02]  /*36e0*/  USHF.R.S32.HI UR57, URZ, 0x1f, UR33 ;  /* 0x0000001fff397899 */ /* 0x000fc40008011421 */
[----:B------:R-:W-:Y:S01]  /*36f0*/  USHF.R.S32.HI UR56, URZ, 0x1f, UR34 ;  /* 0x0000001fff387899 */ /* 0x000fe20008011422 */
[----:B------:R-:W-:Y:S01]  /*3700*/  PRMT R12, RZ, 0x7610, R12 ;  /* 0x00007610ff0c7816 */ /* 0x000fe2000000000c */
[----:B------:R-:W-:Y:S02]  /*3710*/  USHF.R.S32.HI UR59, URZ, 0x1f, UR36 ;  /* 0x0000001fff3b7899 */ /* 0x000fe40008011424 */
[----:B------:R-:W-:Y:S01]  /*3720*/  USHF.R.S32.HI UR58, URZ, 0x1f, UR37 ;  /* 0x0000001fff3a7899 */ /* 0x000fe20008011425 */
[----:B------:R-:W-:Y:S01]  /*3730*/  STL.64 [R1+0x160], R108 ;  /* 0x0001606c01007387 */ /* 0x000fe20000100a00 */
[----:B------:R-:W-:Y:S01]  /*3740*/  PRMT R46, RZ, 0x7610, R46 ;  /* 0x00007610ff2e7816 */ /* 0x000fe2000000002e */
[----:B------:R-:W-:Y:S02]  /*3750*/  USHF.R.S32.HI UR60, URZ, 0x1f, UR26 ;  /* 0x0000001fff3c7899 */ /* 0x000fe4000801141a */
[----:B------:R-:W-:Y:S01]  /*3760*/  USHF.R.S32.HI UR61, URZ, 0x1f, UR22 ;  /* 0x0000001fff3d7899 */ /* 0x000fe20008011416 */
[----:B------:R3:W-:Y:S01]  /*3770*/  STL.64 [R1+0xe0], R70 ;  /* 0x0000e04601007387 */ /* 0x0007e20000100a00 */
[----:B------:R-:W-:Y:S01]  /*3780*/  IADD3.X R73, PT, PT, R133, UR13, RZ, P1, !PT ;  /* 0x0000000d85497c10 */ /* 0x000fe20008ffe4ff */
[----:B------:R-:W2:Y:S01]  /*3790*/  LDCU UR29, c[0x0][0x3c4] ;  /* 0x00007880ff1d77ac */ /* 0x000ea20008000800 */
[----:B------:R-:W-:Y:S01]  /*37a0*/  PRMT R16, RZ, 0x7610, R16 ;  /* 0x00007610ff107816 */ /* 0x000fe20000000010 */
[----:B------:R-:W4:Y:S01]  /*37b0*/  LDC R15, c[0x0][0x3c8] ;  /* 0x0000f200ff0f7b82 */ /* 0x000f220000000800 */
[----:B------:R-:W-:-:S02]  /*37c0*/  USHF.R.S32.HI UR63, URZ, 0x1f, UR20 ;  /* 0x0000001fff3f7899 */ /* 0x000fc40008011414 */
[----:B------:R-:W-:Y:S01]  /*37d0*/  USHF.R.S32.HI UR62, URZ, 0x1f, UR18 ;  /* 0x0000001fff3e7899 */ /* 0x000fe20008011412 */
[----:B------:R-:W-:Y:S01]  /*37e0*/  PRMT R64, RZ, 0x7610, R64 ;  /* 0x00007610ff407816 */ /* 0x000fe20000000040 */
[----:B------:R3:W4:Y:S01]  /*37f0*/  @P0 LDG.E.U8 R55, desc[UR16][R70.64] ;  /* 0x0000001046370981 */ /* 0x000722000c1e1100 */
[----:B------:R-:W-:Y:S01]  /*3800*/  USHF.R.S32.HI UR65, URZ, 0x1f, UR24 ;  /* 0x0000001fff417899 */ /* 0x000fe20008011418 */
[----:B------:R-:W-:Y:S01]  /*3810*/  PRMT R34, RZ, 0x7610, R34 ;  /* 0x00007610ff227816 */ /* 0x000fe20000000022 */
[----:B------:R-:W0:Y:S01]  /*3820*/  LDC R76, c[0x0][0x3d8] ;  /* 0x0000f600ff4c7b82 */ /* 0x000e220000000800 */
[----:B------:R1:W4:Y:S01]  /*3830*/  @P0 LDG.E.U8 R13, desc[UR16][R72.64] ;  /* 0x00000010480d0981 */ /* 0x000322000c1e1100 */
[----:B------:R-:W-:Y:S01]  /*3840*/  USHF.R.S32.HI UR64, URZ, 0x1f, UR21 ;  /* 0x0000001fff407899 */ /* 0x000fe20008011415 */
[----:B------:R-:W-:Y:S02]  /*3850*/  PRMT R18, RZ, 0x7610, R18 ;  /* 0x00007610ff127816 */ /* 0x000fe40000000012 */
[----:B------:R-:W-:-:S02]  /*3860*/  PRMT R20, RZ, 0x7610, R20 ;  /* 0x00007610ff147816 */ /* 0x000fc40000000014 */
[----:B---3--:R-:W-:Y:S02]  /*3870*/  IADD3 R70, P2, PT, R132, UR12, RZ ;  /* 0x0000000c84467c10 */ /* 0x008fe4000ff5e0ff */
[----:B------:R-:W-:Y:S02]  /*3880*/  PRMT R52, RZ, 0x7610, R52 ;  /* 0x00007610ff347816 */ /* 0x000fe40000000034 */
[----:B------:R-:W-:Y:S01]  /*3890*/  IADD3.X R71, PT, PT, R133, UR45, RZ, P2, !PT ;  /* 0x0000002d85477c10 */ /* 0x000fe200097fe4ff */
[----:B------:R1:W-:Y:S01]  /*38a0*/  STL.64 [R1+0x238], R72 ;  /* 0x0002384801007387 */ /* 0x0003e20000100a00 */
[----:B------:R-:W-:Y:S02]  /*38b0*/  PRMT R29, RZ, 0x7610, R29 ;  /* 0x00007610ff1d7816 */ /* 0x000fe4000000001d */
[----:B------:R-:W-:Y:S01]  /*38c0*/  PRMT R45, RZ, 0x7610, R45 ;  /* 0x00007610ff2d7816 */ /* 0x000fe2000000002d */
[----:B------:R3:W-:Y:S01]  /*38d0*/  STL.64 [R1+0x1d0], R70 ;  /* 0x0001d04601007387 */ /* 0x0007e20000100a00 */
[----:B------:R-:W-:-:S02]  /*38e0*/  PRMT R25, RZ, 0x7610, R25 ;  /* 0x00007610ff197816 */ /* 0x000fc40000000019 */
[----:B------:R-:W-:Y:S01]  /*38f0*/  PRMT R61, RZ, 0x7610, R61 ;  /* 0x00007610ff3d7816 */ /* 0x000fe2000000003d */
[----:B------:R3:W4:Y:S01]  /*3900*/  @P0 LDG.E.U8 R27, desc[UR16][R70.64] ;  /* 0x00000010461b0981 */ /* 0x000722000c1e1100 */
[----:B------:R-:W-:Y:S02]  /*3910*/  PRMT R24, RZ, 0x7610, R24 ;  /* 0x00007610ff187816 */ /* 0x000fe40000000018 */
[----:B------:R-:W-:Y:S02]  /*3920*/  PRMT R40, RZ, 0x7610, R40 ;  /* 0x00007610ff287816 */ /* 0x000fe40000000028 */
[----:B-1----:R-:W-:Y:S02]  /*3930*/  IADD3 R72, P1, PT, R132, UR14, RZ ;  /* 0x0000000e84487c10 */ /* 0x002fe4000ff3e0ff */
[----:B------:R-:W-:Y:S02]  /*3940*/  PRMT R56, RZ, 0x7610, R56 ;  /* 0x00007610ff387816 */ /* 0x000fe40000000038 */
[----:B------:R-:W-:-:S02]  /*3950*/  PRMT R10, RZ, 0x7610, R10 ;  /* 0x00007610ff0a7816 */ /* 0x000fc4000000000a */
[----:B---3--:R-:W-:Y:S02]  /*3960*/  IADD3 R70, P2, PT, R132, UR15, RZ ;  /* 0x0000000f84467c10 */ /* 0x008fe4000ff5e0ff */
[C---:B------:R-:W-:Y:S02]  /*3970*/  IADD3.X R73, PT, PT, R133.reuse, UR46, RZ, P1, !PT ;  /* 0x0000002e85497c10 */ /* 0x040fe40008ffe4ff */
[----:B------:R-:W-:Y:S02]  /*3980*/  IADD3.X R71, PT, PT, R133, UR47, RZ, P2, !PT ;  /* 0x0000002f85477c10 */ /* 0x000fe400097fe4ff */
[----:B------:R-:W-:Y:S01]  /*3990*/  PRMT R28, RZ, 0x7610, R28 ;  /* 0x00007610ff1c7816 */ /* 0x000fe2000000001c */
[----:B------:R-:W-:Y:S01]  /*39a0*/  STL.64 [R1+0x150], R72 ;  /* 0x0001504801007387 */ /* 0x000fe20000100a00 */
[----:B------:R-:W-:Y:S02]  /*39b0*/  PRMT R44, RZ, 0x7610, R44 ;  /* 0x00007610ff2c7816 */ /* 0x000fe4000000002c */
[----:B------:R-:W-:Y:S01]  /*39c0*/  PRMT R60, RZ, 0x7610, R60 ;  /* 0x00007610ff3c7816 */ /* 0x000fe2000000003c */
[----:B------:R1:W-:Y:S01]  /*39d0*/  STL.64 [R1+0xd0], R70 ;  /* 0x0000d04601007387 */ /* 0x0003e20000100a00 */
[----:B------:R-:W-:-:S02]  /*39e0*/  PRMT R14, RZ, 0x7610, R14 ;  /* 0x00007610ff0e7816 */ /* 0x000fc4000000000e */
[----:B------:R-:W-:Y:S01]  /*39f0*/  PRMT R31, RZ, 0x7610, R31 ;  /* 0x00007610ff1f7816 */ /* 0x000fe2000000001f */
[----:B------:R1:W3:Y:S01]  /*3a00*/  @P0 LDG.E.U8 R59, desc[UR16][R70.64] ;  /* 0x00000010463b0981 */ /* 0x0002e2000c1e1100 */
[----:B------:R-:W-:Y:S02]  /*3a10*/  IADD3 R146, P1, PT, R145, R132, RZ ;  /* 0x0000008491927210 */ /* 0x000fe40007f3e0ff */
[----:B------:R-:W-:Y:S01]  /*3a20*/  PRMT R47, RZ, 0x7610, R47 ;  /* 0x00007610ff2f7816 */ /* 0x000fe2000000002f */
[----:B------:R0:W3:Y:S01]  /*3a30*/  @P0 LDG.E.U8 R43, desc[UR16][R72.64] ;  /* 0x00000010482b0981 */ /* 0x0000e2000c1e1100 */
[----:B------:R-:W-:Y:S02]  /*3a40*/  PRMT R63, RZ, 0x7610, R63 ;  /* 0x00007610ff3f7816 */ /* 0x000fe4000000003f */
[----:B------:R-:W-:Y:S02]  /*3a50*/  PRMT R17, RZ, 0x7610, R17 ;  /* 0x00007610ff117816 */ /* 0x000fe40000000011 */
[----:B------:R-:W-:-:S02]  /*3a60*/  PRMT R9, RZ, 0x7610, R9 ;  /* 0x00007610ff097816 */ /* 0x000fc40000000009 */
[C---:B-1----:R-:W-:Y:S02]  /*3a70*/  IADD3 R70, P2, PT, R132.reuse, UR19, RZ ;  /* 0x0000001384467c10 */ /* 0x042fe4000ff5e0ff */
[----:B------:R-:W-:Y:S02]  /*3a80*/  PRMT R23, RZ, 0x7610, R23 ;  /* 0x00007610ff177816 */ /* 0x000fe40000000017 */
[----:B------:R-:W-:Y:S01]  /*3a90*/  IADD3.X R71, PT, PT, R133, UR48, RZ, P2, !PT ;  /* 0x0000003085477c10 */ /* 0x000fe200097fe4ff */
[----:B------:R-:W-:Y:S01]  /*3aa0*/  IMAD.X R147, R7, 0x1, R133, P1 ;  /* 0x0000000107937824 */ /* 0x000fe200008e0685 */
[----:B0-----:R-:W-:Y:S01]  /*3ab0*/  IADD3 R72, P1, PT, R132, UR23, RZ ;  /* 0x0000001784487c10 */ /* 0x001fe2000ff3e0ff */
[----:B--2---:R-:W-:Y:S02]  /*3ac0*/  UIMAD UR38, UR29, 0x16, URZ ;  /* 0x000000161d2678a4 */ /* 0x004fe4000f8e02ff */
[----:B------:R-:W-:Y:S01]  /*3ad0*/  UIMAD UR39, UR31, 0x1e, URZ ;  /* 0x0000001e1f2778a4 */ /* 0x000fe2000f8e02ff */
[----:B------:R0:W-:Y:S04]  /*3ae0*/  STL.64 [R1+0x1c0], R70 ;  /* 0x0001c04601007387 */ /* 0x0001e80000100a00 */
[----:B------:R0:W2:Y:S01]  /*3af0*/  @P0 LDG.E.U8 R22, desc[UR16][R70.64] ;  /* 0x0000001046160981 */ /* 0x0000a2000c1e1100 */
[----:B------:R-:W-:Y:S01]  /*3b00*/  IADD3.X R73, PT, PT, R133, UR51, RZ, P1, !PT ;  /* 0x0000003385497c10 */ /* 0x000fe20008ffe4ff */
[----:B----4-:R-:W-:Y:S01]  /*3b10*/  IMAD R2, R15, 0x80, R2 ;  /* 0x000000800f027824 */ /* 0x010fe200078e0202 */
[----:B------:R-:W-:Y:S01]  /*3b20*/  PRMT R39, RZ, 0x7610, R39 ;  /* 0x00007610ff277816 */ /* 0x000fe20000000027 */
[----:B------:R-:W4:Y:S01]  /*3b30*/  @P0 LDG.E.U8 R9, desc[UR16][R132.64] ;  /* 0x0000001084090981 */ /* 0x000f22000c1e1100 */
[----:B------:R-:W-:-:S02]  /*3b40*/  PRMT R6, RZ, 0x7610, R6 ;  /* 0x00007610ff067816 */ /* 0x000fc40000000006 */
[----:B------:R-:W-:Y:S01]  /*3b50*/  PRMT R33, RZ, 0x7610, R33 ;  /* 0x00007610ff217816 */ /* 0x000fe20000000021 */
[----:B------:R-:W2:Y:S01]  /*3b60*/  @P0 LDG.E.U8 R23, desc[UR16][R158.64] ;  /* 0x000000109e170981 */ /* 0x000ea2000c1e1100 */
[----:B0-----:R-:W-:-:S03]  /*3b70*/  IADD3 R70, P2, PT, R132, UR25, RZ ;  /* 0x0000001984467c10 */ /* 0x001fc6000ff5e0ff */
[----:B------:R-:W-:Y:S01]  /*3b80*/  STL.64 [R1+0x140], R72 ;  /* 0x0001404801007387 */ /* 0x000fe20000100a00 */
[C---:B------:R-:W-:Y:S02]  /*3b90*/  IADD3.X R71, PT, PT, R133.reuse, UR50, RZ, P2, !PT ;  /* 0x0000003285477c10 */ /* 0x040fe400097fe4ff */
[----:B------:R-:W-:Y:S01]  /*3ba0*/  IADD3 R142, P1, PT, R132, UR27, RZ ;  /* 0x0000001b848e7c10 */ /* 0x000fe2000ff3e0ff */
[----:B------:R-:W2:Y:S04]  /*3bb0*/  @P0 LDG.E.U8 R38, desc[UR16][R72.64] ;  /* 0x0000001048260981 */ /* 0x000ea8000c1e1100 */
[----:B------:R0:W-:Y:S04]  /*3bc0*/  STL.64 [R1+0xc0], R70 ;  /* 0x0000c04601007387 */ /* 0x0001e80000100a00 */
[----:B------:R0:W2:Y:S01]  /*3bd0*/  @P0 LDG.E.U8 R54, desc[UR16][R70.64] ;  /* 0x0000001046360981 */ /* 0x0000a2000c1e1100 */
[----:B------:R-:W-:Y:S01]  /*3be0*/  IADD3.X R143, PT, PT, R133, UR53, RZ, P1, !PT ;  /* 0x00000035858f7c10 */ /* 0x000fe20008ffe4ff */
[----:B------:R-:W-:-:S02]  /*3bf0*/  USHF.R.S32.HI UR66, URZ, 0x1f, UR38 ;  /* 0x0000001fff427899 */ /* 0x000fc40008011426 */
[----:B------:R-:W-:Y:S02]  /*3c00*/  USHF.R.S32.HI UR68, URZ, 0x1f, UR39 ;  /* 0x0000001fff447899 */ /* 0x000fe40008011427 */
[----:B------:R-:W-:Y:S02]  /*3c10*/  UIMAD UR29, UR40, 0xf, URZ ;  /* 0x0000000f281d78a4 */ /* 0x000fe4000f8e02ff */
[----:B------:R-:W-:Y:S01]  /*3c20*/  UIMAD UR31, UR41, 0x17, URZ ;  /* 0x00000017291f78a4 */ /* 0x000fe2000f8e02ff */
[----:B------:R-:W-:Y:S01]  /*3c30*/  PRMT R15, RZ, 0x7610, R15 ;  /* 0x00007610ff0f7816 */ /* 0x000fe2000000000f */
[----:B------:R-:W2:Y:S01]  /*3c40*/  @P0 LDG.E.U8 R39, desc[UR16][R108.64] ;  /* 0x000000106c270981 */ /* 0x000ea2000c1e1100 */
[----:B0-----:R-:W-:-:S04]  /*3c50*/  IADD3 R70, P2, PT, R132, UR28, RZ ;  /* 0x0000001c84467c10 */ /* 0x001fc8000ff5e0ff */
[----:B------:R-:W-:Y:S02]  /*3c60*/  IADD3.X R71, PT, PT, R133, UR52, RZ, P2, !PT ;  /* 0x0000003485477c10 */ /* 0x000fe400097fe4ff */
[----:B------:R-:W-:-:S03]  /*3c70*/  IADD3 R72, P1, PT, R132, UR30, RZ ;  /* 0x0000001e84487c10 */ /* 0x000fc6000ff3e0ff */
[----:B------:R0:W-:Y:S04]  /*3c80*/  STL.64 [R1+0x1b0], R70 ;  /* 0x0001b04601007387 */ /* 0x0001e80000100a00 */
[----:B------:R0:W2:Y:S01]  /*3c90*/  @P0 LDG.E.U8 R26, desc[UR16][R70.64] ;  /* 0x00000010461a0981 */ /* 0x0000a2000c1e1100 */
[----:B------:R-:W-:Y:S02]  /*3ca0*/  IADD3.X R73, PT, PT, R133, UR55, RZ, P1, !PT ;  /* 0x0000003785497c10 */ /* 0x000fe40008ffe4ff */
[----:B0-----:R-:W-:-:S03]  /*3cb0*/  IADD3 R70, P2, PT, R132, UR32, RZ ;  /* 0x0000002084467c10 */ /* 0x001fc6000ff5e0ff */
[----:B------:R0:W2:Y:S01]  /*3cc0*/  @P0 LDG.E.U8 R42, desc[UR16][R72.64] ;  /* 0x00000010482a0981 */ /* 0x0000a2000c1e1100 */
[----:B------:R-:W-:-:S03]  /*3cd0*/  IADD3.X R71, PT, PT, R133, UR54, RZ, P2, !PT ;  /* 0x0000003685477c10 */ /* 0x000fc600097fe4ff */
[----:B------:R0:W-:Y:S04]  /*3ce0*/  STL.64 [R1+0x130], R72 ;  /* 0x0001304801007387 */ /* 0x0001e80000100a00 */
[----:B------:R1:W-:Y:S04]  /*3cf0*/  STL.64 [R1+0xb0], R70 ;  /* 0x0000b04601007387 */ /* 0x0003e80000100a00 */
[----:B------:R1:W2:Y:S01]  /*3d00*/  @P0 LDG.E.U8 R58, desc[UR16][R70.64] ;  /* 0x00000010463a0981 */ /* 0x0002a2000c1e1100 */
[C---:B0-----:R-:W-:Y:S02]  /*3d10*/  IADD3 R72, P1, PT, R132.reuse, UR33, RZ ;  /* 0x0000002184487c10 */ /* 0x041fe4000ff3e0ff */
[----:B-1----:R-:W-:-:S02]  /*3d20*/  IADD3 R70, P2, PT, R132, UR34, RZ ;  /* 0x0000002284467c10 */ /* 0x002fc4000ff5e0ff */
[C---:B------:R-:W-:Y:S02]  /*3d30*/  IADD3.X R73, PT, PT, R133.reuse, UR57, RZ, P1, !PT ;  /* 0x0000003985497c10 */ /* 0x040fe40008ffe4ff */
[----:B------:R-:W-:-:S03]  /*3d40*/  IADD3.X R71, PT, PT, R133, UR56, RZ, P2, !PT ;  /* 0x0000003885477c10 */ /* 0x000fc600097fe4ff */
[----:B------:R0:W-:Y:S04]  /*3d50*/  STL.64 [R1+0x220], R72 ;  /* 0x0002204801007387 */ /* 0x0001e80000100a00 */
[----:B------:R0:W2:Y:S04]  /*3d60*/  @P0 LDG.E.U8 R12, desc[UR16][R72.64] ;  /* 0x00000010480c0981 */ /* 0x0000a8000c1e1100 */
[----:B------:R1:W-:Y:S04]  /*3d70*/  STL.64 [R1+0x1a0], R70 ;  /* 0x0001a04601007387 */ /* 0x0003e80000100a00 */
[----:B------:R1:W2:Y:S01]  /*3d80*/  @P0 LDG.E.U8 R30, desc[UR16][R70.64] ;  /* 0x00000010461e0981 */ /* 0x0002a2000c1e1100 */
[----:B0-----:R-:W-:-:S04]  /*3d90*/  IADD3 R72, P1, PT, R132, UR36, RZ ;  /* 0x0000002484487c10 */ /* 0x001fc8000ff3e0ff */
[----:B------:R-:W-:Y:S02]  /*3da0*/  IADD3.X R73, PT, PT, R133, UR59, RZ, P1, !PT ;  /* 0x0000003b85497c10 */ /* 0x000fe40008ffe4ff */
[----:B-1----:R-:W-:-:S03]  /*3db0*/  IADD3 R70, P2, PT, R132, UR37, RZ ;  /* 0x0000002584467c10 */ /* 0x002fc6000ff5e0ff */
        /* <DEDUP_REMOVED lines=30> */
[C---:B------:R-:W-:Y:S02]  /*3fa0*/  IADD3.X R73, PT, PT, R133.reuse, UR66, RZ, P1, !PT ;  /* 0x0000004285497c10 */ /* 0x040fe40008ffe4ff */
[----:B-1----:R-:W-:Y:S01]  /*3fb0*/  IADD3 R70, P2, PT, R132, UR39, RZ ;  /* 0x0000002784467c10 */ /* 0x002fe2000ff5e0ff */
[----:B------:R-:W-:Y:S02]  /*3fc0*/  USHF.R.S32.HI UR40, URZ, 0x1f, UR35 ;  /* 0x0000001fff287899 */ /* 0x000fe40008011423 */
[----:B------:R0:W2:Y:S01]  /*3fd0*/  @P0 LDG.E.U8 R50, desc[UR16][R72.64] ;  /* 0x0000001048320981 */ /* 0x0000a2000c1e1100 */
[----:B------:R-:W-:-:S03]  /*3fe0*/  IADD3.X R71, PT, PT, R133, UR68, RZ, P2, !PT ;  /* 0x0000004485477c10 */ /* 0x000fc600097fe4ff */
[----:B------:R0:W-:Y:S04]  /*3ff0*/  STL.64 [R1+0x100], R72 ;  /* 0x0001004801007387 */ /* 0x0001e80000100a00 */
[----:B------:R1:W-:Y:S04]  /*4000*/  STL.64 [R1+0x80], R70 ;  /* 0x0000804601007387 */ /* 0x0003e80000100a00 */
[----:B------:R1:W2:Y:S01]  /*4010*/  @P0 LDG.E.U8 R66, desc[UR16][R70.64] ;  /* 0x0000001046420981 */ /* 0x0002a2000c1e1100 */
[----:B------:R-:W-:Y:S02]  /*4020*/  USHF.R.S32.HI UR41, URZ, 0x1f, UR29 ;  /* 0x0000001fff297899 */ /* 0x000fe4000801141d */
[----:B0-----:R-:W-:-:S02]  /*4030*/  IADD3 R72, P2, PT, R132, UR29, RZ ;  /* 0x0000001d84487c10 */ /* 0x001fc4000ff5e0ff */
[----:B-1----:R-:W-:-:S04]  /*4040*/  IADD3 R70, P1, PT, R132, UR35, RZ ;  /* 0x0000002384467c10 */ /* 0x002fc8000ff3e0ff */
[C---:B------:R-:W-:Y:S01]  /*4050*/  IADD3.X R71, PT, PT, R133.reuse, UR40, RZ, P1, !PT ;  /* 0x0000002885477c10 */ /* 0x040fe20008ffe4ff */
[----:B------:R-:W-:Y:S01]  /*4060*/  USHF.R.S32.HI UR67, URZ, 0x1f, UR31 ;  /* 0x0000001fff437899 */ /* 0x000fe2000801141f */
[----:B------:R-:W-:Y:S02]  /*4070*/  IADD3.X R73, PT, PT, R133, UR41, RZ, P2, !PT ;  /* 0x0000002985497c10 */ /* 0x000fe400097fe4ff */
[C---:B------:R-:W-:Y:S01]  /*4080*/  IADD3 R134, P1, PT, R2.reuse, R135, RZ ;  /* 0x0000008702867210 */ /* 0x040fe20007f3e0ff */
[----:B------:R0:W-:Y:S04]  /*4090*/  STL.64 [R1+0x1f0], R70 ;  /* 0x0001f04601007387 */ /* 0x0001e80000100a00 */
[----:B------:R0:W2:Y:S01]  /*40a0*/  @P0 LDG.E.U8 R20, desc[UR16][R70.64] ;  /* 0x0000001046140981 */ /* 0x0000a2000c1e1100 */
[----:B------:R-:W-:-:S02]  /*40b0*/  LEA.HI.X.SX32 R135, R2, R11, 0x1, P1 ;  /* 0x0000000b02877211 */ /* 0x000fc400008f0eff */
[----:B------:R-:W-:Y:S01]  /*40c0*/  IADD3 R74, P1, PT, R134, UR5, RZ ;  /* 0x00000005864a7c10 */ /* 0x000fe2000ff3e0ff */
[----:B------:R1:W-:Y:S04]  /*40d0*/  STL.64 [R1+0x170], R72 ;  /* 0x0001704801007387 */ /* 0x0003e80000100a00 */
[----:B------:R1:W2:Y:S01]  /*40e0*/  @P0 LDG.E.U8 R36, desc[UR16][R72.64] ;  /* 0x0000001048240981 */ /* 0x0002a2000c1e1100 */
[----:B0-----:R-:W-:Y:S01]  /*40f0*/  IADD3 R70, P2, PT, R132, UR31, RZ ;  /* 0x0000001f84467c10 */ /* 0x001fe2000ff5e0ff */
[----:B------:R-:W0:Y:S03]  /*4100*/  LDCU UR5, c[0x0][0x3c4] ;  /* 0x00007880ff0577ac */ /* 0x000e260008000800 */
[----:B------:R-:W-:-:S02]  /*4110*/  IADD3.X R71, PT, PT, R133, UR67, RZ, P2, !PT ;  /* 0x0000004385477c10 */ /* 0x000fc400097fe4ff */
[----:B-1----:R-:W-:-:S03]  /*4120*/  IADD3 R72, P2, PT, R134, UR6, RZ ;  /* 0x0000000686487c10 */ /* 0x002fc6000ff5e0ff */
[----:B------:R1:W-:Y:S01]  /*4130*/  STL.64 [R1+0xf0], R70 ;  /* 0x0000f04601007387 */ /* 0x0003e20000100a00 */
[C---:B------:R-:W-:Y:S02]  /*4140*/  IADD3.X R75, PT, PT, R135.reuse, UR42, RZ, P1, !PT ;  /* 0x0000002a874b7c10 */ /* 0x040fe40008ffe4ff */
[----:B------:R-:W-:Y:S01]  /*4150*/  IADD3.X R73, PT, PT, R135, UR43, RZ, P2, !PT ;  /* 0x0000002b87497c10 */ /* 0x000fe200097fe4ff */
[----:B------:R1:W2:Y:S04]  /*4160*/  @P0 LDG.E.U8 R52, desc[UR16][R70.64] ;  /* 0x0000001046340981 */ /* 0x0002a8000c1e1100 */
[----:B------:R-:W-:Y:S04]  /*4170*/  STL.64 [R1+0x1d8], R74 ;  /* 0x0001d84a01007387 */ /* 0x000fe80000100a00 */
[----:B------:R0:W2:Y:S01]  /*4180*/  @P0 LDG.E.U8 R41, desc[UR16][R72.64] ;  /* 0x0000001048290981 */ /* 0x0000a2000c1e1100 */
[----:B-1----:R-:W-:-:S03]  /*4190*/  IADD3 R70, P1, PT, R134, UR11, RZ ;  /* 0x0000000b86467c10 */ /* 0x002fc6000ff3e0ff */
[----:B------:R0:W-:Y:S01]  /*41a0*/  STL.64 [R1+0x158], R72 ;  /* 0x0001584801007387 */ /* 0x0001e20000100a00 */
[C---:B------:R-:W-:Y:S02]  /*41b0*/  IADD3.X R71, PT, PT, R135.reuse, UR44, RZ, P1, !PT ;  /* 0x0000002c87477c10 */ /* 0x040fe40008ffe4ff */
[C---:B------:R-:W-:Y:S01]  /*41c0*/  IADD3 R148, P1, PT, R134.reuse, UR69, RZ ;  /* 0x0000004586947c10 */ /* 0x040fe2000ff3e0ff */
[----:B------:R-:W2:Y:S03]  /*41d0*/  @P0 LDG.E.U8 R25, desc[UR16][R74.64] ;  /* 0x000000104a190981 */ /* 0x000ea6000c1e1100 */
[----:B------:R-:W-:Y:S02]  /*41e0*/  IADD3.X R149, PT, PT, R135, UR13, RZ, P1, !PT ;  /* 0x0000000d87957c10 */ /* 0x000fe40008ffe4ff */
[----:B0-----:R-:W-:Y:S01]  /*41f0*/  IADD3 R72, P2, PT, R134, UR12, RZ ;  /* 0x0000000c86487c10 */ /* 0x001fe2000ff5e0ff */
[----:B------:R0:W-:Y:S01]  /*4200*/  STL.64 [R1+0xd8], R70 ;  /* 0x0000d84601007387 */ /* 0x0001e20000100a00 */
[----:B------:R-:W-:-:S02]  /*4210*/  PRMT R11, RZ, 0x7610, R11 ;  /* 0x00007610ff0b7816 */ /* 0x000fc4000000000b */
[----:B------:R-:W-:Y:S01]  /*4220*/  PRMT R4, RZ, 0x7610, R4 ;  /* 0x00007610ff047816 */ /* 0x000fe20000000004 */
[----:B------:R0:W2:Y:S01]  /*4230*/  @P0 LDG.E.U8 R57, desc[UR16][R70.64] ;  /* 0x0000001046390981 */ /* 0x0000a2000c1e1100 */
[----:B------:R-:W-:Y:S02]  /*4240*/  IADD3.X R73, PT, PT, R135, UR45, RZ, P2, !PT ;  /* 0x0000002d87497c10 */ /* 0x000fe400097fe4ff */
[----:B------:R-:W-:Y:S01]  /*4250*/  PRMT R8, RZ, 0x7610, R8 ;  /* 0x00007610ff087816 */ /* 0x000fe20000000008 */
[----:B------:R-:W2:Y:S01]  /*4260*/  @P0 LDG.E.U8 R11, desc[UR16][R134.64] ;  /* 0x00000010860b0981 */ /* 0x000ea2000c1e1100 */
[----:B------:R-:W-:Y:S02]  /*4270*/  PRMT R65, RZ, 0x7610, R65 ;  /* 0x00007610ff417816 */ /* 0x000fe40000000041 */
[----:B------:R-:W-:Y:S01]  /*4280*/  PRMT R49, RZ, 0x7610, R49 ;  /* 0x00007610ff317816 */ /* 0x000fe20000000031 */
[----:B------:R-:W2:Y:S01]  /*4290*/  @P0 LDG.E.U8 R15, desc[UR16][R148.64] ;  /* 0x00000010940f0981 */ /* 0x000ea2000c1e1100 */
[----:B------:R-:W-:-:S02]  /*42a0*/  PRMT R19, RZ, 0x7610, R19 ;  /* 0x00007610ff137816 */ /* 0x000fc40000000013 */
[----:B------:R-:W-:Y:S01]  /*42b0*/  PRMT R35, RZ, 0x7610, R35 ;  /* 0x00007610ff237816 */ /* 0x000fe20000000023 */
[----:B------:R-:W2:Y:S01]  /*42c0*/  @P0 LDG.E.U8 R4, desc[UR16][R146.64] ;  /* 0x0000001092040981 */ /* 0x000ea2000c1e1100 */
[----:B0-----:R-:W-:Y:S02]  /*42d0*/  IADD3 R70, P1, PT, R134, UR14, RZ ;  /* 0x0000000e86467c10 */ /* 0x001fe4000ff3e0ff */
[----:B------:R-:W-:Y:S01]  /*42e0*/  PRMT R51, RZ, 0x7610, R51 ;  /* 0x00007610ff337816 */ /* 0x000fe20000000033 */
[----:B------:R0:W-:Y:S01]  /*42f0*/  STL.64 [R1+0x1c8], R72 ;  /* 0x0001c84801007387 */ /* 0x0001e20000100a00 */
[----:B------:R-:W-:Y:S02]  /*4300*/  IADD3.X R71, PT, PT, R135, UR46, RZ, P1, !PT ;  /* 0x0000002e87477c10 */ /* 0x000fe40008ffe4ff */
[----:B------:R-:W-:Y:S01]  /*4310*/  PRMT R67, RZ, 0x7610, R67 ;  /* 0x00007610ff437816 */ /* 0x000fe20000000043 */
[----:B------:R0:W2:Y:S01]  /*4320*/  @P0 LDG.E.U8 R29, desc[UR16][R72.64] ;  /* 0x00000010481d0981 */ /* 0x0000a2000c1e1100 */
[----:B------:R-:W-:Y:S01]  /*4330*/  IADD3 R144, P1, PT, R145, R134, RZ ;  /* 0x0000008691907210 */ /* 0x000fe20007f3e0ff */
[----:B------:R-:W-:-:S02]  /*4340*/  UIMAD UR5, UR5, 0x1f, URZ ;  /* 0x0000001f050578a4 */ /* 0x000fc4000f8e02ff */
[----:B------:R1:W-:Y:S01]  /*4350*/  STL.64 [R1+0x148], R70 ;  /* 0x0001484601007387 */ /* 0x0003e20000100a00 */
[----:B------:R-:W-:Y:S01]  /*4360*/  PRMT R37, RZ, 0x7610, R37 ;  /* 0x00007610ff257816 */ /* 0x000fe20000000025 */
[----:B------:R-:W2:Y:S02]  /*4370*/  LDCU UR12, c[0x0][0x3d4] ;  /* 0x00007a80ff0c77ac */ /* 0x000ea40008000800 */
[----:B------:R1:W3:Y:S01]  /*4380*/  @P0 LDG.E.U8 R45, desc[UR16][R70.64] ;  /* 0x00000010462d0981 */ /* 0x0002e2000c1e1100 */
[----:B0-----:R-:W-:-:S03]  /*4390*/  IADD3 R72, P2, PT, R134, UR15, RZ ;  /* 0x0000000f86487c10 */ /* 0x001fc6000ff5e0ff */
[----:B------:R-:W3:Y:S01]  /*43a0*/  @P0 LDG.E.U8 R8, desc[UR16][R142.64] ;  /* 0x000000108e080981 */ /* 0x000ee2000c1e1100 */
[----:B------:R-:W-:Y:S02]  /*43b0*/  IADD3.X R73, PT, PT, R135, UR47, RZ, P2, !PT ;  /* 0x0000002f87497c10 */ /* 0x000fe400097fe4ff */
[C---:B-1----:R-:W-:Y:S01]  /*43c0*/  IADD3 R70, P2, PT, R134.reuse, UR19, RZ ;  /* 0x0000001386467c10 */ /* 0x042fe2000ff5e0ff */
[----:B------:R-:W-:Y:S02]  /*43d0*/  IMAD.X R145, R7, 0x1, R135, P1 ;  /* 0x0000000107917824 */ /* 0x000fe400008e0687 */
[----:B------:R0:W-:Y:S01]  /*43e0*/  STL.64 [R1+0xc8], R72 ;  /* 0x0000c84801007387 */ /* 0x0001e20000100a00 */
[----:B------:R-:W-:Y:S02]  /*43f0*/  IADD3 R74, P1, PT, R134, UR23, RZ ;  /* 0x00000017864a7c10 */ /* 0x000fe4000ff3e0ff */
[C---:B------:R-:W-:Y:S01]  /*4400*/  IADD3.X R71, PT, PT, R135.reuse, UR48, RZ, P2, !PT ;  /* 0x0000003087477c10 */ /* 0x040fe200097fe4ff */
[----:B------:R0:W3:Y:S01]  /*4410*/  @P0 LDG.E.U8 R61, desc[UR16][R72.64] ;  /* 0x00000010483d0981 */ /* 0x0000e2000c1e1100 */
[----:B------:R-:W-:-:S03]  /*4420*/  IADD3.X R75, PT, PT, R135, UR51, RZ, P1, !PT ;  /* 0x00000033874b7c10 */ /* 0x000fc60008ffe4ff */
[----:B------:R1:W-:Y:S04]  /*4430*/  STL.64 [R1+0x1b8], R70 ;  /* 0x0001b84601007387 */ /* 0x0003e80000100a00 */
[----:B------:R1:W3:Y:S01]  /*4440*/  @P0 LDG.E.U8 R24, desc[UR16][R70.64] ;  /* 0x0000001046180981 */ /* 0x0002e2000c1e1100 */
[----:B0-----:R-:W-:-:S03]  /*4450*/  IADD3 R72, P2, PT, R134, UR25, RZ ;  /* 0x0000001986487c10 */ /* 0x001fc6000ff5e0ff */
[----:B------:R0:W3:Y:S01]  /*4460*/  @P0 LDG.E.U8 R40, desc[UR16][R74.64] ;  /* 0x000000104a280981 */ /* 0x0000e2000c1e1100 */
[----:B------:R-:W-:-:S03]  /*4470*/  IADD3.X R73, PT, PT, R135, UR50, RZ, P2, !PT ;  /* 0x0000003287497c10 */ /* 0x000fc600097fe4ff */
[----:B------:R-:W3:Y:S01]  /*4480*/  @P0 LDG.E.U8 R6, desc[UR16][R144.64] ;  /* 0x0000001090060981 */ /* 0x000ee2000c1e1100 */
[----:B-1----:R-:W-:-:S03]  /*4490*/  IADD3 R70, P1, PT, R134, UR27, RZ ;  /* 0x0000001b86467c10 */ /* 0x002fc6000ff3e0ff */
[----:B------:R0:W-:Y:S01]  /*44a0*/  STL.64 [R1+0x138], R74 ;  /* 0x0001384a01007387 */ /* 0x0001e20000100a00 */
[----:B------:R-:W-:-:S03]  /*44b0*/  IADD3.X R71, PT, PT, R135, UR53, RZ, P1, !PT ;  /* 0x0000003587477c10 */ /* 0x000fc60008ffe4ff */
[----:B------:R1:W-:Y:S04]  /*44c0*/  STL.64 [R1+0xb8], R72 ;  /* 0x0000b84801007387 */ /* 0x0003e80000100a00 */
[----:B------:R1:W3:Y:S01]  /*44d0*/  @P0 LDG.E.U8 R56, desc[UR16][R72.64] ;  /* 0x0000001048380981 */ /* 0x0002e2000c1e1100 */
[----:B0-----:R-:W-:-:S03]  /*44e0*/  IADD3 R74, P1, PT, R134, UR28, RZ ;  /* 0x0000001c864a7c10 */ /* 0x001fc6000ff3e0ff */
[----:B------:R0:W-:Y:S04]  /*44f0*/  STL.64 [R1+0x228], R70 ;  /* 0x0002284601007387 */ /* 0x0001e80000100a00 */
[----:B------:R0:W3:Y:S01]  /*4500*/  @P0 LDG.E.U8 R10, desc[UR16][R70.64] ;  /* 0x00000010460a0981 */ /* 0x0000e2000c1e1100 */
[C---:B-1----:R-:W-:Y:S02]  /*4510*/  IADD3 R72, P2, PT, R134.reuse, UR30, RZ ;  /* 0x0000001e86487c10 */ /* 0x042fe4000ff5e0ff */
[C---:B------:R-:W-:Y:S02]  /*4520*/  IADD3.X R75, PT, PT, R135.reuse, UR52, RZ, P1, !PT ;  /* 0x00000034874b7c10 */ /* 0x040fe40008ffe4ff */
[C---:B------:R-:W-:Y:S02]  /*4530*/  IADD3.X R73, PT, PT, R135.reuse, UR55, RZ, P2, !PT ;  /* 0x0000003787497c10 */ /* 0x040fe400097fe4ff */
[C---:B0-----:R-:W-:Y:S01]  /*4540*/  IADD3 R70, P1, PT, R134.reuse, UR32, RZ ;  /* 0x0000002086467c10 */ /* 0x041fe2000ff3e0ff */
[----:B------:R0:W-:Y:S03]  /*4550*/  STL.64 [R1+0x1a8], R74 ;  /* 0x0001a84a01007387 */ /* 0x0001e60000100a00 */
[----:B------:R-:W-:Y:S01]  /*4560*/  IADD3.X R71, PT, PT, R135, UR54, RZ, P1, !PT ;  /* 0x0000003687477c10 */ /* 0x000fe20008ffe4ff */
[----:B------:R0:W3:Y:S04]  /*4570*/  @P0 LDG.E.U8 R28, desc[UR16][R74.64] ;  /* 0x000000104a1c0981 */ /* 0x0000e8000c1e1100 */
[----:B------:R1:W-:Y:S04]  /*4580*/  STL.64 [R1+0x128], R72 ;  /* 0x0001284801007387 */ /* 0x0003e80000100a00 */
[----:B------:R1:W3:Y:S01]  /*4590*/  @P0 LDG.E.U8 R44, desc[UR16][R72.64] ;  /* 0x00000010482c0981 */ /* 0x0002e2000c1e1100 */
[----:B0-----:R-:W-:-:S03]  /*45a0*/  IADD3 R74, P1, PT, R134, UR33, RZ ;  /* 0x00000021864a7c10 */ /* 0x001fc6000ff3e0ff */
[----:B------:R0:W-:Y:S01]  /*45b0*/  STL.64 [R1+0xa8], R70 ;  /* 0x0000a84601007387 */ /* 0x0001e20000100a00 */
[----:B------:R-:W-:-:S03]  /*45c0*/  IADD3.X R75, PT, PT, R135, UR57, RZ, P1, !PT ;  /* 0x00000039874b7c10 */ /* 0x000fc60008ffe4ff */
[----:B------:R0:W3:Y:S01]  /*45d0*/  @P0 LDG.E.U8 R60, desc[UR16][R70.64] ;  /* 0x00000010463c0981 */ /* 0x0000e2000c1e1100 */
[----:B-1----:R-:W-:-:S03]  /*45e0*/  IADD3 R72, P2, PT, R134, UR34, RZ ;  /* 0x0000002286487c10 */ /* 0x002fc6000ff5e0ff */
[----:B------:R1:W3:Y:S01]  /*45f0*/  @P0 LDG.E.U8 R14, desc[UR16][R74.64] ;  /* 0x000000104a0e0981 */ /* 0x0002e2000c1e1100 */
[C---:B------:R-:W-:Y:S02]  /*4600*/  IADD3.X R73, PT, PT, R135.reuse, UR56, RZ, P2, !PT ;  /* 0x0000003887497c10 */ /* 0x040fe400097fe4ff */
[C---:B0-----:R-:W-:Y:S01]  /*4610*/  IADD3 R70, P1, PT, R134.reuse, UR36, RZ ;  /* 0x0000002486467c10 */ /* 0x041fe2000ff3e0ff */
[----:B------:R1:W-:Y:S03]  /*4620*/  STL.64 [R1+0x218], R74 ;  /* 0x0002184a01007387 */ /* 0x0003e60000100a00 */
[----:B------:R-:W-:Y:S01]  /*4630*/  IADD3.X R71, PT, PT, R135, UR59, RZ, P1, !PT ;  /* 0x0000003b87477c10 */ /* 0x000fe20008ffe4ff */
[----:B------:R0:W-:Y:S04]  /*4640*/  STL.64 [R1+0x198], R72 ;  /* 0x0001984801007387 */ /* 0x0001e80000100a00 */
[----:B------:R0:W3:Y:S01]  /*4650*/  @P0 LDG.E.U8 R31, desc[UR16][R72.64] ;  /* 0x00000010481f0981 */ /* 0x0000e2000c1e1100 */
[----:B-1----:R-:W-:-:S03]  /*4660*/  IADD3 R74, P2, PT, R134, UR37, RZ ;  /* 0x00000025864a7c10 */ /* 0x002fc6000ff5e0ff */
[----:B------:R1:W-:Y:S04]  /*4670*/  STL.64 [R1+0x118], R70 ;  /* 0x0001184601007387 */ /* 0x0003e80000100a00 */
[----:B------:R1:W3:Y:S01]  /*4680*/  @P0 LDG.E.U8 R47, desc[UR16][R70.64] ;  /* 0x00000010462f0981 */ /* 0x0002e2000c1e1100 */
[C---:B0-----:R-:W-:Y:S02]  /*4690*/  IADD3 R72, P1, PT, R134.reuse, UR26, RZ ;  /* 0x0000001a86487c10 */ /* 0x041fe4000ff3e0ff */
[C---:B------:R-:W-:Y:S02]  /*46a0*/  IADD3.X R75, PT, PT, R135.reuse, UR58, RZ, P2, !PT ;  /* 0x0000003a874b7c10 */ /* 0x040fe400097fe4ff */
[C---:B------:R-:W-:Y:S02]  /*46b0*/  IADD3.X R73, PT, PT, R135.reuse, UR60, RZ, P1, !PT ;  /* 0x0000003c87497c10 */ /* 0x040fe40008ffe4ff */
[C---:B-1----:R-:W-:Y:S01]  /*46c0*/  IADD3 R70, P2, PT, R134.reuse, UR22, RZ ;  /* 0x0000001686467c10 */ /* 0x042fe2000ff5e0ff */
        /* <DEDUP_REMOVED lines=10> */
[----:B------:R-:W3:Y:S01]  /*4770*/  @P0 LDG.E.U8 R49, desc[UR16][R74.64] ;  /* 0x000000104a310981 */ /* 0x000ee2000c1e1100 */
[C---:B------:R-:W-:Y:S02]  /*4780*/  IADD3.X R73, PT, PT, R135.reuse, UR62, RZ, P2, !PT ;  /* 0x0000003e87497c10 */ /* 0x040fe400097fe4ff */
[C---:B0-----:R-:W-:Y:S01]  /*4790*/  IADD3 R70, P1, PT, R134.reuse, UR24, RZ ;  /* 0x0000001886467c10 */ /* 0x041fe2000ff3e0ff */
[----:B------:R-:W-:Y:S03]  /*47a0*/  STL.64 [R1+0x108], R74 ;  /* 0x0001084a01007387 */ /* 0x000fe60000100a00 */
[----:B------:R-:W-:Y:S01]  /*47b0*/  IADD3.X R71, PT, PT, R135, UR65, RZ, P1, !PT ;  /* 0x0000004187477c10 */ /* 0x000fe20008ffe4ff */
[----:B------:R0:W-:Y:S04]  /*47c0*/  STL.64 [R1+0x88], R72 ;  /* 0x0000884801007387 */ /* 0x0001e80000100a00 */
[----:B------:R0:W3:Y:S04]  /*47d0*/  @P0 LDG.E.U8 R65, desc[UR16][R72.64] ;  /* 0x0000001048410981 */ /* 0x0000e8000c1e1100 */
[----:B------:R1:W-:Y:S04]  /*47e0*/  STL.64 [R1+0x1f8], R70 ;  /* 0x0001f84601007387 */ /* 0x0003e80000100a00 */
[----:B------:R1:W3:Y:S01]  /*47f0*/  @P0 LDG.E.U8 R19, desc[UR16][R70.64] ;  /* 0x0000001046130981 */ /* 0x0002e2000c1e1100 */
[----:B0-----:R-:W-:-:S04]  /*4800*/  IADD3 R72, P1, PT, R134, UR21, RZ ;  /* 0x0000001586487c10 */ /* 0x001fc8000ff3e0ff */
[----:B------:R-:W-:Y:S01]  /*4810*/  IADD3.X R73, PT, PT, R135, UR64, RZ, P1, !PT ;  /* 0x0000004087497c10 */ /* 0x000fe20008ffe4ff */
[----:B------:R-:W-:Y:S01]  /*4820*/  USHF.R.S32.HI UR6, URZ, 0x1f, UR5 ;  /* 0x0000001fff067899 */ /* 0x000fe20008011405 */
[C---:B------:R-:W-:Y:S02]  /*4830*/  IADD3 R74, P1, PT, R134.reuse, UR39, RZ ;  /* 0x00000027864a7c10 */ /* 0x040fe4000ff3e0ff */
[----:B------:R-:W-:Y:S01]  /*4840*/  PRMT R69, RZ, 0x7610, R69 ;  /* 0x00007610ff457816 */ /* 0x000fe20000000045 */
[----:B------:R0:W3:Y:S01]  /*4850*/  @P0 LDG.E.U8 R35, desc[UR16][R72.64] ;  /* 0x0000001048230981 */ /* 0x0000e2000c1e1100 */
[----:B-1----:R-:W-:Y:S02]  /*4860*/  IADD3 R70, P2, PT, R134, UR38, RZ ;  /* 0x0000002686467c10 */ /* 0x002fe4000ff5e0ff */
[----:B------:R-:W-:Y:S02]  /*4870*/  PRMT R21, RZ, 0x7610, R21 ;  /* 0x00007610ff157816 */ /* 0x000fe40000000015 */
[----:B------:R-:W-:-:S02]  /*4880*/  PRMT R68, RZ, 0x7610, R68 ;  /* 0x00007610ff447816 */ /* 0x000fc40000000044 */
[----:B------:R-:W-:Y:S01]  /*4890*/  PRMT R53, RZ, 0x7610, R53 ;  /* 0x00007610ff357816 */ /* 0x000fe20000000035 */
[----:B------:R-:W-:Y:S01]  /*48a0*/  VOTEU.ALL UP0, P6 ;  /* 0x0000000000ff7886 */ /* 0x000fe20003000000 */
[C---:B------:R-:W-:Y:S01]  /*48b0*/  IADD3.X R71, PT, PT, R135.reuse, UR66, RZ, P2, !PT ;  /* 0x0000004287477c10 */ /* 0x040fe200097fe4ff */
[----:B------:R-:W1:Y:S01]  /*48c0*/  LDCU UR64, c[0x0][0x3a8] ;  /* 0x00007500ff4077ac */ /* 0x000e620008000800 */
[----:B------:R-:W-:-:S03]  /*48d0*/  IADD3.X R75, PT, PT, R135, UR68, RZ, P1, !PT ;  /* 0x00000044874b7c10 */ /* 0x000fc60008ffe4ff */
[----:B------:R0:W3:Y:S04]  /*48e0*/  @P0 LDG.E.U8 R51, desc[UR16][R70.64] ;  /* 0x0000001046330981 */ /* 0x0000e8000c1e1100 */
[----:B------:R-:W3:Y:S04]  /*48f0*/  @P0 LDG.E.U8 R67, desc[UR16][R74.64] ;  /* 0x000000104a430981 */ /* 0x000ee8000c1e1100 */
[----:B------:R0:W-:Y:S04]  /*4900*/  STL.64 [R1+0x178], R72 ;  /* 0x0001784801007387 */ /* 0x0001e80000100a00 */
[----:B------:R1:W-:Y:S01]  /*4910*/  STL.64 [R1+0xf8], R70 ;  /* 0x0000f84601007387 */ /* 0x0003e20000100a00 */
[----:B0-----:R-:W-:-:S02]  /*4920*/  IADD3 R72, P1, PT, R134, UR35, RZ ;  /* 0x0000002386487c10 */ /* 0x001fc4000ff3e0ff */
[C---:B-1----:R-:W-:Y:S02]  /*4930*/  IADD3 R70, P2, PT, R134.reuse, UR29, RZ ;  /* 0x0000001d86467c10 */ /* 0x042fe4000ff5e0ff */
[C---:B------:R-:W-:Y:S02]  /*4940*/  IADD3.X R73, PT, PT, R135.reuse, UR40, RZ, P1, !PT ;  /* 0x0000002887497c10 */ /* 0x040fe40008ffe4ff */
[----:B------:R-:W-:Y:S01]  /*4950*/  IADD3.X R71, PT, PT, R135, UR41, RZ, P2, !PT ;  /* 0x0000002987477c10 */ /* 0x000fe200097fe4ff */
[----:B------:R-:W-:Y:S04]  /*4960*/  STL.64 [R1+0x78], R74 ;  /* 0x0000784a01007387 */ /* 0x000fe80000100a00 */
[----:B------:R-:W-:Y:S04]  /*4970*/  STL.64 [R1+0x1e8], R72 ;  /* 0x0001e84801007387 */ /* 0x000fe80000100a00 */
[----:B------:R0:W-:Y:S04]  /*4980*/  STL.64 [R1+0x168], R70 ;  /* 0x0001684601007387 */ /* 0x0001e80000100a00 */
[----:B------:R0:W3:Y:S04]  /*4990*/  @P0 LDG.E.U8 R37, desc[UR16][R70.64] ;  /* 0x0000001046250981 */ /* 0x0000e8000c1e1100 */
[----:B------:R1:W3:Y:S01]  /*49a0*/  @P0 LDG.E.U8 R21, desc[UR16][R72.64] ;  /* 0x0000001048150981 */ /* 0x0002e2000c1e1100 */
[----:B0-----:R-:W-:-:S04]  /*49b0*/  IADD3 R70, P3, PT, R134, UR5, RZ ;  /* 0x0000000586467c10 */ /* 0x001fc8000ff7e0ff */
[----:B------:R-:W-:-:S05]  /*49c0*/  IADD3.X R71, PT, PT, R135, UR6, RZ, P3, !PT ;  /* 0x0000000687477c10 */ /* 0x000fca0009ffe4ff */
[----:B------:R-:W3:Y:S01]  /*49d0*/  @P0 LDG.E.U8 R69, desc[UR16][R70.64] ;  /* 0x0000001046450981 */ /* 0x000ee2000c1e1100 */
[----:B-1----:R-:W-:Y:S01]  /*49e0*/  IADD3 R72, P2, PT, R132, UR5, RZ ;  /* 0x0000000584487c10 */ /* 0x002fe2000ff5e0ff */
[----:B------:R-:W0:Y:S03]  /*49f0*/  LDCU UR5, c[0x0][0x3d0] ;  /* 0x00007a00ff0577ac */ /* 0x000e260008000800 */
[----:B------:R-:W-:-:S05]  /*4a00*/  IADD3.X R73, PT, PT, R133, UR6, RZ, P2, !PT ;  /* 0x0000000685497c10 */ /* 0x000fca00097fe4ff */
[----:B------:R1:W3:Y:S01]  /*4a10*/  @P0 LDG.E.U8 R68, desc[UR16][R72.64] ;  /* 0x0000001048440981 */ /* 0x0002e2000c1e1100 */
[----:B------:R-:W-:-:S04]  /*4a20*/  IADD3 R74, P1, PT, R134, UR31, RZ ;  /* 0x0000001f864a7c10 */ /* 0x000fc8000ff3e0ff */
[----:B------:R-:W-:-:S05]  /*4a30*/  IADD3.X R75, PT, PT, R135, UR67, RZ, P1, !PT ;  /* 0x00000043874b7c10 */ /* 0x000fca0008ffe4ff */
[----:B------:R1:W3:Y:S01]  /*4a40*/  @P0 LDG.E.U8 R53, desc[UR16][R74.64] ;  /* 0x000000104a350981 */ /* 0x0002e2000c1e1100 */
[----:B------:R-:W-:-:S04]  /*4a50*/  @!UP2 UIADD3 UR14, UPT, UPT, -UR4, 0x100000, URZ ;  /* 0x00100000040ea890 */ /* 0x000fc8000fffe1ff */
[----:B------:R-:W-:Y:S02]  /*4a60*/  @!UP2 USHF.L.U32 UR15, UR14, 0xb, URZ ;  /* 0x0000000b0e0fa899 */ /* 0x000fe400080006ff */
[----:B------:R-:W-:Y:S02]  /*4a70*/  @!UP2 USHF.L.U32 UR14, UR14, 0x1, URZ ;  /* 0x000000010e0ea899 */ /* 0x000fe400080006ff */
[----:B0-----:R-:W-:Y:S01]  /*4a80*/  UIMAD UR5, UR76, UR5, URZ ;  /* 0x000000054c0572a4 */ /* 0x001fe2000f8e02ff */
[C---:B------:R-:W-:Y:S02]  /*4a90*/  LOP3.LUT R0, R126.reuse, 0x1f, RZ, 0xc0, !PT ;  /* 0x0000001f7e007812 */ /* 0x040fe400078ec0ff */
[----:B------:R-:W-:-:S03]  /*4aa0*/  LOP3.LUT R2, R126, 0xf, RZ, 0xc0, !PT ;  /* 0x0000000f7e027812 */ /* 0x000fc600078ec0ff */
[----:B--2---:R-:W-:Y:S01]  /*4ab0*/  IMAD R7, R0, UR12, RZ ;  /* 0x0000000c00077c24 */ /* 0x004fe2000f8e02ff */
[----:B------:R-:W-:-:S03]  /*4ac0*/  LOP3.LUT R91, R126, 0x60, RZ, 0xc0, !PT ;  /* 0x000000607e5b7812 */ /* 0x000fc600078ec0ff */
[----:B------:R0:W2:Y:S01]  /*4ad0*/  @!UP0 SYNCS.EXCH.64 URZ, [UR8+0xa808], UR14 ;  /* 0x00a8080e08ff85b2 */ /* 0x0000a20008000100 */
[----:B----4-:R-:W-:Y:S04]  /*4ae0*/  STS.U8 [R252+UR8+0x4000], R9 ;  /* 0x00400009fc007988 */ /* 0x010fe80008000008 */
[----:B------:R4:W-:Y:S04]  /*4af0*/  STS.U8 [R252+UR8+0x5000], R11 ;  /* 0x0050000bfc007988 */ /* 0x0009e80008000008 */
[----:B------:R0:W-:Y:S04]  /*4b00*/  STS.U8 [R252+UR8+0x4400], R23 ;  /* 0x00440017fc007988 */ /* 0x0001e80008000008 */
[----:B------:R-:W-:Y:S01]  /*4b10*/  STS.U8 [R252+UR8+0x5400], R25 ;  /* 0x00540019fc007988 */ /* 0x000fe20008000008 */
[----:B------:R-:W-:-:S02]  /*4b20*/  USHF.R.S32.HI UR6, URZ, 0x1f, UR5 ;  /* 0x0000001fff067899 */ /* 0x000fc40008011405 */
[----:B------:R-:W-:Y:S01]  /*4b30*/  IADD3 R136, P1, P2, R7, UR5, R136 ;  /* 0x0000000507887c10 */ /* 0x000fe2000fa3e088 */
[----:B------:R-:W1:Y:S01]  /*4b40*/  LDCU UR5, c[0x0][0x3d8] ;  /* 0x00007b00ff0577ac */ /* 0x000e620008000800 */
[----:B------:R-:W-:Y:S01]  /*4b50*/  STS.U8 [R252+UR8+0x4800], R39 ;  /* 0x00480027fc007988 */ /* 0x000fe20008000008 */
[----:B------:R-:W-:Y:S01]  /*4b60*/  LEA.HI R0, R91, R2, RZ, 0x1f ;  /* 0x000000025b007211 */ /* 0x000fe200078ff8ff */
[----:B----4-:R-:W4:Y:S02]  /*4b70*/  LDC R11, c[0x0][0x3d8] ;  /* 0x0000f600ff0b7b82 */ /* 0x010f240000000800 */
[----:B------:R-:W-:Y:S04]  /*4b80*/  STS.U8 [R252+UR8+0x5800], R41 ;  /* 0x00580029fc007988 */ /* 0x000fe80008000008 */
[----:B------:R-:W-:Y:S04]  /*4b90*/  STS.U8 [R252+UR8+0x4c00], R55 ;  /* 0x004c0037fc007988 */ /* 0x000fe80008000008 */
[----:B------:R-:W-:Y:S01]  /*4ba0*/  STS.U8 [R252+UR8+0x5c00], R57 ;  /* 0x005c0039fc007988 */ /* 0x000fe20008000008 */
[----:B------:R-:W-:Y:S01]  /*4bb0*/  LOP3.LUT R90, R126, 0x10, RZ, 0xc0, !PT ;  /* 0x000000107e5a7812 */ /* 0x000fe200078ec0ff */
[----:B0-----:R-:W0:Y:S02]  /*4bc0*/  LDC R23, c[0x0][0x3d8] ;  /* 0x0000f600ff177b82 */ /* 0x001e240000000800 */
[----:B------:R1:W-:Y:S04]  /*4bd0*/  STS.U8 [R150+UR8+0x4080], R13 ;  /* 0x0040800d96007988 */ /* 0x0003e80008000008 */
[----:B------:R-:W-:Y:S04]  /*4be0*/  STS.U8 [R150+UR8+0x5080], R15 ;  /* 0x0050800f96007988 */ /* 0x000fe80008000008 */
[----:B------:R-:W-:Y:S01]  /*4bf0*/  STS.U8 [R150+UR8+0x4480], R27 ;  /* 0x0044801b96007988 */ /* 0x000fe20008000008 */
[----:B------:R-:W-:Y:S01]  /*4c00*/  SHF.R.S32.HI R2, RZ, 0x1f, R7 ;  /* 0x0000001fff027819 */ /* 0x000fe20000011407 */
[----:B------:R-:W-:-:S02]  /*4c10*/  VIADD R0, R0, UR7 ;  /* 0x0000000700007c36 */ /* 0x000fc40008000000 */
[----:B------:R-:W-:Y:S04]  /*4c20*/  STS.U8 [R150+UR8+0x5480], R29 ;  /* 0x0054801d96007988 */ /* 0x000fe80008000008 */
[----:B---3--:R-:W-:Y:S04]  /*4c30*/  STS.U8 [R150+UR8+0x4880], R43 ;  /* 0x0048802b96007988 */ /* 0x008fe80008000008 */
[----:B------:R-:W-:Y:S04]  /*4c40*/  STS.U8 [R150+UR8+0x5880], R45 ;  /* 0x0058802d96007988 */ /* 0x000fe80008000008 */
[----:B------:R-:W-:Y:S04]  /*4c50*/  STS.U8 [R150+UR8+0x4c80], R59 ;  /* 0x004c803b96007988 */ /* 0x000fe80008000008 */
[----:B------:R-:W-:Y:S01]  /*4c60*/  STS.U8 [R150+UR8+0x5c80], R61 ;  /* 0x005c803d96007988 */ /* 0x000fe20008000008 */
[----:B------:R-:W-:Y:S01]  /*4c70*/  LOP3.LUT R7, R252, 0x40, RZ, 0x3c, !PT ;  /* 0x00000040fc077812 */ /* 0x000fe200078e3cff */
[----:B-1----:R-:W1:Y:S02]  /*4c80*/  LDC R13, c[0x0][0x3d8] ;  /* 0x0000f600ff0d7b82 */ /* 0x002e640000000800 */
[----:B------:R3:W-:Y:S04]  /*4c90*/  STS.U8 [R3+UR8+0x5100], R6 ;  /* 0x0051000603007988 */ /* 0x0007e80008000008 */
[----:B------:R0:W-:Y:S04]  /*4ca0*/  STS.U8 [R3+UR8+0x4100], R4 ;  /* 0x0041000403007988 */ /* 0x0001e80008000008 */
[----:B------:R-:W-:Y:S01]  /*4cb0*/  STL.64 [R1+0xe8], R74 ;  /* 0x0000e84a01007387 */ /* 0x000fe20000100a00 */
[----:B------:R-:W-:Y:S01]  /*4cc0*/  IADD3.X R2, PT, PT, R2, UR6, R137, P1, P2 ;  /* 0x0000000602027c10 */ /* 0x000fe20008fe4489 */
[----:B---3--:R-:W3:Y:S02]  /*4cd0*/  LDC R6, c[0x0][0x3d8] ;  /* 0x0000f600ff067b82 */ /* 0x008ee40000000800 */
[----:B------:R0:W-:Y:S04]  /*4ce0*/  STS.U8 [R3+UR8+0x4500], R22 ;  /* 0x0045001603007988 */ /* 0x0001e80008000008 */
[----:B------:R-:W-:Y:S02]  /*4cf0*/  STS.U8 [R3+UR8+0x5500], R24 ;  /* 0x0055001803007988 */ /* 0x000fe40008000008 */
[----:B------:R-:W1:Y:S02]  /*4d00*/  LDC R27, c[0x0][0x3d8] ;  /* 0x0000f600ff1b7b82 */ /* 0x000e640000000800 */
[----:B------:R-:W-:Y:S04]  /*4d10*/  STS.U8 [R3+UR8+0x4900], R38 ;  /* 0x0049002603007988 */ /* 0x000fe80008000008 */
[----:B------:R-:W-:Y:S02]  /*4d20*/  STS.U8 [R3+UR8+0x5900], R40 ;  /* 0x0059002803007988 */ /* 0x000fe40008000008 */
[----:B------:R-:W1:Y:S02]  /*4d30*/  LDC R29, c[0x0][0x3d8] ;  /* 0x0000f600ff1d7b82 */ /* 0x000e640000000800 */
[----:B------:R-:W-:Y:S04]  /*4d40*/  STS.U8 [R3+UR8+0x4d00], R54 ;  /* 0x004d003603007988 */ /* 0x000fe80008000008 */
[----:B------:R2:W-:Y:S01]  /*4d50*/  STS.U8 [R3+UR8+0x5d00], R56 ;  /* 0x005d003803007988 */ /* 0x0005e20008000008 */
[C---:B0-----:R-:W-:Y:S01]  /*4d60*/  LOP3.LUT R4, R252.reuse, 0x60, RZ, 0x3c, !PT ;  /* 0x00000060fc047812 */ /* 0x041fe200078e3cff */
[----:B------:R-:W0:Y:S02]  /*4d70*/  LDC R22, c[0x0][0x3d8] ;  /* 0x0000f600ff167b82 */ /* 0x000e240000000800 */
[----:B------:R4:W-:Y:S04]  /*4d80*/  STS.U8 [R5+UR8+0x4180], R8 ;  /* 0x0041800805007988 */ /* 0x0009e80008000008 */
[----:B------:R4:W-:Y:S01]  /*4d90*/  STS.U8 [R5+UR8+0x5180], R10 ;  /* 0x0051800a05007988 */ /* 0x0009e20008000008 */
[C---:B--2---:R-:W-:Y:S01]  /*4da0*/  LOP3.LUT R3, R252.reuse, 0x50, RZ, 0x3c, !PT ;  /* 0x00000050fc037812 */ /* 0x044fe200078e3cff */
[----:B------:R-:W2:Y:S02]  /*4db0*/  LDC R24, c[0x0][0x3d8] ;  /* 0x0000f600ff187b82 */ /* 0x000ea40000000800 */
[----:B------:R4:W-:Y:S06]  /*4dc0*/  STS.U8 [R5+UR8+0x4580], R26 ;  /* 0x0045801a05007988 */ /* 0x0009ec0008000008 */
[----:B----4-:R-:W4:Y:S01]  /*4dd0*/  LDC R8, c[0x0][0x3d8] ;  /* 0x0000f600ff087b82 */ /* 0x010f220000000800 */
[----:B------:R-:W-:Y:S04]  /*4de0*/  STS.U8 [R5+UR8+0x5580], R28 ;  /* 0x0055801c05007988 */ /* 0x000fe80008000008 */
[----:B------:R-:W-:Y:S03]  /*4df0*/  STS.U8 [R5+UR8+0x4980], R42 ;  /* 0x0049802a05007988 */ /* 0x000fe60008000008 */
[----:B------:R-:W0:Y:S01]  /*4e00*/  LDC R10, c[0x0][0x3d8] ;  /* 0x0000f600ff0a7b82 */ /* 0x000e220000000800 */
[----:B------:R-:W-:Y:S04]  /*4e10*/  STS.U8 [R5+UR8+0x5980], R44 ;  /* 0x0059802c05007988 */ /* 0x000fe80008000008 */
[----:B------:R-:W-:Y:S03]  /*4e20*/  STS.U8 [R5+UR8+0x4d80], R58 ;  /* 0x004d803a05007988 */ /* 0x000fe60008000008 */
[----:B------:R-:W0:Y:S01]  /*4e30*/  LDC R26, c[0x0][0x3d8] ;  /* 0x0000f600ff1a7b82 */ /* 0x000e220000000800 */
[----:B------:R-:W-:Y:S04]  /*4e40*/  STS.U8 [R5+UR8+0x5d80], R60 ;  /* 0x005d803c05007988 */ /* 0x000fe80008000008 */
[----:B------:R1:W-:Y:S03]  /*4e50*/  STS.U8 [R7+UR8+0x4200], R12 ;  /* 0x0042000c07007988 */ /* 0x0003e60008000008 */
[----:B------:R-:W0:Y:S01]  /*4e60*/  LDC R54, c[0x0][0x3d8] ;  /* 0x0000f600ff367b82 */ /* 0x000e220000000800 */
[----:B------:R2:W-:Y:S04]  /*4e70*/  STS.U8 [R7+UR8+0x5200], R14 ;  /* 0x0052000e07007988 */ /* 0x0005e80008000008 */
[----:B------:R-:W-:Y:S03]  /*4e80*/  STS.U8 [R7+UR8+0x4600], R30 ;  /* 0x0046001e07007988 */ /* 0x000fe60008000008 */
[----:B-1----:R-:W1:Y:S01]  /*4e90*/  LDC R12, c[0x0][0x3d8] ;  /* 0x0000f600ff0c7b82 */ /* 0x002e620000000800 */
[----:B------:R-:W-:Y:S04]  /*4ea0*/  STS.U8 [R7+UR8+0x5600], R31 ;  /* 0x0056001f07007988 */ /* 0x000fe80008000008 */
[----:B------:R-:W-:Y:S03]  /*4eb0*/  STS.U8 [R7+UR8+0x4a00], R46 ;  /* 0x004a002e07007988 */ /* 0x000fe60008000008 */
[----:B--2---:R-:W2:Y:S01]  /*4ec0*/  LDC R14, c[0x0][0x3d8] ;  /* 0x0000f600ff0e7b82 */ /* 0x004ea20000000800 */
[----:B------:R-:W-:Y:S04]  /*4ed0*/  STS.U8 [R7+UR8+0x5a00], R47 ;  /* 0x005a002f07007988 */ /* 0x000fe80008000008 */
[----:B------:R-:W-:Y:S01]  /*4ee0*/  STS.U8 [R7+UR8+0x4e00], R62 ;  /* 0x004e003e07007988 */ /* 0x000fe20008000008 */
[----:B------:R-:W-:-:S02]  /*4ef0*/  LOP3.LUT R5, R252, 0x70, RZ, 0x3c, !PT ;  /* 0x00000070fc057812 */ /* 0x000fc400078e3cff */
[----:B------:R-:W0:Y:S01]  /*4f00*/  LDC R56, c[0x0][0x3d8] ;  /* 0x0000f600ff387b82 */ /* 0x000e220000000800 */
[----:B------:R-:W-:Y:S04]  /*4f10*/  STS.U8 [R7+UR8+0x5e00], R63 ;  /* 0x005e003f07007988 */ /* 0x000fe80008000008 */
[----:B------:R4:W-:Y:S03]  /*4f20*/  STS.U8 [R3+UR8+0x4280], R16 ;  /* 0x0042801003007988 */ /* 0x0009e60008000008 */
[----:B------:R-:W0:Y:S01]  /*4f30*/  LDC R58, c[0x0][0x3d8] ;  /* 0x0000f600ff3a7b82 */ /* 0x000e220000000800 */
[----:B------:R-:W-:Y:S04]  /*4f40*/  STS.U8 [R3+UR8+0x5280], R17 ;  /* 0x0052801103007988 */ /* 0x000fe80008000008 */
[----:B------:R-:W-:Y:S03]  /*4f50*/  STS.U8 [R3+UR8+0x4680], R32 ;  /* 0x0046802003007988 */ /* 0x000fe60008000008 */
[----:B----4-:R-:W4:Y:S01]  /*4f60*/  LDC R16, c[0x0][0x3d8] ;  /* 0x0000f600ff107b82 */ /* 0x010f220000000800 */
[----:B------:R-:W-:Y:S04]  /*4f70*/  STS.U8 [R3+UR8+0x5680], R33 ;  /* 0x0056802103007988 */ /* 0x000fe80008000008 */
[----:B------:R-:W-:Y:S03]  /*4f80*/  STS.U8 [R3+UR8+0x4a80], R48 ;  /* 0x004a803003007988 */ /* 0x000fe60008000008 */
[----:B------:R-:W0:Y:S01]  /*4f90*/  LDC R60, c[0x0][0x3d8] ;  /* 0x0000f600ff3c7b82 */ /* 0x000e220000000800 */
[----:B------:R-:W-:Y:S04]  /*4fa0*/  STS.U8 [R3+UR8+0x5a80], R49 ;  /* 0x005a803103007988 */ /* 0x000fe80008000008 */
[----:B------:R1:W-:Y:S03]  /*4fb0*/  STS.U8 [R3+UR8+0x4e80], R64 ;  /* 0x004e804003007988 */ /* 0x0003e60008000008 */
[----:B------:R-:W0:Y:S01]  /*4fc0*/  LDC R62, c[0x0][0x3d8] ;  /* 0x0000f600ff3e7b82 */ /* 0x000e220000000800 */
[----:B------:R2:W-:Y:S04]  /*4fd0*/  STS.U8 [R3+UR8+0x5e80], R65 ;  /* 0x005e804103007988 */ /* 0x0005e80008000008 */
[----:B------:R2:W-:Y:S03]  /*4fe0*/  STL.64 [R1+0x70], R72 ;  /* 0x0000704801007387 */ /* 0x0005e60000100a00 */
[----:B-1----:R-:W1:Y:S01]  /*4ff0*/  LDC R64, c[0x0][0x3d8] ;  /* 0x0000f600ff407b82 */ /* 0x002e620000000800 */
[----:B--2---:R-:W-:-:S04]  /*5000*/  SHF.R.U32.HI R3, RZ, 0x5, R126 ;  /* 0x00000005ff037819 */ /* 0x004fc8000001167e */
[----:B------:R-:W-:Y:S01]  /*5010*/  SGXT.U32 R3, R3, 0x2 ;  /* 0x000000020303781a */ /* 0x000fe20000000000 */
[----:B------:R-:W-:Y:S02]  /*5020*/  STS.U8 [R4+UR8+0x4300], R18 ;  /* 0x0043001204007988 */ /* 0x000fe40008000008 */
[----:B------:R-:W2:Y:S02]  /*5030*/  LDC R72, c[0x0][0x3d8] ;  /* 0x0000f600ff487b82 */ /* 0x000ea40000000800 */
[----:B------:R-:W-:Y:S01]  /*5040*/  STS.U8 [R4+UR8+0x5300], R19 ;  /* 0x0053001304007988 */ /* 0x000fe20008000008 */
[----:B------:R-:W-:-:S03]  /*5050*/  IMAD R15, R3, UR5, RZ ;  /* 0x00000005030f7c24 */ /* 0x000fc6000f8e02ff */
[----:B------:R-:W-:Y:S02]  /*5060*/  STS.U8 [R4+UR8+0x4700], R34 ;  /* 0x0047002204007988 */ /* 0x000fe40008000008 */
[----:B------:R-:W1:Y:S02]  /*5070*/  LDC R74, c[0x0][0x3d8] ;  /* 0x0000f600ff4a7b82 */ /* 0x000e640000000800 */
[----:B------:R-:W-:Y:S04]  /*5080*/  STS.U8 [R4+UR8+0x5700], R35 ;  /* 0x0057002304007988 */ /* 0x000fe80008000008 */
[----:B------:R-:W-:Y:S02]  /*5090*/  STS.U8 [R4+UR8+0x4b00], R50 ;  /* 0x004b003204007988 */ /* 0x000fe40008000008 */
[----:B------:R-:W1:Y:S02]  /*50a0*/  LDC R48, c[0x0][0x3d8] ;  /* 0x0000f600ff307b82 */ /* 0x000e640000000800 */
[----:B------:R-:W-:Y:S04]  /*50b0*/  STS.U8 [R4+UR8+0x5b00], R51 ;  /* 0x005b003304007988 */ /* 0x000fe80008000008 */
[----:B------:R-:W-:Y:S02]  /*50c0*/  STS.U8 [R4+UR8+0x4f00], R66 ;  /* 0x004f004204007988 */ /* 0x000fe40008000008 */
[----:B------:R-:W1:Y:S02]  /*50d0*/  LDC R46, c[0x0][0x3d8] ;  /* 0x0000f600ff2e7b82 */ /* 0x000e640000000800 */
[----:B------:R0:W-:Y:S01]  /*50e0*/  STS.U8 [R4+UR8+0x5f00], R67 ;  /* 0x005f004304007988 */ /* 0x0001e20008000008 */
[----:B---3--:R-:W-:-:S05]  /*50f0*/  IMAD R17, R6, 0x4, R15 ;  /* 0x0000000406117824 */ /* 0x008fca00078e020f */
[----:B------:R-:W3:Y:S08]  /*5100*/  LDC R6, c[0x0][0x3d8] ;  /* 0x0000f600ff067b82 */ /* 0x000ef00000000800 */
[----:B0-----:R-:W0:Y:S01]  /*5110*/  LDC R4, c[0x0][0x3d8] ;  /* 0x0000f600ff047b82 */ /* 0x001e220000000800 */
[----:B------:R-:W-:-:S04]  /*5120*/  IMAD R31, R8, 0x4, R17 ;  /* 0x00000004081f7824 */ /* 0x000fc800078e0211 */
[----:B------:R-:W-:-:S03]  /*5130*/  IMAD R33, R10, 0x4, R31 ;  /* 0x000000040a217824 */ /* 0x000fc600078e021f */
[----:B------:R-:W1:Y:S01]  /*5140*/  LDC R18, c[0x0][0x3d8] ;  /* 0x0000f600ff127b82 */ /* 0x000e620000000800 */
[----:B------:R-:W-:Y:S01]  /*5150*/  IMAD R35, R12, 0x4, R33 ;  /* 0x000000040c237824 */ /* 0x000fe200078e0221 */
[----:B------:R2:W-:Y:S06]  /*5160*/  STS.U8 [R5+UR8+0x4380], R20 ;  /* 0x0043801405007988 */ /* 0x0005ec0008000008 */
[----:B------:R-:W1:Y:S01]  /*5170*/  LDC R8, c[0x0][0x3d8] ;  /* 0x0000f600ff087b82 */ /* 0x000e620000000800 */
[----:B------:R-:W-:-:S07]  /*5180*/  IMAD R49, R14, 0x4, R35 ;  /* 0x000000040e317824 */ /* 0x000fce00078e0223 */
[----:B--2---:R-:W2:Y:S01]  /*5190*/  LDC R20, c[0x0][0x3d8] ;  /* 0x0000f600ff147b82 */ /* 0x004ea20000000800 */
[----:B0-----:R-:W-:-:S04]  /*51a0*/  IMAD R51, R4, 0x4, R49 ;  /* 0x0000000404337824 */ /* 0x001fc800078e0231 */
[----:B----4-:R-:W-:-:S03]  /*51b0*/  IMAD R59, R16, 0x4, R51 ;  /* 0x00000004103b7824 */ /* 0x010fc600078e0233 */
[----:B------:R-:W0:Y:S01]  /*51c0*/  LDC R10, c[0x0][0x3d8] ;  /* 0x0000f600ff0a7b82 */ /* 0x000e220000000800 */
[----:B---3--:R-:W-:-:S04]  /*51d0*/  IMAD R61, R6, 0x4, R59 ;  /* 0x00000004063d7824 */ /* 0x008fc800078e023b */
[----:B-1----:R-:W-:-:S03]  /*51e0*/  IMAD R63, R18, 0x4, R61 ;  /* 0x00000004123f7824 */ /* 0x002fc600078e023d */
[----:B------:R-:W1:Y:S01]  /*51f0*/  LDC R50, c[0x0][0x3d8] ;  /* 0x0000f600ff327b82 */ /* 0x000e620000000800 */
[----:B------:R-:W-:Y:S01]  /*5200*/  IMAD R65, R8, 0x4, R63 ;  /* 0x0000000408417824 */ /* 0x000fe200078e023f */
[----:B------:R3:W-:Y:S04]  /*5210*/  STS.U8 [R5+UR8+0x4b80], R52 ;  /* 0x004b803405007988 */ /* 0x0007e80008000008 */
[----:B------:R4:W-:Y:S01]  /*5220*/  STL.64 [R1+0x68], R70 ;  /* 0x0000684601007387 */ /* 0x0009e20000100a00 */
[----:B--2---:R-:W-:Y:S01]  /*5230*/  IMAD R67, R20, 0x4, R65 ;  /* 0x0000000414437824 */ /* 0x004fe200078e0241 */
[----:B------:R-:W2:Y:S02]  /*5240*/  LDC R66, c[0x0][0x3d8] ;  /* 0x0000f600ff427b82 */ /* 0x000ea40000000800 */
[----:B------:R4:W-:Y:S06]  /*5250*/  STS.U8 [R5+UR8+0x5f80], R69 ;  /* 0x005f804505007988 */ /* 0x0009ec0008000008 */
[----:B---3--:R-:W3:Y:S01]  /*5260*/  LDC R52, c[0x0][0x3d8] ;  /* 0x0000f600ff347b82 */ /* 0x008ee20000000800 */
[----:B----4-:R-:W-:Y:S01]  /*5270*/  LOP3.LUT R71, R90, 0x3, RZ, 0xfc, !PT ;  /* 0x000000035a477812 */ /* 0x010fe200078efcff */
[----:B------:R-:W-:-:S03]  /*5280*/  IMAD R69, R22, 0x4, R67 ;  /* 0x0000000416457824 */ /* 0x000fc600078e0243 */
[----:B------:R-:W-:Y:S01]  /*5290*/  ISETP.GE.AND P4, PT, R0, R71, PT ;  /* 0x000000470000720c */ /* 0x000fe20003f86270 */
[----:B0-----:R-:W-:Y:S01]  /*52a0*/  IMAD R71, R10, 0x4, R69 ;  /* 0x000000040a477824 */ /* 0x001fe200078e0245 */
[----:B------:R0:W-:Y:S01]  /*52b0*/  STS.U8 [R5+UR8+0x4f80], R68 ;  /* 0x004f804405007988 */ /* 0x0001e20008000008 */
[----:B------:R-:W4:Y:S02]  /*52c0*/  LDC R70, c[0x0][0x3d8] ;  /* 0x0000f600ff467b82 */ /* 0x000f240000000800 */
[----:B------:R-:W-:-:S04]  /*52d0*/  IMAD R19, R24, 0x4, R71 ;  /* 0x0000000418137824 */ /* 0x000fc800078e0247 */
[----:B------:R-:W-:Y:S01]  /*52e0*/  IMAD R47, R26, 0x4, R19 ;  /* 0x000000041a2f7824 */ /* 0x000fe200078e0213 */
[----:B------:R2:W-:Y:S01]  /*52f0*/  STS.U8 [R5+UR8+0x5780], R37 ;  /* 0x0057802505007988 */ /* 0x0005e20008000008 */
[----:B------:R-:W-:Y:S01]  /*5300*/  IADD3 R84, P3, PT, R17, R136, RZ ;  /* 0x0000008811547210 */ /* 0x000fe20007f7e0ff */
[----:B0-----:R-:W0:Y:S01]  /*5310*/  LDC R68, c[0x0][0x3d8] ;  /* 0x0000f600ff447b82 */ /* 0x001e220000000800 */
[----:B-1----:R-:W-:-:S04]  /*5320*/  IMAD R73, R50, 0x4, R47 ;  /* 0x0000000432497824 */ /* 0x002fc800078e022f */
[----:B---3--:R-:W-:Y:S01]  /*5330*/  IMAD R9, R52, 0x4, R73 ;  /* 0x0000000434097824 */ /* 0x008fe200078e0249 */
[-C--:B------:R-:W-:Y:S01]  /*5340*/  IADD3 R86, P2, PT, R15, R136.reuse, RZ ;  /* 0x000000880f567210 */ /* 0x080fe20007f5e0ff */
[----:B------:R1:W-:Y:S01]  /*5350*/  STS.U8 [R5+UR8+0x5b80], R53 ;  /* 0x005b803505007988 */ /* 0x0003e20008000008 */
[----:B------:R-:W-:Y:S01]  /*5360*/  IADD3 R82, P5, PT, R31, R136, RZ ;  /* 0x000000881f527210 */ /* 0x000fe20007fbe0ff */
[----:B------:R-:W-:Y:S01]  /*5370*/  IMAD R43, R54, 0x4, R9 ;  /* 0x00000004362b7824 */ /* 0x000fe200078e0209 */
[----:B------:R-:W3:Y:S03]  /*5380*/  LDC R44, c[0x0][0x3d8] ;  /* 0x0000f600ff2c7b82 */ /* 0x000ee60000000800 */
[----:B------:R-:W-:-:S04]  /*5390*/  IMAD R57, R56, 0x4, R43 ;  /* 0x0000000438397824 */ /* 0x000fc800078e022b */
[----:B--2---:R-:W-:Y:S01]  /*53a0*/  IMAD R37, R58, 0x4, R57 ;  /* 0x000000043a257824 */ /* 0x004fe200078e0239 */
[----:B------:R-:W2:Y:S03]  /*53b0*/  LDC R42, c[0x0][0x3d8] ;  /* 0x0000f600ff2a7b82 */ /* 0x000ea60000000800 */
[----:B------:R-:W-:Y:S01]  /*53c0*/  IMAD R45, R60, 0x4, R37 ;  /* 0x000000043c2d7824 */ /* 0x000fe200078e0225 */
[----:B------:R-:W-:-:S03]  /*53d0*/  LEA.HI.X.SX32 R85, R17, R2, 0x1, P3 ;  /* 0x0000000211557211 */ /* 0x000fc600018f0eff */
[----:B------:R-:W-:Y:S01]  /*53e0*/  IMAD R55, R62, 0x4, R45 ;  /* 0x000000043e377824 */ /* 0x000fe200078e022d */
[----:B------:R-:W-:Y:S01]  /*53f0*/  IADD3 R52, P3, PT, R35, R136, RZ ;  /* 0x0000008823347210 */ /* 0x000fe20007f7e0ff */
[----:B------:R-:W2:Y:S01]  /*5400*/  LDC R40, c[0x0][0x3d8] ;  /* 0x0000f600ff287b82 */ /* 0x000ea20000000800 */
[-C--:B------:R-:W-:Y:S01]  /*5410*/  LEA.HI.X.SX32 R87, R15, R2.reuse, 0x1, P2 ;  /* 0x000000020f577211 */ /* 0x080fe200010f0eff */
[----:B------:R-:W-:Y:S01]  /*5420*/  IMAD R39, R64, 0x4, R55 ;  /* 0x0000000440277824 */ /* 0x000fe200078e0237 */
[-C--:B------:R-:W-:Y:S02]  /*5430*/  LEA.HI.X.SX32 R83, R31, R2.reuse, 0x1, P5 ;  /* 0x000000021f537211 */ /* 0x080fe400028f0eff */
[----:B-1----:R-:W-:Y:S01]  /*5440*/  LEA.HI.X.SX32 R53, R35, R2, 0x1, P3 ;  /* 0x0000000223357211 */ /* 0x002fe200018f0eff */
[----:B------:R-:W-:Y:S01]  /*5450*/  STL.64 [R1+0x60], R86 ;  /* 0x0000605601007387 */ /* 0x000fe20000100a00 */
[----:B------:R-:W-:Y:S01]  /*5460*/  IMAD R41, R66, 0x4, R39 ;  /* 0x0000000442297824 */ /* 0x000fe200078e0227 */
[----:B------:R-:W1:Y:S02]  /*5470*/  LDC R38, c[0x0][0x3d8] ;  /* 0x0000f600ff267b82 */ /* 0x000e640000000800 */
[----:B------:R0:W-:Y:S04]  /*5480*/  STL.64 [R1+0x50], R82 ;  /* 0x0000505201007387 */ /* 0x0001e80000100a00 */
[----:B------:R-:W-:Y:S02]  /*5490*/  STL.64 [R1+0x58], R84 ;  /* 0x0000585401007387 */ /* 0x000fe40000100a00 */
[----:B------:R-:W1:Y:S02]  /*54a0*/  LDC R34, c[0x0][0x3d8] ;  /* 0x0000f600ff227b82 */ /* 0x000e640000000800 */
[----:B------:R4:W-:Y:S01]  /*54b0*/  STL.64 [R1+0x40], R52 ;  /* 0x0000403401007387 */ /* 0x0009e20000100a00 */
[----:B0-----:R-:W-:-:S03]  /*54c0*/  IADD3 R82, P2, PT, R33, R136, RZ ;  /* 0x0000008821527210 */ /* 0x001fc60007f5e0ff */
[----:B------:R0:W-:Y:S02]  /*54d0*/  STS.U8 [R5+UR8+0x4780], R36 ;  /* 0x0047802405007988 */ /* 0x0001e40008000008 */
[----:B------:R-:W1:Y:S01]  /*54e0*/  LDC R32, c[0x0][0x3d8] ;  /* 0x0000f600ff207b82 */ /* 0x000e620000000800 */
[----:B----4-:R-:W-:Y:S01]  /*54f0*/  IMAD R53, R68, 0x4, R41 ;  /* 0x0000000444357824 */ /* 0x010fe200078e0229 */
[----:B------:R-:W-:-:S06]  /*5500*/  LEA.HI.X.SX32 R83, R33, R2, 0x1, P2 ;  /* 0x0000000221537211 */ /* 0x000fcc00010f0eff */
[----:B------:R-:W4:Y:S01]  /*5510*/  LDC R30, c[0x0][0x3d8] ;  /* 0x0000f600ff1e7b82 */ /* 0x000f220000000800 */
[----:B------:R-:W-:Y:S01]  /*5520*/  IMAD R31, R70, 0x4, R53 ;  /* 0x00000004461f7824 */ /* 0x000fe200078e0235 */
[-C--:B------:R-:W-:Y:S02]  /*5530*/  IADD3 R86, P2, PT, R49, R136.reuse, RZ ;  /* 0x0000008831567210 */ /* 0x080fe40007f5e0ff */
[----:B------:R-:W-:Y:S01]  /*5540*/  IADD3 R84, P3, PT, R51, R136, RZ ;  /* 0x0000008833547210 */ /* 0x000fe20007f7e0ff */
[----:B------:R-:W-:Y:S01]  /*5550*/  IMAD R33, R72, 0x4, R31 ;  /* 0x0000000448217824 */ /* 0x000fe200078e021f */
[-C--:B------:R-:W-:Y:S02]  /*5560*/  LEA.HI.X.SX32 R87, R49, R2.reuse, 0x1, P2 ;  /* 0x0000000231577211 */ /* 0x080fe400010f0eff */
[----:B0-----:R-:W0:Y:S01]  /*5570*/  LDC R36, c[0x0][0x3d8] ;  /* 0x0000f600ff247b82 */ /* 0x001e220000000800 */
[----:B------:R-:W-:Y:S01]  /*5580*/  LEA.HI.X.SX32 R85, R51, R2, 0x1, P3 ;  /* 0x0000000233557211 */ /* 0x000fe200018f0eff */
[----:B------:R-:W-:Y:S01]  /*5590*/  IMAD R51, R74, 0x4, R33 ;  /* 0x000000044a337824 */ /* 0x000fe200078e0221 */
[----:B------:R-:W-:Y:S03]  /*55a0*/  STL.64 [R1+0x48], R82 ;  /* 0x0000485201007387 */ /* 0x000fe60000100a00 */
[----:B------:R-:W-:Y:S01]  /*55b0*/  IMAD R15, R76, 0x4, R51 ;  /* 0x000000044c0f7824 */ /* 0x000fe200078e0233 */
[----:B------:R2:W-:Y:S01]  /*55c0*/  STL.64 [R1+0x38], R86 ;  /* 0x0000385601007387 */ /* 0x0005e20000100a00 */
[----:B------:R-:W0:Y:S02]  /*55d0*/  LDC R28, c[0x0][0x3d8] ;  /* 0x0000f600ff1c7b82 */ /* 0x000e240000000800 */
[----:B------:R-:W-:Y:S01]  /*55e0*/  IMAD R35, R78, 0x4, R15 ;  /* 0x000000044e237824 */ /* 0x000fe200078e020f */
[----:B------:R3:W-:Y:S05]  /*55f0*/  STL.64 [R1+0x30], R84 ;  /* 0x0000305401007387 */ /* 0x0007ea0000100a00 */
[----:B------:R-:W0:Y:S01]  /*5600*/  LDC R18, c[0x0][0x3d8] ;  /* 0x0000f600ff127b82 */ /* 0x000e220000000800 */
[-C--:B--2---:R-:W-:Y:S01]  /*5610*/  IADD3 R86, P2, PT, R61, R136.reuse, RZ ;  /* 0x000000883d567210 */ /* 0x084fe20007f5e0ff */
[----:B------:R-:W-:Y:S01]  /*5620*/  IMAD R49, R80, 0x4, R35 ;  /* 0x0000000450317824 */ /* 0x000fe200078e0223 */
[----:B---3--:R-:W-:-:S05]  /*5630*/  IADD3 R84, P3, PT, R63, R136, RZ ;  /* 0x000000883f547210 */ /* 0x008fca0007f7e0ff */
[----:B------:R-:W2:Y:S01]  /*5640*/  LDC R16, c[0x0][0x3d8] ;  /* 0x0000f600ff107b82 */ /* 0x000ea20000000800 */
[----:B------:R-:W-:Y:S02]  /*5650*/  LEA.HI.X.SX32 R87, R61, R2, 0x1, P2 ;  /* 0x000000023d577211 */ /* 0x000fe400010f0eff */
[-C--:B------:R-:W-:Y:S02]  /*5660*/  IADD3 R60, P2, PT, R67, R136.reuse, RZ ;  /* 0x00000088433c7210 */ /* 0x080fe40007f5e0ff */
[----:B------:R-:W-:Y:S02]  /*5670*/  IADD3 R82, P5, PT, R59, R136, RZ ;  /* 0x000000883b527210 */ /* 0x000fe40007fbe0ff */
[----:B------:R-:W-:Y:S01]  /*5680*/  LEA.HI.X.SX32 R85, R63, R2, 0x1, P3 ;  /* 0x000000023f557211 */ /* 0x000fe200018f0eff */
[----:B------:R-:W3:Y:S01]  /*5690*/  LDC R14, c[0x0][0x3d8] ;  /* 0x0000f600ff0e7b82 */ /* 0x000ee20000000800 */
[----:B------:R-:W-:Y:S02]  /*56a0*/  IADD3 R58, P3, PT, R69, R136, RZ ;  /* 0x00000088453a7210 */ /* 0x000fe40007f7e0ff */
[----:B------:R-:W-:Y:S01]  /*56b0*/  LEA.HI.X.SX32 R61, R67, R2, 0x1, P2 ;  /* 0x00000002433d7211 */ /* 0x000fe200010f0eff */
[----:B------:R-:W-:Y:S01]  /*56c0*/  IMAD R17, R48, 0x4, R49 ;  /* 0x0000000430117824 */ /* 0x000fe200078e0231 */
[----:B------:R-:W-:-:S02]  /*56d0*/  IADD3 R244, P2, PT, R19, R136, RZ ;  /* 0x0000008813f47210 */ /* 0x000fc40007f5e0ff */
[-C--:B------:R-:W-:Y:S01]  /*56e0*/  LEA.HI.X.SX32 R83, R59, R2.reuse, 0x1, P5 ;  /* 0x000000023b537211 */ /* 0x080fe200028f0eff */
[----:B------:R-:W2:Y:S01]  /*56f0*/  LDC R12, c[0x0][0x3d8] ;  /* 0x0000f600ff0c7b82 */ /* 0x000ea20000000800 */
[----:B------:R-:W-:Y:S02]  /*5700*/  LEA.HI.X.SX32 R59, R69, R2, 0x1, P3 ;  /* 0x00000002453b7211 */ /* 0x000fe400018f0eff */
[----:B------:R-:W-:Y:S02]  /*5710*/  IADD3 R242, P3, PT, R47, R136, RZ ;  /* 0x000000882ff27210 */ /* 0x000fe40007f7e0ff */
[-C--:B------:R-:W-:Y:S01]  /*5720*/  LEA.HI.X.SX32 R245, R19, R2.reuse, 0x1, P2 ;  /* 0x0000000213f57211 */ /* 0x080fe200010f0eff */
[----:B------:R-:W-:Y:S01]  /*5730*/  IMAD R19, R46, 0x4, R17 ;  /* 0x000000042e137824 */ /* 0x000fe200078e0211 */
[----:B------:R-:W-:Y:S01]  /*5740*/  LEA.HI.X.SX32 R243, R47, R2, 0x1, P3 ;  /* 0x000000022ff37211 */ /* 0x000fe200018f0eff */
[----:B------:R-:W2:Y:S01]  /*5750*/  LDC R4, c[0x0][0x3d8] ;  /* 0x0000f600ff047b82 */ /* 0x000ea20000000800 */
[-C--:B------:R-:W-:Y:S01]  /*5760*/  IADD3 R238, P2, PT, R9, R136.reuse, RZ ;  /* 0x0000008809ee7210 */ /* 0x080fe20007f5e0ff */
[----:B------:R-:W-:Y:S01]  /*5770*/  IMAD R47, R44, 0x4, R19 ;  /* 0x000000042c2f7824 */ /* 0x000fe200078e0213 */
[----:B------:R-:W-:-:S02]  /*5780*/  IADD3 R236, P3, PT, R43, R136, RZ ;  /* 0x000000882bec7210 */ /* 0x000fc40007f7e0ff */
[-C--:B------:R-:W-:Y:S01]  /*5790*/  LEA.HI.X.SX32 R239, R9, R2.reuse, 0x1, P2 ;  /* 0x0000000209ef7211 */ /* 0x080fe200010f0eff */
[----:B------:R-:W-:Y:S01]  /*57a0*/  IMAD R9, R42, 0x4, R47 ;  /* 0x000000042a097824 */ /* 0x000fe200078e022f */
[----:B------:R-:W-:Y:S01]  /*57b0*/  LEA.HI.X.SX32 R237, R43, R2, 0x1, P3 ;  /* 0x000000022bed7211 */ /* 0x000fe200018f0eff */
[----:B------:R-:W2:Y:S01]  /*57c0*/  LDC R10, c[0x0][0x3d8] ;  /* 0x0000f600ff0a7b82 */ /* 0x000ea20000000800 */
[-C--:B------:R-:W-:Y:S01]  /*57d0*/  IADD3 R230, P3, PT, R45, R136.reuse, RZ ;  /* 0x000000882de67210 */ /* 0x080fe20007f7e0ff */
[----:B------:R-:W-:Y:S01]  /*57e0*/  IMAD R43, R40, 0x4, R9 ;  /* 0x00000004282b7824 */ /* 0x000fe200078e0209 */
[----:B------:R-:W-:Y:S02]  /*57f0*/  IADD3 R232, P2, PT, R37, R136, RZ ;  /* 0x0000008825e87210 */ /* 0x000fe40007f5e0ff */
[-C--:B------:R-:W-:Y:S01]  /*5800*/  LEA.HI.X.SX32 R231, R45, R2.reuse, 0x1, P3 ;  /* 0x000000022de77211 */ /* 0x080fe200018f0eff */
[----:B-1----:R-:W-:Y:S01]  /*5810*/  IMAD R45, R38, 0x4, R43 ;  /* 0x00000004262d7824 */ /* 0x002fe200078e022b */
[----:B------:R-:W-:Y:S01]  /*5820*/  LEA.HI.X.SX32 R233, R37, R2, 0x1, P2 ;  /* 0x0000000225e97211 */ /* 0x000fe200010f0eff */
[----:B------:R-:W1:Y:S01]  /*5830*/  LDC R6, c[0x0][0x3d8] ;  /* 0x0000f600ff067b82 */ /* 0x000e620000000800 */
[-C--:B------:R-:W-:Y:S01]  /*5840*/  IADD3 R226, P2, PT, R39, R136.reuse, RZ ;  /* 0x0000008827e27210 */ /* 0x080fe20007f5e0ff */
[----:B0-----:R-:W-:Y:S01]  /*5850*/  IMAD R37, R36, 0x4, R45 ;  /* 0x0000000424257824 */ /* 0x001fe200078e022d */
[----:B------:R-:W-:Y:S01]  /*5860*/  IADD3 R224, P3, PT, R41, R136, RZ ;  /* 0x0000008829e07210 */ /* 0x000fe20007f7e0ff */
[----:B------:R0:W-:Y:S01]  /*5870*/  STL.64 [R1+0x28], R82 ;  /* 0x0000285201007387 */ /* 0x0001e20000100a00 */
[-C--:B------:R-:W-:Y:S01]  /*5880*/  LEA.HI.X.SX32 R227, R39, R2.reuse, 0x1, P2 ;  /* 0x0000000227e37211 */ /* 0x080fe200010f0eff */
[----:B------:R-:W-:Y:S01]  /*5890*/  IMAD R39, R34, 0x4, R37 ;  /* 0x0000000422277824 */ /* 0x000fe200078e0225 */
[----:B------:R-:W-:Y:S01]  /*58a0*/  LEA.HI.X.SX32 R225, R41, R2, 0x1, P3 ;  /* 0x0000000229e17211 */ /* 0x000fe200018f0eff */
[----:B------:R-:W1:Y:S01]  /*58b0*/  LDC R7, c[0x0][0x3d8] ;  /* 0x0000f600ff077b82 */ /* 0x000e620000000800 */
[-C--:B------:R-:W-:Y:S01]  /*58c0*/  IADD3 R220, P2, PT, R31, R136.reuse, RZ ;  /* 0x000000881fdc7210 */ /* 0x080fe20007f5e0ff */
[----:B------:R-:W-:Y:S01]  /*58d0*/  IMAD R41, R32, 0x4, R39 ;  /* 0x0000000420297824 */ /* 0x000fe200078e0227 */
[----:B------:R-:W-:-:S02]  /*58e0*/  IADD3 R218, P3, PT, R33, R136, RZ ;  /* 0x0000008821da7210 */ /* 0x000fc40007f7e0ff */
[----:B0-----:R-:W-:-:S03]  /*58f0*/  IADD3 R82, P5, PT, R65, R136, RZ ;  /* 0x0000008841527210 */ /* 0x001fc60007fbe0ff */
[----:B------:R-:W0:Y:S01]  /*5900*/  LDC R8, c[0x0][0x3d8] ;  /* 0x0000f600ff087b82 */ /* 0x000e220000000800 */
[-C--:B------:R-:W-:Y:S02]  /*5910*/  LEA.HI.X.SX32 R221, R31, R2.reuse, 0x1, P2 ;  /* 0x000000021fdd7211 */ /* 0x080fe400010f0eff */
[----:B------:R-:W-:Y:S02]  /*5920*/  LEA.HI.X.SX32 R83, R65, R2, 0x1, P5 ;  /* 0x0000000241537211 */ /* 0x000fe400028f0eff */
[----:B------:R-:W-:Y:S01]  /*5930*/  IADD3 R246, P5, PT, R71, R136, RZ ;  /* 0x0000008847f67210 */ /* 0x000fe20007fbe0ff */
[----:B----4-:R-:W-:Y:S01]  /*5940*/  IMAD R31, R30, 0x4, R41 ;  /* 0x000000041e1f7824 */ /* 0x010fe200078e0229 */
[-C--:B------:R-:W-:Y:S01]  /*5950*/  LEA.HI.X.SX32 R219, R33, R2.reuse, 0x1, P3 ;  /* 0x0000000221db7211 */ /* 0x080fe200018f0eff */
[----:B------:R4:W-:Y:S01]  /*5960*/  STS.U8 [R5+UR8+0x5380], R21 ;  /* 0x0053801505007988 */ /* 0x0009e20008000008 */
[----:B------:R-:W-:Y:S01]  /*5970*/  LEA.HI.X.SX32 R247, R71, R2, 0x1, P5 ;  /* 0x0000000247f77211 */ /* 0x000fe200028f0eff */
[----:B------:R-:W-:Y:S01]  /*5980*/  IMAD R33, R28, 0x4, R31 ;  /* 0x000000041c217824 */ /* 0x000fe200078e021f */
[-C--:B------:R-:W-:Y:S01]  /*5990*/  IADD3 R240, P5, PT, R73, R136.reuse, RZ ;  /* 0x0000008849f07210 */ /* 0x080fe20007fbe0ff */
[----:B------:R-:W0:Y:S01]  /*59a0*/  LDC R3, c[0x0][0x3d8] ;  /* 0x0000f600ff037b82 */ /* 0x000e220000000800 */
[----:B------:R-:W-:-:S07]  /*59b0*/  IADD3 R212, P3, PT, R35, R136, RZ ;  /* 0x0000008823d47210 */ /* 0x000fce0007f7e0ff */
[----:B------:R-:W0:Y:S01]  /*59c0*/  LDC R22, c[0x0][0x3d8] ;  /* 0x0000f600ff167b82 */ /* 0x000e220000000800 */
[----:B------:R-:W-:Y:S01]  /*59d0*/  IADD3 R214, P2, PT, R15, R136, RZ ;  /* 0x000000880fd67210 */ /* 0x000fe20007f5e0ff */
[----:B------:R0:W-:Y:S01]  /*59e0*/  STL.64 [R1+0x20], R86 ;  /* 0x0000205601007387 */ /* 0x0001e20000100a00 */
[-C--:B------:R-:W-:Y:S02]  /*59f0*/  LEA.HI.X.SX32 R241, R73, R2.reuse, 0x1, P5 ;  /* 0x0000000249f17211 */ /* 0x080fe400028f0eff */
[----:B------:R-:W-:Y:S01]  /*5a00*/  LEA.HI.X.SX32 R213, R35, R2, 0x1, P3 ;  /* 0x0000000223d57211 */ /* 0x000fe200018f0eff */
[----:B------:R-:W-:Y:S01]  /*5a10*/  IMAD R35, R18, 0x4, R33 ;  /* 0x0000000412237824 */ /* 0x000fe200078e0221 */
[----:B------:R-:W-:Y:S01]  /*5a20*/  IADD3 R234, P5, PT, R57, R136, RZ ;  /* 0x0000008839ea7210 */ /* 0x000fe20007fbe0ff */
[----:B----4-:R-:W4:Y:S01]  /*5a30*/  LDC R5, c[0x0][0x3d8] ;  /* 0x0000f600ff057b82 */ /* 0x010f220000000800 */
[----:B------:R-:W-:Y:S01]  /*5a40*/  LEA.HI.X.SX32 R215, R15, R2, 0x1, P2 ;  /* 0x000000020fd77211 */ /* 0x000fe200010f0eff */
[----:B--2---:R-:W-:Y:S01]  /*5a50*/  IMAD R15, R16, 0x4, R35 ;  /* 0x00000004100f7824 */ /* 0x004fe200078e0223 */
[----:B------:R-:W-:Y:S01]  /*5a60*/  IADD3 R208, P2, PT, R17, R136, RZ ;  /* 0x0000008811d07210 */ /* 0x000fe20007f5e0ff */
[----:B------:R-:W-:Y:S01]  /*5a70*/  VOTEU.ALL UP0, P6 ;  /* 0x0000000000ff7886 */ /* 0x000fe20003000000 */
[----:B------:R-:W-:Y:S01]  /*5a80*/  LEA.HI.X.SX32 R235, R57, R2, 0x1, P5 ;  /* 0x0000000239eb7211 */ /* 0x000fe200028f0eff */
[----:B------:R2:W-:Y:S06]  /*5a90*/  MEMBAR.ALL.CTA ;  /* 0x0000000000007992 */ /* 0x0005ec0000008000 */
[----:B--2---:R-:W-:Y:S01]  /*5aa0*/  FENCE.VIEW.ASYNC.S ;  /* 0x00000000000073c6 */ /* 0x004fe20000000000 */
[-C--:B------:R-:W-:Y:S01]  /*5ab0*/  IADD3 R228, P5, PT, R55, R136.reuse, RZ ;  /* 0x0000008837e47210 */ /* 0x080fe20007fbe0ff */
[----:B------:R-:W2:Y:S01]  /*5ac0*/  LDC R21, c[0x0][0x3d8] ;  /* 0x0000f600ff157b82 */ /* 0x000ea20000000800 */
[----:B------:R-:W-:-:S02]  /*5ad0*/  IADD3 R206, P3, PT, R19, R136, RZ ;  /* 0x0000008813ce7210 */ /* 0x000fc40007f7e0ff */
[-C--:B------:R-:W-:Y:S01]  /*5ae0*/  LEA.HI.X.SX32 R209, R17, R2.reuse, 0x1, P2 ;  /* 0x0000000211d17211 */ /* 0x080fe200010f0eff */
[----:B---3--:R-:W-:Y:S01]  /*5af0*/  IMAD R17, R14, 0x4, R15 ;  /* 0x000000040e117824 */ /* 0x008fe200078e020f */
[----:B------:R-:W-:Y:S02]  /*5b00*/  LEA.HI.X.SX32 R229, R55, R2, 0x1, P5 ;  /* 0x0000000237e57211 */ /* 0x000fe400028f0eff */
[----:B------:R-:W-:Y:S01]  /*5b10*/  IADD3 R222, P5, PT, R53, R136, RZ ;  /* 0x0000008835de7210 */ /* 0x000fe20007fbe0ff */
[----:B------:R-:W3:Y:S01]  /*5b20*/  LDC R20, c[0x0][0x3d8] ;  /* 0x0000f600ff147b82 */ /* 0x000ee20000000800 */
[----:B------:R-:W-:Y:S01]  /*5b30*/  LEA.HI.X.SX32 R207, R19, R2, 0x1, P3 ;  /* 0x0000000213cf7211 */ /* 0x000fe200018f0eff */
[----:B------:R-:W-:Y:S01]  /*5b40*/  IMAD R19, R12, 0x4, R17 ;  /* 0x000000040c137824 */ /* 0x000fe200078e0211 */
[----:B------:R-:W-:Y:S02]  /*5b50*/  IADD3 R202, P2, PT, R9, R136, RZ ;  /* 0x0000008809ca7210 */ /* 0x000fe40007f5e0ff */
[----:B------:R-:W-:-:S02]  /*5b60*/  LEA.HI.X.SX32 R223, R53, R2, 0x1, P5 ;  /* 0x0000000235df7211 */ /* 0x000fc400028f0eff */
[----:B------:R-:W-:Y:S01]  /*5b70*/  IADD3 R216, P5, PT, R51, R136, RZ ;  /* 0x0000008833d87210 */ /* 0x000fe20007fbe0ff */
[----:B------:R-:W2:Y:S01]  /*5b80*/  LDC R24, c[0x0][0x3d8] ;  /* 0x0000f600ff187b82 */ /* 0x000ea20000000800 */
[-C--:B------:R-:W-:Y:S01]  /*5b90*/  LEA.HI.X.SX32 R203, R9, R2.reuse, 0x1, P2 ;  /* 0x0000000209cb7211 */ /* 0x080fe200010f0eff */
[----:B------:R-:W-:Y:S01]  /*5ba0*/  IMAD R9, R4, 0x4, R19 ;  /* 0x0000000404097824 */ /* 0x000fe200078e0213 */
[----:B------:R-:W-:Y:S02]  /*5bb0*/  LEA.HI.X.SX32 R217, R51, R2, 0x1, P5 ;  /* 0x0000000233d97211 */ /* 0x000fe400028f0eff */
[C---:B------:R-:W-:Y:S01]  /*5bc0*/  IADD3 R210, P5, PT, R49.reuse, R136, RZ ;  /* 0x0000008831d27210 */ /* 0x040fe20007fbe0ff */
[----:B------:R-:W-:Y:S02]  /*5bd0*/  IMAD R10, R10, 0x4, R9 ;  /* 0x000000040a0a7824 */ /* 0x000fe400078e0209 */
[----:B------:R-:W2:Y:S01]  /*5be0*/  LDC R26, c[0x0][0x3d8] ;  /* 0x0000f600ff1a7b82 */ /* 0x000ea20000000800 */
[----:B------:R-:W-:Y:S01]  /*5bf0*/  LEA.HI.X.SX32 R211, R49, R2, 0x1, P5 ;  /* 0x0000000231d37211 */ /* 0x000fe200028f0eff */
[----:B------:R-:W-:Y:S01]  /*5c00*/  IMAD R11, R11, 0x4, R10 ;  /* 0x000000040b0b7824 */ /* 0x000fe200078e020a */
[----:B------:R-:W-:-:S03]  /*5c10*/  IADD3 R204, P5, PT, R47, R136, RZ ;  /* 0x000000882fcc7210 */ /* 0x000fc60007fbe0ff */
[----:B-1----:R-:W-:Y:S01]  /*5c20*/  IMAD R6, R6, 0x4, R11 ;  /* 0x0000000406067824 */ /* 0x002fe200078e020b */
[----:B------:R-:W-:Y:S02]  /*5c30*/  LEA.HI.X.SX32 R205, R47, R2, 0x1, P5 ;  /* 0x000000022fcd7211 */ /* 0x000fe400028f0eff */
[-C--:B------:R-:W-:Y:S02]  /*5c40*/  IADD3 R200, P3, PT, R43, R136.reuse, RZ ;  /* 0x000000882bc87210 */ /* 0x080fe40007f7e0ff */
[----:B------:R-:W-:Y:S01]  /*5c50*/  IADD3 R198, P5, PT, R45, R136, RZ ;  /* 0x000000882dc67210 */ /* 0x000fe20007fbe0ff */
[----:B------:R-:W-:Y:S01]  /*5c60*/  IMAD R7, R7, 0x4, R6 ;  /* 0x0000000407077824 */ /* 0x000fe200078e0206 */
[-C--:B------:R-:W-:Y:S02]  /*5c70*/  LEA.HI.X.SX32 R201, R43, R2.reuse, 0x1, P3 ;  /* 0x000000022bc97211 */ /* 0x080fe400018f0eff */
[----:B------:R-:W-:Y:S01]  /*5c80*/  LEA.HI.X.SX32 R199, R45, R2, 0x1, P5 ;  /* 0x000000022dc77211 */ /* 0x000fe200028f0eff */
[----:B0-----:R-:W-:Y:S01]  /*5c90*/  IMAD R8, R8, 0x4, R7 ;  /* 0x0000000408087824 */ /* 0x001fe200078e0207 */
[----:B------:R-:W-:-:S02]  /*5ca0*/  IADD3 R194, P3, PT, R39, R136, RZ ;  /* 0x0000008827c27210 */ /* 0x000fc40007f7e0ff */
[-C--:B------:R-:W-:Y:S01]  /*5cb0*/  IADD3 R192, P5, PT, R41, R136.reuse, RZ ;  /* 0x0000008829c07210 */ /* 0x080fe20007fbe0ff */
[----:B------:R-:W-:Y:S01]  /*5cc0*/  IMAD R4, R13, 0x4, R8 ;  /* 0x000000040d047824 */ /* 0x000fe200078e0208 */
[----:B------:R-:W-:Y:S02]  /*5cd0*/  IADD3 R196, P2, PT, R37, R136, RZ ;  /* 0x0000008825c47210 */ /* 0x000fe40007f5e0ff */
[-C--:B------:R-:W-:Y:S02]  /*5ce0*/  LEA.HI.X.SX32 R195, R39, R2.reuse, 0x1, P3 ;  /* 0x0000000227c37211 */ /* 0x080fe400018f0eff */
[----:B------:R-:W-:Y:S01]  /*5cf0*/  LEA.HI.X.SX32 R193, R41, R2, 0x1, P5 ;  /* 0x0000000229c17211 */ /* 0x000fe200028f0eff */
[----:B------:R0:W-:Y:S01]  /*5d00*/  STL.64 [R1+0x18], R84 ;  /* 0x0000185401007387 */ /* 0x0001e20000100a00 */
[-C--:B------:R-:W-:Y:S02]  /*5d10*/  IADD3 R188, P3, PT, R33, R136.reuse, RZ ;  /* 0x0000008821bc7210 */ /* 0x080fe40007f7e0ff */
[----:B------:R-:W-:Y:S01]  /*5d20*/  IADD3 R186, P5, PT, R35, R136, RZ ;  /* 0x0000008823ba7210 */ /* 0x000fe20007fbe0ff */
[----:B------:R0:W-:Y:S01]  /*5d30*/  STL.64 [R1+0x10], R82 ;  /* 0x0000105201007387 */ /* 0x0001e20000100a00 */
[----:B------:R-:W-:Y:S01]  /*5d40*/  LEA.HI.X.SX32 R197, R37, R2, 0x1, P2 ;  /* 0x0000000225c57211 */ /* 0x000fe200010f0eff */
[----:B----4-:R-:W-:Y:S01]  /*5d50*/  IMAD R5, R5, 0x4, R4 ;  /* 0x0000000405057824 */ /* 0x010fe200078e0204 */
[----:B------:R-:W-:Y:S01]  /*5d60*/  IADD3 R190, P2, PT, R31, R136, RZ ;  /* 0x000000881fbe7210 */ /* 0x000fe20007f5e0ff */
[----:B------:R0:W-:Y:S01]  /*5d70*/  STL.64 [R1+0x8], R60 ;  /* 0x0000083c01007387 */ /* 0x0001e20000100a00 */
[----:B------:R-:W-:-:S02]  /*5d80*/  LEA.HI.X.SX32 R189, R33, R2, 0x1, P3 ;  /* 0x0000000221bd7211 */ /* 0x000fc400018f0eff */
[----:B------:R-:W-:Y:S01]  /*5d90*/  LEA.HI.X.SX32 R187, R35, R2, 0x1, P5 ;  /* 0x0000000223bb7211 */ /* 0x000fe200028f0eff */
[----:B------:R0:W-:Y:S01]  /*5da0*/  STL.64 [R1], R58 ;  /* 0x0000003a01007387 */ /* 0x0001e20000100a00 */
[-C--:B------:R-:W-:Y:S02]  /*5db0*/  IADD3 R182, P3, PT, R17, R136.reuse, RZ ;  /* 0x0000008811b67210 */ /* 0x080fe40007f7e0ff */
[----:B------:R-:W-:Y:S01]  /*5dc0*/  IADD3 R180, P5, PT, R19, R136, RZ ;  /* 0x0000008813b47210 */ /* 0x000fe20007fbe0ff */
[----:B------:R-:W-:Y:S01]  /*5dd0*/  IMAD R3, R3, 0x4, R5 ;  /* 0x0000000403037824 */ /* 0x000fe200078e0205 */
[----:B------:R-:W-:-:S04]  /*5de0*/  @!UP2 UIADD3 UR4, UPT, UPT, -UR4, 0x100000, URZ ;  /* 0x001000000404a890 */ /* 0x000fc8000fffe1ff */
[----:B------:R-:W-:Y:S02]  /*5df0*/  @!UP2 USHF.L.U32 UR5, UR4, 0xb, URZ ;  /* 0x0000000b0405a899 */ /* 0x000fe400080006ff */
[----:B------:R-:W-:Y:S01]  /*5e00*/  @!UP2 USHF.L.U32 UR4, UR4, 0x1, URZ ;  /* 0x000000010404a899 */ /* 0x000fe200080006ff */
[----:B------:R-:W-:Y:S02]  /*5e10*/  LEA.HI.X.SX32 R191, R31, R2, 0x1, P2 ;  /* 0x000000021fbf7211 */ /* 0x000fe400010f0eff */
[----:B------:R-:W-:Y:S02]  /*5e20*/  ISETP.EQ.U32.AND P1, PT, RZ, UR49, P0 ;  /* 0x00000031ff007c0c */ /* 0x000fe40008722070 */
[----:B------:R-:W-:Y:S02]  /*5e30*/  IADD3 R184, P2, PT, R15, R136, RZ ;  /* 0x000000880fb87210 */ /* 0x000fe40007f5e0ff */
[-C--:B------:R-:W-:Y:S02]  /*5e40*/  LEA.HI.X.SX32 R183, R17, R2.reuse, 0x1, P3 ;  /* 0x0000000211b77211 */ /* 0x080fe400018f0eff */
[----:B------:R-:W-:-:S02]  /*5e50*/  LEA.HI.X.SX32 R181, R19, R2, 0x1, P5 ;  /* 0x0000000213b57211 */ /* 0x000fc400028f0eff */
[-C--:B------:R-:W-:Y:S01]  /*5e60*/  IADD3 R176, P3, PT, R10, R136.reuse, RZ ;  /* 0x000000880ab07210 */ /* 0x080fe20007f7e0ff */
[----:B------:R-:W-:Y:S01]  /*5e70*/  IMAD R22, R22, 0x4, R3 ;  /* 0x0000000416167824 */ /* 0x000fe200078e0203 */
[----:B------:R-:W-:Y:S01]  /*5e80*/  IADD3 R174, P5, PT, R11, R136, RZ ;  /* 0x000000880bae7210 */ /* 0x000fe20007fbe0ff */
[----:B------:R-:W1:Y:S02]  /*5e90*/  FENCE.VIEW.ASYNC.S ;  /* 0x00000000000073c6 */ /* 0x000e640000000000 */
[----:B-1----:R0:W1:Y:S01]  /*5ea0*/  @!UP0 SYNCS.EXCH.64 URZ, [UR8+0x6000], UR4 ;  /* 0x0060000408ff85b2 */ /* 0x0020620008000100 */
[----:B------:R-:W-:Y:S01]  /*5eb0*/  LEA.HI.X.SX32 R185, R15, R2, 0x1, P2 ;  /* 0x000000020fb97211 */ /* 0x000fe200010f0eff */
[----:B-1----:R-:W-:Y:S01]  /*5ec0*/  BAR.SYNC.DEFER_BLOCKING 0x0 ;  /* 0x0000000000007b1d */ /* 0x002fe20000010000 */
[----:B------:R-:W-:Y:S02]  /*5ed0*/  IADD3 R178, P2, PT, R9, R136, RZ ;  /* 0x0000008809b27210 */ /* 0x000fe40007f5e0ff */
[----:B------:R-:W-:-:S02]  /*5ee0*/  LEA.HI.X.SX32 R177, R10, R2, 0x1, P3 ;  /* 0x000000020ab17211 */ /* 0x000fc400018f0eff */
[----:B------:R-:W-:Y:S01]  /*5ef0*/  LEA.HI.X.SX32 R175, R11, R2, 0x1, P5 ;  /* 0x000000020baf7211 */ /* 0x000fe200028f0eff */
[----:B--2---:R-:W-:Y:S01]  /*5f00*/  IMAD R21, R21, 0x4, R22 ;  /* 0x0000000415157824 */ /* 0x004fe200078e0216 */
[-C--:B------:R-:W-:Y:S02]  /*5f10*/  IADD3 R170, P3, PT, R7, R136.reuse, RZ ;  /* 0x0000008807aa7210 */ /* 0x080fe40007f7e0ff */
[----:B------:R-:W-:Y:S02]  /*5f20*/  IADD3 R168, P5, PT, R8, R136, RZ ;  /* 0x0000008808a87210 */ /* 0x000fe40007fbe0ff */
[----:B------:R-:W-:Y:S01]  /*5f30*/  LEA.HI.X.SX32 R179, R9, R2, 0x1, P2 ;  /* 0x0000000209b37211 */ /* 0x000fe200010f0eff */
[----:B---3--:R-:W-:Y:S01]  /*5f40*/  IMAD R20, R20, 0x4, R21 ;  /* 0x0000000414147824 */ /* 0x008fe200078e0215 */
[----:B------:R-:W-:Y:S02]  /*5f50*/  IADD3 R172, P2, PT, R6, R136, RZ ;  /* 0x0000008806ac7210 */ /* 0x000fe40007f5e0ff */
[----:B------:R-:W-:-:S02]  /*5f60*/  LEA.HI.X.SX32 R171, R7, R2, 0x1, P3 ;  /* 0x0000000207ab7211 */ /* 0x000fc400018f0eff */
[----:B------:R-:W-:Y:S01]  /*5f70*/  LEA.HI.X.SX32 R169, R8, R2, 0x1, P5 ;  /* 0x0000000208a97211 */ /* 0x000fe200028f0eff */
[----:B------:R-:W-:Y:S01]  /*5f80*/  UIADD3 UR13, UPT, UPT, UR8, 0x6000, URZ ;  /* 0x00006000080d7890 */ /* 0x000fe2000fffe0ff */
[-C--:B------:R-:W-:Y:S01]  /*5f90*/  IADD3 R166, P3, PT, R4, R136.reuse, RZ ;  /* 0x0000008804a67210 */ /* 0x080fe20007f7e0ff */
[----:B------:R-:W-:Y:S01]  /*5fa0*/  UIADD3 UR11, UPT, UPT, UR9, 0x100000, URZ ;  /* 0x00100000090b7890 */ /* 0x000fe2000fffe0ff */
[----:B------:R-:W-:Y:S01]  /*5fb0*/  IADD3 R164, P5, PT, R5, R136, RZ ;  /* 0x0000008805a47210 */ /* 0x000fe20007fbe0ff */
[----:B------:R-:W-:Y:S01]  /*5fc0*/  IMAD R24, R24, 0x4, R20 ;  /* 0x0000000418187824 */ /* 0x000fe200078e0214 */
[----:B------:R-:W-:Y:S02]  /*5fd0*/  LEA.HI.X.SX32 R173, R6, R2, 0x1, P2 ;  /* 0x0000000206ad7211 */ /* 0x000fe400010f0eff */
[----:B------:R-:W-:Y:S02]  /*5fe0*/  LOP3.LUT R25, R90, 0x4, RZ, 0xfc, !PT ;  /* 0x000000045a197812 */ /* 0x000fe400078efcff */
[----:B------:R-:W-:-:S02]  /*5ff0*/  IADD3 R162, P2, PT, R3, R136, RZ ;  /* 0x0000008803a27210 */ /* 0x000fc40007f5e0ff */
[-C--:B------:R-:W-:Y:S02]  /*6000*/  LEA.HI.X.SX32 R167, R4, R2.reuse, 0x1, P3 ;  /* 0x0000000204a77211 */ /* 0x080fe400018f0eff */
[----:B------:R-:W-:Y:S01]  /*6010*/  LEA.HI.X.SX32 R165, R5, R2, 0x1, P5 ;  /* 0x0000000205a57211 */ /* 0x000fe200028f0eff */
[----:B0-----:R-:W-:Y:S08]  /*6020*/  @!P1 BRA `(.L_x_6) ;  /* 0x0000000000d89947 */ /* 0x001ff00003800000 */
[----:B------:R-:W-:Y:S02]  /*6030*/  USHF.R.U32.HI UR14, URZ, 0x4, UR8 ;  /* 0x00000004ff0e7899 */ /* 0x000fe40008011608 */
[----:B------:R-:W-:Y:S02]  /*6040*/  UIADD3 UR5, UPT, UPT, UR8, 0x4000, URZ ;  /* 0x0000400008057890 */ /* 0x000fe4000fffe0ff */
[----:B------:R-:W-:Y:S02]  /*6050*/  USGXT.U32 UR14, UR14, 0xe ;  /* 0x0000000e0e0e789a */ /* 0x000fe40008000000 */
[----:B------:R-:W-:Y:S02]  /*6060*/  USHF.R.U32.HI UR5, URZ, 0x4, UR5 ;  /* 0x00000004ff057899 */ /* 0x000fe40008011605 */
[----:B------:R-:W-:Y:S02]  /*6070*/  UIADD3 UR30, UP0, UPT, UR14, 0x80, URZ ;  /* 0x000000800e1e7890 */ /* 0x000fe4000ff1e0ff */
[----:B------:R-:W-:Y:S01]  /*6080*/  USGXT.U32 UR18, UR5, 0xe ;  /* 0x0000000e0512789a */ /* 0x000fe20008000000 */
[----:B------:R-:W-:Y:S01]  /*6090*/  UMOV UR4, URZ ;  /* 0x000000ff00047c82 */ /* 0x000fe20008000000 */
[----:B------:R-:W-:Y:S01]  /*60a0*/  UMOV UR6, URZ ;  /* 0x000000ff00067c82 */ /* 0x000fe20008000000 */
[----:B------:R-:W-:-:S02]  /*60b0*/  UIADD3.X UR31, UPT, UPT, UR4, -0x7fffbfe0, URZ, UP0, !UPT ;  /* 0x80004020041f7890 */ /* 0x000fc400087fe4ff */
[----:B------:R-:W-:Y:S01]  /*60c0*/  UIADD3 UR38, UP0, UPT, UR18, 0x2, URZ ;  /* 0x0000000212267890 */ /* 0x000fe2000ff1e0ff */
[----:B------:R-:W-:Y:S01]  /*60d0*/  UMOV UR4, UR13 ;  /* 0x0000000d00047c82 */ /* 0x000fe20008000000 */
[----:B------:R-:W-:Y:S02]  /*60e0*/  UMOV UR5, URZ ;  /* 0x000000ff00057c82 */ /* 0x000fe40008000000 */
[----:B------:R-:W-:Y:S01]  /*60f0*/  UIADD3.X UR39, UPT, UPT, UR6, 0x40004040, URZ, UP0, !UPT ;  /* 0x4000404006277890 */ /* 0x000fe200087fe4ff */
[----:B------:R-:W-:Y:S01]  /*6100*/  UMOV UR48, UR4 ;  /* 0x0000000400307c82 */ /* 0x000fe20008000000 */
[----:B------:R-:W-:Y:S02]  /*6110*/  UIADD3.64 UR4, UPT, UPT, UR30, 0x80, URZ ;  /* 0x000000801e047897 */ /* 0x000fe4000fffe0ff */
[----:B------:R-:W-:Y:S02]  /*6120*/  UIADD3.64 UR52, UPT, UPT, UR38, 0x2, URZ ;  /* 0x0000000226347897 */ /* 0x000fe4000fffe0ff */
[----:B------:R-:W-:-:S02]  /*6130*/  UIADD3.64 UR40, UPT, UPT, UR30, 0x100, URZ ;  /* 0x000001001e287897 */ /* 0x000fc4000fffe0ff */
[----:B------:R-:W-:Y:S02]  /*6140*/  UIADD3.64 UR54, UPT, UPT, UR38, 0x4, URZ ;  /* 0x0000000426367897 */ /* 0x000fe4000fffe0ff */
[----:B------:R-:W-:Y:S02]  /*6150*/  UIADD3.64 UR42, UPT, UPT, UR30, 0x180, URZ ;  /* 0x000001801e2a7897 */ /* 0x000fe4000fffe0ff */
[----:B------:R-:W-:Y:S02]  /*6160*/  UIADD3.64 UR56, UPT, UPT, UR38, 0xfe, URZ ;  /* 0x000000fe26387897 */ /* 0x000fe4000fffe0ff */
[----:B------:R-:W-:Y:S02]  /*6170*/  UIADD3.64 UR44, UPT, UPT, UR30, 0x200, URZ ;  /* 0x000002001e2c7897 */ /* 0x000fe4000fffe0ff */
[----:B------:R-:W-:Y:S02]  /*6180*/  UIADD3.64 UR58, UPT, UPT, UR38, 0x100, URZ ;  /* 0x00000100263a7897 */ /* 0x000fe4000fffe0ff */
[----:B------:R-:W-:-:S02]  /*6190*/  UIADD3.64 UR46, UPT, UPT, UR30, 0x280, URZ ;  /* 0x000002801e2e7897 */ /* 0x000fc4000fffe0ff */
[----:B------:R-:W-:Y:S01]  /*61a0*/  UIADD3.64 UR60, UPT, UPT, UR38, 0x102, URZ ;  /* 0x00000102263c7897 */ /* 0x000fe2000fffe0ff */
[----:B------:R-:W-:Y:S01]  /*61b0*/  UMOV UR20, 0x0 ;  /* 0x0000000000147882 */ /* 0x000fe20000000000 */
[----:B------:R-:W-:Y:S01]  /*61c0*/  UMOV UR21, 0x4088010 ;  /* 0x0408801000157882 */ /* 0x000fe20000000000 */
[----:B------:R-:W-:Y:S01]  /*61d0*/  UIADD3.64 UR50, UPT, UPT, UR30, 0x300, URZ ;  /* 0x000003001e327897 */ /* 0x000fe2000fffe0ff */
[----:B------:R-:W-:Y:S01]  /*61e0*/  UMOV UR15, 0x80004020 ;  /* 0x80004020000f7882 */ /* 0x000fe20000000000 */
[----:B------:R-:W-:Y:S01]  /*61f0*/  UIADD3.64 UR62, UPT, UPT, UR38, 0x104, URZ ;  /* 0x00000104263e7897 */ /* 0x000fe2000fffe0ff */
[----:B------:R-:W-:Y:S01]  /*6200*/  UMOV UR19, 0x40004040 ;  /* 0x4000404000137882 */ /* 0x000fe20000000000 */
[----:B------:R-:W-:Y:S01]  /*6210*/  UMOV UR22, 0x0 ;  /* 0x0000000000167882 */ /* 0x000fe20000000000 */
[----:B------:R-:W-:Y:S01]  /*6220*/  UMOV UR23, 0x4088010 ;  /* 0x0408801000177882 */ /* 0x000fe20000000000 */
[----:B------:R-:W-:Y:S01]  /*6230*/  UMOV UR24, 0x0 ;  /* 0x0000000000187882 */ /* 0x000fe20000000000 */
[----:B------:R-:W-:Y:S01]  /*6240*/  UMOV UR25, 0x4088010 ;  /* 0x0408801000197882 */ /* 0x000fe20000000000 */
[----:B------:R0:W-:Y:S01]  /*6250*/  UTCQMMA gdesc[UR14], gdesc[UR18], tmem[UR11], tmem[UR20], idesc[UR21], !UPT ;  /* 0x00ff14120e0075ea */ /* 0x0001e2000f80030b */
[----:B------:R-:W-:Y:S01]  /*6260*/  UMOV UR28, 0x0 ;  /* 0x00000000001c7882 */ /* 0x000fe20000000000 */
[----:B------:R-:W-:Y:S01]  /*6270*/  UMOV UR29, 0x4088010 ;  /* 0x04088010001d7882 */ /* 0x000fe20000000000 */
[----:B------:R0:W-:Y:S01]  /*6280*/  UTCQMMA gdesc[UR30], gdesc[UR38], tmem[UR11], tmem[UR22], idesc[UR23], UPT ;  /* 0x00ff16261e0075ea */ /* 0x0001e2000b80030b */
        /* <DEDUP_REMOVED lines=12> */
[----:B------:R0:W-:Y:S01]  /*6350*/  UTCQMMA gdesc[UR46], gdesc[UR60], tmem[UR11], tmem[UR32], idesc[UR33], UPT ;  /* 0x00ff203c2e0075ea */ /* 0x0001e2000b80030b */
[----:B------:R0:W-:Y:S01]  /*6360*/  UTCQMMA gdesc[UR50], gdesc[UR62], tmem[UR11], tmem[UR36], idesc[UR37], UPT ;  /* 0x00ff243e320075ea */ /* 0x0001e2000b80030b */
[----:B------:R0:W-:Y:S01]  /*6370*/  UTCBAR [UR48], URZ ;  /* 0x000000ff300073e9 */ /* 0x0001e200080000ff */
[----:B------:R-:W-:Y:S01]  /*6380*/  NOP ;  /* 0x0000000000007918 */ /* 0x000fe20000000000 */
.L_x_6:
[----:B------:R-:W-:Y:S05]  /*6390*/  @!P0 BRA `(.L_x_7) ;  /* 0x0000000000088947 */ /* 0x000fea0003800000 */
[----:B------:R-:W1:Y:S02]  /*63a0*/  SYNCS.PHASECHK.TRANS64.TRYWAIT P3, [UR8+0x6000], RZ ;  /* 0x006000ffff0075a7 */ /* 0x000e640008061108 */
[----:B-1----:R-:W-:Y:S05]  /*63b0*/  @!P3 BRA `(.L_x_8) ;  /* 0x000000c80094b947 */ /* 0x002fea0003800000 */
.L_x_7:
[----:B------:R-:W2:Y:S04]  /*63c0*/  LDL.64 R116, [R1+0x60] ;  /* 0x0000600001747983 */ /* 0x000ea80000100a00 */
[----:B------:R-:W3:Y:S04]  /*63d0*/  LDL.64 R112, [R1+0x50] ;  /* 0x0000500001707983 */ /* 0x000ee80000100a00 */
[----:B------:R-:W4:Y:S04]  /*63e0*/  LDL.64 R108, [R1+0x40] ;  /* 0x00004000016c7983 */ /* 0x000f280000100a00 */
[----:B------:R-:W5:Y:S04]  /*63f0*/  LDL.64 R104, [R1+0x30] ;  /* 0x0000300001687983 */ /* 0x000f680000100a00 */
[----:B------:R-:W5:Y:S04]  /*6400*/  LDL.64 R100, [R1+0x20] ;  /* 0x0000200001647983 */ /* 0x000f680000100a00 */
[----:B------:R-:W5:Y:S04]  /*6410*/  LDL.64 R96, [R1+0x10] ;  /* 0x0000100001607983 */ /* 0x000f680000100a00 */
[----:B------:R-:W5:Y:S04]  /*6420*/  LDL.64 R92, [R1] ;  /* 0x00000000015c7983 */ /* 0x000f680000100a00 */
[----:B------:R-:W5:Y:S04]  /*6430*/  LDL.64 R114, [R1+0x58] ;  /* 0x0000580001727983 */ /* 0x000f680000100a00 */
[----:B------:R-:W5:Y:S04]  /*6440*/  LDL.64 R110, [R1+0x48] ;  /* 0x00004800016e7983 */ /* 0x000f680000100a00 */
[----:B------:R-:W5:Y:S04]  /*6450*/  LDL.64 R106, [R1+0x38] ;  /* 0x00003800016a7983 */ /* 0x000f680000100a00 */
[----:B------:R-:W5:Y:S04]  /*6460*/  LDL.64 R102, [R1+0x28] ;  /* 0x0000280001667983 */ /* 0x000f680000100a00 */
[----:B------:R-:W5:Y:S04]  /*6470*/  LDL.64 R98, [R1+0x18] ;  /* 0x0000180001627983 */ /* 0x000f680000100a00 */
[----:B------:R-:W5:Y:S01]  /*6480*/  LDL.64 R94, [R1+0x8] ;  /* 0x00000800015e7983 */ /* 0x000f620000100a00 */
[----:B------:R-:W-:Y:S01]  /*6490*/  IMAD R23, R23, 0x4, R24 ;  /* 0x0000000417177824 */ /* 0x000fe200078e0218 */
[----:B------:R-:W-:Y:S01]  /*64a0*/  BAR.SYNC.DEFER_BLOCKING 0x0 ;  /* 0x0000000000007b1d */ /* 0x000fe20000010000 */
[----:B------:R-:W-:-:S02]  /*64b0*/  LEA.HI.X.SX32 R163, R3, R2, 0x1, P2 ;  /* 0x0000000203a37211 */ /* 0x000fc400010f0eff */
[----:B------:R-:W-:Y:S01]  /*64c0*/  IMAD R3, R26, 0x4, R23 ;  /* 0x000000041a037824 */ /* 0x000fe200078e0217 */
[-C--:B------:R-:W-:Y:S02]  /*64d0*/  IADD3 R156, P5, PT, R20, R136.reuse, RZ ;  /* 0x00000088149c7210 */ /* 0x080fe40007fbe0ff */
[-C--:B------:R-:W-:Y:S02]  /*64e0*/  IADD3 R160, P2, PT, R22, R136.reuse, RZ ;  /* 0x0000008816a07210 */ /* 0x080fe40007f5e0ff */
[----:B------:R-:W-:Y:S01]  /*64f0*/  IADD3 R158, P3, PT, R21, R136, RZ ;  /* 0x00000088159e7210 */ /* 0x000fe20007f7e0ff */
[----:B------:R-:W-:Y:S01]  /*6500*/  LDTM.16dp32bit_t0_t15.x16 R4, tmem[UR10+0x100000] ;  /* 0x1000000a000479ee */ /* 0x000fe20008a00000 */
[----:B------:R-:W1:Y:S01]  /*6510*/  LDTM.16dp32bit_t16_t31.x16 R4, tmem[UR10+0x100010] ;  /* 0x1000100a000479ee */ /* 0x000e620008a20000 */
[-C--:B------:R-:W-:Y:S01]  /*6520*/  LEA.HI.X.SX32 R157, R20, R2.reuse, 0x1, P5 ;  /* 0x00000002149d7211 */ /* 0x080fe200028f0eff */
[----:B------:R-:W-:Y:S01]  /*6530*/  IMAD R20, R27, 0x4, R3 ;  /* 0x000000041b147824 */ /* 0x000fe200078e0203 */
[----:B------:R-:W-:-:S02]  /*6540*/  LEA.HI.X.SX32 R161, R22, R2, 0x1, P2 ;  /* 0x0000000216a17211 */ /* 0x000fc400010f0eff */
[----:B------:R-:W-:Y:S01]  /*6550*/  LEA.HI.X.SX32 R159, R21, R2, 0x1, P3 ;  /* 0x00000002159f7211 */ /* 0x000fe200018f0eff */
[----:B------:R-:W-:Y:S01]  /*6560*/  IMAD R21, R29, 0x4, R20 ;  /* 0x000000041d157824 */ /* 0x000fe200078e0214 */
[CC--:B------:R-:W-:Y:S02]  /*6570*/  IADD3 R154, P2, PT, R24.reuse, R136.reuse, RZ ;  /* 0x00000088189a7210 */ /* 0x0c0fe40007f5e0ff */
[----:B------:R-:W-:Y:S02]  /*6580*/  IADD3 R138, P5, PT, R3, R136, RZ ;  /* 0x00000088038a7210 */ /* 0x000fe40007fbe0ff */
[----:B------:R-:W-:Y:S02]  /*6590*/  LEA.HI.X.SX32 R155, R24, R2, 0x1, P2 ;  /* 0x00000002189b7211 */ /* 0x000fe400010f0eff */
[----:B------:R-:W-:Y:S02]  /*65a0*/  IADD3 R140, P3, PT, R23, R136, RZ ;  /* 0x00000088178c7210 */ /* 0x000fe40007f7e0ff */
[----:B------:R-:W-:Y:S01]  /*65b0*/  LEA.HI.X.SX32 R139, R3, R2, 0x1, P5 ;  /* 0x00000002038b7211 */ /* 0x000fe200028f0eff */
[----:B------:R-:W0:Y:S01]  /*65c0*/  @!P6 SYNCS.CCTL.IV [UR8+0x6000] ;  /* 0x00600000ff00e9b1 */ /* 0x000e220008000008 */
[-C--:B------:R-:W-:Y:S01]  /*65d0*/  IADD3 R152, P2, PT, R20, R136.reuse, RZ ;  /* 0x0000008814987210 */ /* 0x080fe20007f5e0ff */
[----:B------:R-:W-:Y:S01]  /*65e0*/  NOP ;  /* 0x0000000000007918 */ /* 0x000fe20000000000 */
[----:B------:R-:W-:-:S02]  /*65f0*/  IADD3 R136, P5, PT, R21, R136, RZ ;  /* 0x0000008815887210 */ /* 0x000fc40007fbe0ff */
[----:B------:R-:W-:Y:S02]  /*6600*/  PRMT R78, RZ, 0x7610, R78 ;  /* 0x00007610ff4e7816 */ /* 0x000fe4000000004e */
[----:B------:R-:W-:Y:S02]  /*6610*/  PRMT R76, RZ, 0x7610, R76 ;  /* 0x00007610ff4c7816 */ /* 0x000fe4000000004c */
[----:B------:R-:W-:Y:S02]  /*6620*/  PRMT R74, RZ, 0x7610, R74 ;  /* 0x00007610ff4a7816 */ /* 0x000fe4000000004a */
[----:B------:R-:W-:Y:S02]  /*6630*/  PRMT R72, RZ, 0x7610, R72 ;  /* 0x00007610ff487816 */ /* 0x000fe40000000048 */
[----:B------:R-:W-:Y:S02]  /*6640*/  PRMT R70, RZ, 0x7610, R70 ;  /* 0x00007610ff467816 */ /* 0x000fe40000000046 */
[----:B------:R-:W-:-:S02]  /*6650*/  PRMT R68, RZ, 0x7610, R68 ;  /* 0x00007610ff447816 */ /* 0x000fc40000000044 */
[----:B------:R-:W-:Y:S02]  /*6660*/  PRMT R66, RZ, 0x7610, R66 ;  /* 0x00007610ff427816 */ /* 0x000fe40000000042 */
[----:B------:R-:W-:Y:S02]  /*6670*/  PRMT R64, RZ, 0x7610, R64 ;  /* 0x00007610ff407816 */ /* 0x000fe40000000040 */
[----:B------:R-:W-:Y:S02]  /*6680*/  PRMT R62, RZ, 0x7610, R62 ;  /* 0x00007610ff3e7816 */ /* 0x000fe4000000003e */
[----:B------:R-:W-:Y:S02]  /*6690*/  PRMT R60, RZ, 0x7610, R60 ;  /* 0x00007610ff3c7816 */ /* 0x000fe4000000003c */
[----:B------:R-:W-:Y:S01]  /*66a0*/  PRMT R58, RZ, 0x7610, R58 ;  /* 0x00007610ff3a7816 */ /* 0x000fe2000000003a */
[----:B------:R-:W5:Y:S01]  /*66b0*/  @P0 LDG.E.U8 R64, desc[UR16][R244.64] ;  /* 0x00000010f4400981 */ /* 0x000f62000c1e1100 */
[----:B------:R-:W-:-:S02]  /*66c0*/  PRMT R56, RZ, 0x7610, R56 ;  /* 0x00007610ff387816 */ /* 0x000fc40000000038 */
[----:B------:R-:W-:Y:S01]  /*66d0*/  PRMT R54, RZ, 0x7610, R54 ;  /* 0x00007610ff367816 */ /* 0x000fe20000000036 */
[----:B------:R-:W5:Y:S01]  /*66e0*/  @P0 LDG.E.U8 R62, desc[UR16][R240.64] ;  /* 0x00000010f03e0981 */ /* 0x000f62000c1e1100 */
[----:B------:R-:W-:Y:S02]  /*66f0*/  PRMT R52, RZ, 0x7610, R52 ;  /* 0x00007610ff347816 */ /* 0x000fe40000000034 */
[----:B------:R-:W-:Y:S01]  /*6700*/  PRMT R50, RZ, 0x7610, R50 ;  /* 0x00007610ff327816 */ /* 0x000fe20000000032 */
[----:B------:R-:W5:Y:S01]  /*6710*/  @P0 LDG.E.U8 R60, desc[UR16][R236.64] ;  /* 0x00000010ec3c0981 */ /* 0x000f62000c1e1100 */
        /* <DEDUP_REMOVED lines=25> */
[-C--:B------:R-:W-:Y:S01]  /*68b0*/  LEA.HI.X.SX32 R141, R23, R2.reuse, 0x1, P3 ;  /* 0x00000002178d7211 */ /* 0x080fe200018f0eff */
[----:B------:R-:W5:Y:S01]  /*68c0*/  @P0 LDG.E.U8 R42, desc[UR16][R200.64] ;  /* 0x00000010c82a0981 */ /* 0x000f62000c1e1100 */
[----:B------:R-:W-:Y:S02]  /*68d0*/  LEA.HI.X.SX32 R153, R20, R2, 0x1, P2 ;  /* 0x0000000214997211 */ /* 0x000fe400010f0eff */
        /* <DEDUP_REMOVED lines=48> */
[----:B------:R-:W-:Y:S01]  /*6be0*/  LEA.HI.X.SX32 R137, R21, R2, 0x1, P5 ;  /* 0x0000000215897211 */ /* 0x000fe200028f0eff */
[----:B------:R-:W5:Y:S04]  /*6bf0*/  @P0 LDG.E.U8 R59, desc[UR16][R234.64] ;  /* 0x00000010ea3b0981 */ /* 0x000f68000c1e1100 */
        /* <DEDUP_REMOVED lines=21> */
[----:B--2---:R-:W0:Y:S04]  /*6d50*/  @P0 LDG.E.U8 R78, desc[UR16][R116.64] ;  /* 0x00000010744e0981 */ /* 0x004e28000c1e1100 */
[----:B---3--:R-:W2:Y:S04]  /*6d60*/  @P0 LDG.E.U8 R76, desc[UR16][R112.64] ;  /* 0x00000010704c0981 */ /* 0x008ea8000c1e1100 */
[----:B----4-:R-:W3:Y:S04]  /*6d70*/  @P0 LDG.E.U8 R74, desc[UR16][R108.64] ;  /* 0x000000106c4a0981 */ /* 0x010ee8000c1e1100 */
[----:B-----5:R-:W4:Y:S04]  /*6d80*/  @P0 LDG.E.U8 R72, desc[UR16][R104.64] ;  /* 0x0000001068480981 */ /* 0x020f28000c1e1100 */
[----:B------:R-:W5:Y:S04]  /*6d90*/  @P0 LDG.E.U8 R70, desc[UR16][R100.64] ;  /* 0x0000001064460981 */ /* 0x000f68000c1e1100 */
[----:B------:R-:W2:Y:S04]  /*6da0*/  @P0 LDG.E.U8 R68, desc[UR16][R96.64] ;  /* 0x0000001060440981 */ /* 0x000ea8000c1e1100 */
[----:B------:R0:W2:Y:S04]  /*6db0*/  @P0 LDG.E.U8 R66, desc[UR16][R92.64] ;  /* 0x000000105c420981 */ /* 0x0000a8000c1e1100 */
[----:B------:R-:W2:Y:S04]  /*6dc0*/  @P0 LDG.E.U8 R77, desc[UR16][R114.64] ;  /* 0x00000010724d0981 */ /* 0x000ea8000c1e1100 */
[----:B------:R-:W2:Y:S04]  /*6dd0*/  @P0 LDG.E.U8 R75, desc[UR16][R110.64] ;  /* 0x000000106e4b0981 */ /* 0x000ea8000c1e1100 */
[----:B------:R-:W2:Y:S04]  /*6de0*/  @P0 LDG.E.U8 R73, desc[UR16][R106.64] ;  /* 0x000000106a490981 */ /* 0x000ea8000c1e1100 */
[----:B------:R-:W2:Y:S04]  /*6df0*/  @P0 LDG.E.U8 R71, desc[UR16][R102.64] ;  /* 0x0000001066470981 */ /* 0x000ea8000c1e1100 */
[----:B------:R-:W2:Y:S04]  /*6e00*/  @P0 LDG.E.U8 R69, desc[UR16][R98.64] ;  /* 0x0000001062450981 */ /* 0x000ea8000c1e1100 */
[----:B------:R-:W2:Y:S04]  /*6e10*/  @P0 LDG.E.U8 R67, desc[UR16][R94.64] ;  /* 0x000000105e430981 */ /* 0x000ea8000c1e1100 */
[----:B------:R-:W2:Y:S01]  /*6e20*/  @P0 LDG.E.U8 R86, desc[UR16][R136.64] ;  /* 0x0000001088560981 */ /* 0x000ea2000c1e1100 */
[----:B-1----:R-:W-:Y:S01]  /*6e30*/  FMUL R4, R4, UR64 ;  /* 0x0000004004047c20 */ /* 0x002fe20008400000 */
[C---:B------:R-:W-:Y:S01]  /*6e40*/  ISETP.GE.AND P2, PT, R0.reuse, R90, PT ;  /* 0x0000005a0000720c */ /* 0x040fe20003f46270 */
[----:B------:R-:W-:Y:S01]  /*6e50*/  FMUL R5, R5, UR64 ;  /* 0x0000004005057c20 */ /* 0x000fe20008400000 */
[----:B------:R-:W-:-:S02]  /*6e60*/  ISETP.GE.AND P3, PT, R0, R25, PT ;  /* 0x000000190000720c */ /* 0x000fc40003f66270 */
[----:B------:R-:W-:Y:S02]  /*6e70*/  FSEL R25, R4, -INF , P2 ;  /* 0xff80000004197808 */ /* 0x000fe40001000000 */
[----:B------:R-:W-:Y:S02]  /*6e80*/  ISETP.GT.AND P2, PT, R0, R90, PT ;  /* 0x0000005a0000720c */ /* 0x000fe40003f44270 */
[----:B------:R-:W-:Y:S01]  /*6e90*/  LOP3.LUT R2, R90, 0x5, RZ, 0xfc, !PT ;  /* 0x000000055a027812 */ /* 0x000fe200078efcff */
[----:B------:R-:W-:Y:S01]  /*6ea0*/  FMUL R7, R7, UR64 ;  /* 0x0000004007077c20 */ /* 0x000fe20008400000 */
[----:B------:R-:W-:Y:S02]  /*6eb0*/  FSEL R24, R5, -INF , P2 ;  /* 0xff80000005187808 */ /* 0x000fe40001000000 */
[----:B------:R-:W-:Y:S02]  /*6ec0*/  ISETP.GE.AND P2, PT, R0, R2, PT ;  /* 0x000000020000720c */ /* 0x000fe40003f46270 */
[----:B------:R-:W-:Y:S01]  /*6ed0*/  LOP3.LUT R2, R90, 0x7, RZ, 0xfc, !PT ;  /* 0x000000075a027812 */ /* 0x000fe200078efcff */
[----:B------:R-:W-:Y:S01]  /*6ee0*/  FMUL R8, R8, UR64 ;  /* 0x0000004008087c20 */ /* 0x000fe20008400000 */
[----:B------:R-:W-:-:S02]  /*6ef0*/  FSEL R22, R7, -INF , P4 ;  /* 0xff80000007167808 */ /* 0x000fc40002000000 */
[----:B------:R-:W-:Y:S02]  /*6f00*/  ISETP.GE.AND P4, PT, R0, R2, PT ;  /* 0x000000020000720c */ /* 0x000fe40003f86270 */
[C---:B------:R-:W-:Y:S02]  /*6f10*/  LOP3.LUT R2, R90.reuse, 0x8, RZ, 0xfc, !PT ;  /* 0x000000085a027812 */ /* 0x040fe400078efcff */
[----:B------:R-:W-:Y:S01]  /*6f20*/  LOP3.LUT R3, R90, 0x2, RZ, 0xfc, !PT ;  /* 0x000000025a037812 */ /* 0x000fe200078efcff */
[----:B------:R-:W-:Y:S01]  /*6f30*/  FMUL R9, R9, UR64 ;  /* 0x0000004009097c20 */ /* 0x000fe20008400000 */
[----:B------:R-:W-:Y:S01]  /*6f40*/  FSEL R21, R8, -INF , P3 ;  /* 0xff80000008157808 */ /* 0x000fe20001800000 */
[----:B------:R-:W-:Y:S01]  /*6f50*/  FMUL R6, R6, UR64 ;  /* 0x0000004006067c20 */ /* 0x000fe20008400000 */
[C---:B------:R-:W-:Y:S02]  /*6f60*/  ISETP.GE.AND P3, PT, R0.reuse, R2, PT ;  /* 0x000000020000720c */ /* 0x040fe40003f66270 */
[----:B------:R-:W-:-:S02]  /*6f70*/  ISETP.GE.AND P5, PT, R0, R3, PT ;  /* 0x000000030000720c */ /* 0x000fc40003fa6270 */
[C---:B------:R-:W-:Y:S02]  /*6f80*/  LOP3.LUT R2, R90.reuse, 0x9, RZ, 0xfc, !PT ;  /* 0x000000095a027812 */ /* 0x040fe400078efcff */
[----:B------:R-:W-:Y:S01]  /*6f90*/  LOP3.LUT R3, R90, 0x6, RZ, 0xfc, !PT ;  /* 0x000000065a037812 */ /* 0x000fe200078efcff */
[----:B------:R-:W-:Y:S01]  /*6fa0*/  FMUL R10, R10, UR64 ;  /* 0x000000400a0a7c20 */ /* 0x000fe20008400000 */
[----:B------:R-:W-:Y:S02]  /*6fb0*/  FSEL R20, R9, -INF , P2 ;  /* 0xff80000009147808 */ /* 0x000fe40001000000 */
[----:B------:R-:W-:Y:S02]  /*6fc0*/  FSEL R23, R6, -INF , P5 ;  /* 0xff80000006177808 */ /* 0x000fe40002800000 */
[C---:B------:R-:W-:Y:S01]  /*6fd0*/  ISETP.GE.AND P2, PT, R0.reuse, R2, PT ;  /* 0x000000020000720c */ /* 0x040fe20003f46270 */
[----:B------:R-:W-:Y:S01]  /*6fe0*/  FMUL R2, R11, UR64 ;  /* 0x000000400b027c20 */ /* 0x000fe20008400000 */
[----:B------:R-:W-:-:S02]  /*6ff0*/  ISETP.GE.AND P5, PT, R0, R3, PT ;  /* 0x000000030000720c */ /* 0x000fc40003fa6270 */
[----:B------:R-:W-:Y:S02]  /*7000*/  LOP3.LUT R3, R90, 0xa, RZ, 0xfc, !PT ;  /* 0x0000000a5a037812 */ /* 0x000fe400078efcff */
[----:B------:R-:W-:Y:S02]  /*7010*/  FSEL R11, R10, -INF , P5 ;  /* 0xff8000000a0b7808 */ /* 0x000fe40002800000 */
[----:B------:R-:W-:Y:S02]  /*7020*/  ISETP.GE.AND P5, PT, R0, R3, PT ;  /* 0x000000030000720c */ /* 0x000fe40003fa6270 */
[----:B------:R-:W-:Y:S02]  /*7030*/  FSEL R10, R2, -INF , P4 ;  /* 0xff800000020a7808 */ /* 0x000fe40002000000 */
[----:B------:R-:W-:Y:S02]  /*7040*/  LOP3.LUT R3, R90, 0xb, RZ, 0xfc, !PT ;  /* 0x0000000b5a037812 */ /* 0x000fe400078efcff */
[----:B------:R-:W-:Y:S01]  /*7050*/  FMNMX3 R2, R25, R24, R23, !PT ;  /* 0x0000001819027276 */ /* 0x000fe20007800017 */
[----:B------:R-:W-:Y:S01]  /*7060*/  FMUL R9, R12, UR64 ;  /* 0x000000400c097c20 */ /* 0x000fe20008400000 */
[----:B------:R-:W-:Y:S01]  /*7070*/  FMUL R8, R13, UR64 ;  /* 0x000000400d087c20 */ /* 0x000fe20008400000 */
[----:B------:R-:W-:-:S02]  /*7080*/  ISETP.GE.AND P4, PT, R0, R3, PT ;  /* 0x000000030000720c */ /* 0x000fc40003f86270 */
[----:B------:R-:W-:Y:S02]  /*7090*/  FMNMX3 R2, R2, R22, R21, !PT ;  /* 0x0000001602027276 */ /* 0x000fe40007800015 */
[----:B------:R-:W-:Y:S01]  /*70a0*/  LOP3.LUT R3, R90, 0xd, RZ, 0xfc, !PT ;  /* 0x0000000d5a037812 */ /* 0x000fe200078efcff */
[----:B------:R-:W-:Y:S01]  /*70b0*/  FMUL R7, R14, UR64 ;  /* 0x000000400e077c20 */ /* 0x000fe20008400000 */
[----:B------:R-:W-:Y:S02]  /*70c0*/  LOP3.LUT R4, R90, 0xc, RZ, 0xfc, !PT ;  /* 0x0000000c5a047812 */ /* 0x000fe400078efcff */
[----:B------:R-:W-:Y:S02]  /*70d0*/  FSEL R9, R9, -INF , P3 ;  /* 0xff80000009097808 */ /* 0x000fe40001800000 */
[----:B------:R-:W-:Y:S02]  /*70e0*/  FSEL R8, R8, -INF , P2 ;  /* 0xff80000008087808 */ /* 0x000fe40001000000 */
[----:B------:R-:W-:-:S02]  /*70f0*/  FMNMX3 R2, R2, R20, R11, !PT ;  /* 0x0000001402027276 */ /* 0x000fc4000780000b */
[----:B------:R-:W-:Y:S01]  /*7100*/  ISETP.GE.AND P2, PT, R0, R3, PT ;  /* 0x000000030000720c */ /* 0x000fe20003f46270 */
[----:B------:R-:W-:Y:S01]  /*7110*/  FMUL R6, R15, UR64 ;  /* 0x000000400f067c20 */ /* 0x000fe20008400000 */
[----:B------:R-:W-:Y:S01]  /*7120*/  LOP3.LUT R3, R90, 0xe, RZ, 0xfc, !PT ;  /* 0x0000000e5a037812 */ /* 0x000fe200078efcff */
[----:B------:R-:W-:Y:S01]  /*7130*/  FMUL R5, R16, UR64 ;  /* 0x0000004010057c20 */ /* 0x000fe20008400000 */
[----:B------:R-:W-:Y:S02]  /*7140*/  ISETP.GE.AND P3, PT, R0, R4, PT ;  /* 0x000000040000720c */ /* 0x000fe40003f66270 */
[----:B------:R-:W-:Y:S02]  /*7150*/  FSEL R7, R7, -INF , P5 ;  /* 0xff80000007077808 */ /* 0x000fe40002800000 */
[----:B------:R-:W-:Y:S01]  /*7160*/  FMNMX3 R2, R2, R10, R9, !PT ;  /* 0x0000000a02027276 */ /* 0x000fe20007800009 */
[----:B------:R-:W-:Y:S01]  /*7170*/  FMUL R4, R17, UR64 ;  /* 0x0000004011047c20 */ /* 0x000fe20008400000 */
[----:B------:R-:W-:Y:S01]  /*7180*/  ISETP.GE.AND P5, PT, R0, R3, PT ;  /* 0x000000030000720c */ /* 0x000fe20003fa6270 */
[----:B------:R-:W-:Y:S01]  /*7190*/  FMUL R3, R18, UR64 ;  /* 0x0000004012037c20 */ /* 0x000fe20008400000 */
[----:B------:R-:W-:-:S02]  /*71a0*/  LOP3.LUT R90, R90, 0xf, RZ, 0xfc, !PT ;  /* 0x0000000f5a5a7812 */ /* 0x000fc400078efcff */
[----:B------:R-:W-:Y:S02]  /*71b0*/  FSEL R6, R6, -INF , P4 ;  /* 0xff80000006067808 */ /* 0x000fe40002000000 */
[----:B------:R-:W-:Y:S02]  /*71c0*/  FSEL R5, R5, -INF , P3 ;  /* 0xff80000005057808 */ /* 0x000fe40001800000 */
[----:B------:R-:W-:Y:S02]  /*71d0*/  FMNMX3 R2, R2, R8, R7, !PT ;  /* 0x0000000802027276 */ /* 0x000fe40007800007 */
[----:B------:R-:W-:Y:S01]  /*71e0*/  ISETP.GE.AND P4, PT, R0, R90, PT ;  /* 0x0000005a0000720c */ /* 0x000fe20003f86270 */
[----:B------:R-:W-:Y:S01]  /*71f0*/  FMUL R0, R19, UR64 ;  /* 0x0000004013007c20 */ /* 0x000fe20008400000 */
[----:B------:R-:W-:Y:S02]  /*7200*/  FSEL R4, R4, -INF , P2 ;  /* 0xff80000004047808 */ /* 0x000fe40001000000 */
[----:B------:R-:W-:-:S02]  /*7210*/  FSEL R3, R3, -INF , P5 ;  /* 0xff80000003037808 */ /* 0x000fc40002800000 */
[----:B------:R-:W-:Y:S02]  /*7220*/  FMNMX3 R2, R2, R6, R5, !PT ;  /* 0x0000000602027276 */ /* 0x000fe40007800005 */
[----:B------:R-:W-:Y:S02]  /*7230*/  FSEL R0, R0, -INF , P4 ;  /* 0xff80000000007808 */ /* 0x000fe40002000000 */
[----:B------:R-:W-:-:S04]  /*7240*/  FMNMX3 R2, R2, R4, R3, !PT ;  /* 0x0000000402027276 */ /* 0x000fc80007800003 */
[----:B------:R-:W-:-:S05]  /*7250*/  FMNMX R2, R0, R2, !PT ;  /* 0x0000000200027209 */ /* 0x000fca0007800000 */
[----:B------:R-:W1:Y:S02]  /*7260*/  SHFL.BFLY PT, R12, R2, 0x10, 0x1f ;  /* 0x0e001f00020c7f89 */ /* 0x000e6400000e0000 */
[----:B-1----:R-:W-:-:S05]  /*7270*/  FMNMX3 R2, R2, -INF , R12, !PT ;  /* 0xff80000002027876 */ /* 0x002fca000780000c */
[--C-:B------:R-:W-:Y:S01]  /*7280*/  FADD R18, R25, -R2.reuse ;  /* 0x8000000219127221 */ /* 0x100fe20000000000 */
[--C-:B------:R-:W-:Y:S01]  /*7290*/  FADD R17, R24, -R2.reuse ;  /* 0x8000000218117221 */ /* 0x100fe20000000000 */
[--C-:B------:R-:W-:Y:S02]  /*72a0*/  FADD R16, R23, -R2.reuse ;  /* 0x8000000217107221 */ /* 0x100fe40000000000 */
[----:B------:R-:W-:Y:S01]  /*72b0*/  FMUL R18, R18, 1.4426950216293334961 ;  /* 0x3fb8aa3b12127820 */ /* 0x000fe20000400000 */
[----:B------:R-:W-:Y:S01]  /*72c0*/  FMUL R17, R17, 1.4426950216293334961 ;  /* 0x3fb8aa3b11117820 */ /* 0x000fe20000400000 */
[----:B------:R-:W-:Y:S01]  /*72d0*/  FMUL R16, R16, 1.4426950216293334961 ;  /* 0x3fb8aa3b10107820 */ /* 0x000fe20000400000 */
[--C-:B------:R-:W-:Y:S01]  /*72e0*/  FADD R15, R22, -R2.reuse ;  /* 0x80000002160f7221 */ /* 0x100fe20000000000 */
[--C-:B------:R-:W-:Y:S02]  /*72f0*/  FADD R14, R21, -R2.reuse ;  /* 0x80000002150e7221 */ /* 0x100fe40000000000 */
[----:B------:R-:W-:Y:S01]  /*7300*/  MUFU.EX2 R18, R18 ;  /* 0x0000001200127308 */ /* 0x000fe20000000800 */
[----:B------:R-:W-:Y:S01]  /*7310*/  FMUL R15, R15, 1.4426950216293334961 ;  /* 0x3fb8aa3b0f0f7820 */ /* 0x000fe20000400000 */
[----:B------:R-:W-:-:S06]  /*7320*/  FADD R10, R10, -R2 ;  /* 0x800000020a0a7221 */ /* 0x000fcc0000000000 */
[----:B------:R-:W1:Y:S01]  /*7330*/  MUFU.EX2 R17, R17 ;  /* 0x0000001100117308 */ /* 0x000e620000000800 */
[----:B------:R-:W-:Y:S01]  /*7340*/  FMUL R14, R14, 1.4426950216293334961 ;  /* 0x3fb8aa3b0e0e7820 */ /* 0x000fe20000400000 */
[--C-:B------:R-:W-:Y:S01]  /*7350*/  FADD R13, R20, -R2.reuse ;  /* 0x80000002140d7221 */ /* 0x100fe20000000000 */
[----:B------:R-:W-:-:S05]  /*7360*/  FADD R7, R7, -R2 ;  /* 0x8000000207077221 */ /* 0x000fca0000000000 */
[----:B------:R-:W1:Y:S01]  /*7370*/  MUFU.EX2 R16, R16 ;  /* 0x0000001000107308 */ /* 0x000e620000000800 */
[----:B------:R-:W-:Y:S01]  /*7380*/  FMUL R10, R10, 1.4426950216293334961 ;  /* 0x3fb8aa3b0a0a7820 */ /* 0x000fe20000400000 */
[----:B------:R-:W-:Y:S01]  /*7390*/  FMUL R13, R13, 1.4426950216293334961 ;  /* 0x3fb8aa3b0d0d7820 */ /* 0x000fe20000400000 */
[--C-:B------:R-:W-:Y:S01]  /*73a0*/  FADD R11, R11, -R2.reuse ;  /* 0x800000020b0b7221 */ /* 0x100fe20000000000 */
[----:B------:R-:W-:-:S04]  /*73b0*/  FADD R12, R9, -R2 ;  /* 0x80000002090c7221 */ /* 0x000fc80000000000 */
[----:B------:R-:W1:Y:S01]  /*73c0*/  MUFU.EX2 R15, R15 ;  /* 0x0000000f000f7308 */ /* 0x000e620000000800 */
[----:B------:R-:W-:Y:S01]  /*73d0*/  FMUL R7, R7, 1.4426950216293334961 ;  /* 0x3fb8aa3b07077820 */ /* 0x000fe20000400000 */
[----:B------:R-:W-:-:S06]  /*73e0*/  FMUL R11, R11, 1.4426950216293334961 ;  /* 0x3fb8aa3b0b0b7820 */ /* 0x000fcc0000400000 */
[----:B------:R-:W1:Y:S08]  /*73f0*/  MUFU.EX2 R14, R14 ;  /* 0x0000000e000e7308 */ /* 0x000e700000000800 */
[----:B------:R1:W-:Y:S01]  /*7400*/  MUFU.EX2 R9, R10 ;  /* 0x0000000a00097308 */ /* 0x0003e20000000800 */
[----:B------:R-:W-:Y:S01]  /*7410*/  FMUL R12, R12, 1.4426950216293334961 ;  /* 0x3fb8aa3b0c0c7820 */ /* 0x000fe20000400000 */
[--C-:B-1----:R-:W-:Y:S01]  /*7420*/  FADD R10, R8, -R2.reuse ;  /* 0x80000002080a7221 */ /* 0x102fe20000000000 */
[----:B------:R-:W-:-:S05]  /*7430*/  FADD R8, R6, -R2 ;  /* 0x8000000206087221 */ /* 0x000fca0000000000 */
[----:B------:R-:W1:Y:S08]  /*7440*/  MUFU.EX2 R13, R13 ;  /* 0x0000000d000d7308 */ /* 0x000e700000000800 */
[----:B------:R1:W-:Y:S02]  /*7450*/  MUFU.EX2 R6, R7 ;  /* 0x0000000700067308 */ /* 0x0003e40000000800 */
[----:B-1----:R-:W-:-:S06]  /*7460*/  FADD R7, R18, R17 ;  /* 0x0000001112077221 */ /* 0x002fcc0000000000 */
[----:B------:R-:W1:Y:S01]  /*7470*/  MUFU.EX2 R11, R11 ;  /* 0x0000000b000b7308 */ /* 0x000e620000000800 */
[----:B------:R-:W-:Y:S01]  /*7480*/  FADD R7, R16, R7 ;  /* 0x0000000710077221 */ /* 0x000fe20000000000 */
[----:B------:R-:W-:Y:S01]  /*7490*/  FMUL R10, R10, 1.4426950216293334961 ;  /* 0x3fb8aa3b0a0a7820 */ /* 0x000fe20000400000 */
[----:B------:R-:W-:Y:S02]  /*74a0*/  FMUL R8, R8, 1.4426950216293334961 ;  /* 0x3fb8aa3b08087820 */ /* 0x000fe40000400000 */
[----:B------:R-:W-:Y:S01]  /*74b0*/  FADD R7, R15, R7 ;  /* 0x000000070f077221 */ /* 0x000fe20000000000 */
[----:B------:R-:W-:Y:S02]  /*74c0*/  FADD R19, R5, -R2 ;  /* 0x8000000205137221 */ /* 0x000fe40000000000 */
[----:B------:R-:W0:Y:S01]  /*74d0*/  MUFU.EX2 R12, R12 ;  /* 0x0000000c000c7308 */ /* 0x000e220000000800 */
[----:B------:R-:W-:-:S07]  /*74e0*/  FADD R7, R14, R7 ;  /* 0x000000070e077221 */ /* 0x000fce0000000000 */
[----:B------:R0:W-:Y:S08]  /*74f0*/  MUFU.EX2 R5, R8 ;  /* 0x0000000800057308 */ /* 0x0001f00000000800 */
[----:B------:R-:W3:Y:S01]  /*7500*/  MUFU.EX2 R10, R10 ;  /* 0x0000000a000a7308 */ /* 0x000ee20000000800 */
[----:B0-----:R-:W-:Y:S01]  /*7510*/  FMUL R8, R19, 1.4426950216293334961 ;  /* 0x3fb8aa3b13087820 */ /* 0x001fe20000400000 */
[----:B------:R-:W-:Y:S01]  /*7520*/  FADD R19, R4, -R2 ;  /* 0x8000000204137221 */ /* 0x000fe20000000000 */
[----:B------:R-:W-:-:S04]  /*7530*/  FADD R4, R13, R7 ;  /* 0x000000070d047221 */ /* 0x000fc80000000000 */
[----:B-1----:R-:W-:Y:S01]  /*7540*/  FADD R4, R11, R4 ;  /* 0x000000040b047221 */ /* 0x002fe20000000000 */
[----:B------:R-:W-:Y:S01]  /*7550*/  FMUL R7, R19, 1.4426950216293334961 ;  /* 0x3fb8aa3b13077820 */ /* 0x000fe20000400000 */
[----:B------:R-:W-:Y:S02]  /*7560*/  FADD R19, R3, -R2 ;  /* 0x8000000203137221 */ /* 0x000fe40000000000 */
[----:B------:R-:W-:Y:S01]  /*7570*/  FADD R3, R9, R4 ;  /* 0x0000000409037221 */ /* 0x000fe20000000000 */
[----:B------:R-:W0:Y:S01]  /*7580*/  MUFU.EX2 R8, R8 ;  /* 0x0000000800087308 */ /* 0x000e220000000800 */
[----:B------:R-:W-:Y:S01]  /*7590*/  FMUL R4, R19, 1.4426950216293334961 ;  /* 0x3fb8aa3b13047820 */ /* 0x000fe20000400000 */
[----:B------:R-:W-:Y:S01]  /*75a0*/  FADD R19, R0, -R2 ;  /* 0x8000000200137221 */ /* 0x000fe20000000000 */
[----:B------:R-:W-:-:S04]  /*75b0*/  FADD R3, R12, R3 ;  /* 0x000000030c037221 */ /* 0x000fc80000000000 */
[----:B---3--:R-:W-:Y:S01]  /*75c0*/  FADD R0, R10, R3 ;  /* 0x000000030a007221 */ /* 0x008fe20000000000 */
[----:B------:R-:W1:Y:S01]  /*75d0*/  MUFU.EX2 R7, R7 ;  /* 0x0000000700077308 */ /* 0x000e620000000800 */
[----:B------:R-:W-:Y:S02]  /*75e0*/  FMUL R3, R19, 1.4426950216293334961 ;  /* 0x3fb8aa3b13037820 */ /* 0x000fe40000400000 */
[----:B------:R-:W-:-:S05]  /*75f0*/  FADD R0, R6, R0 ;  /* 0x0000000006007221 */ /* 0x000fca0000000000 */
[----:B------:R-:W3:Y:S01]  /*7600*/  MUFU.EX2 R4, R4 ;  /* 0x0000000400047308 */ /* 0x000ee20000000800 */
[----:B------:R-:W-:-:S07]  /*7610*/  FADD R0, R5, R0 ;  /* 0x0000000005007221 */ /* 0x000fce0000000000 */
[----:B------:R-:W2:Y:S01]  /*7620*/  MUFU.EX2 R3, R3 ;  /* 0x0000000300037308 */ /* 0x000ea20000000800 */
[----:B0-----:R-:W-:-:S04]  /*7630*/  FADD R0, R8, R0 ;  /* 0x0000000008007221 */ /* 0x001fc80000000000 */
[----:B-1----:R-:W-:Y:S01]  /*7640*/  FADD R0, R7, R0 ;  /* 0x0000000007007221 */ /* 0x002fe20000000000 */
[----:B------:R-:W0:Y:S03]  /*7650*/  S2R R92, SR_TID.X ;  /* 0x00000000005c7919 */ /* 0x000e260000002100 */
[----:B---3--:R-:W-:-:S04]  /*7660*/  FADD R0, R4, R0 ;  /* 0x0000000004007221 */ /* 0x008fc80000000000 */
[----:B--2---:R-:W-:-:S05]  /*7670*/  FADD R0, R3, R0 ;  /* 0x0000000003007221 */ /* 0x004fca0000000000 */
[----:B------:R-:W1:Y:S01]  /*7680*/  SHFL.BFLY PT, R20, R0, 0x10, 0x1f ;  /* 0x0e001f0000147f89 */ /* 0x000e6200000e0000 */
[----:B------:R-:W-:Y:S02]  /*7690*/  F2FP.SATFINITE.E4M3.F32.PACK_AB_MERGE_C R11, R9, R11, RZ ;  /* 0x0000000b090b723e */ /* 0x000fe400048070ff */
[----:B0-----:R-:W-:Y:S01]  /*76a0*/  SHF.R.S32.HI R19, RZ, 0x2, R92 ;  /* 0x00000002ff137819 */ /* 0x001fe2000001145c */
[----:B-1----:R-:W-:Y:S01]  /*76b0*/  FADD R9, R0, R20 ;  /* 0x0000001400097221 */ /* 0x002fe20000000000 */
[----:B------:R-:W-:Y:S02]  /*76c0*/  FADD R0, -R2, -INF ;  /* 0xff80000002007421 */ /* 0x000fe40000000100 */
[----:B------:R-:W-:Y:S02]  /*76d0*/  SGXT R19, R19, 0x1 ;  /* 0x000000011313781a */ /* 0x000fe40000000200 */
[----:B------:R-:W-:Y:S02]  /*76e0*/  FMUL R0, R0, 1.4426950216293334961 ;  /* 0x3fb8aa3b00007820 */ /* 0x000fe40000400000 */
[----:B------:R-:W-:Y:S01]  /*76f0*/  LOP3.LUT R19, R19, 0x90, RZ, 0xc0, !PT ;  /* 0x0000009013137812 */ /* 0x000fe200078ec0ff */
[----:B------:R-:W-:-:S03]  /*7700*/  IMAD.SHL.U32 R21, R92, 0x20, RZ ;  /* 0x000000205c157824 */ /* 0x000fc600078e00ff */
[----:B------:R-:W0:Y:S01]  /*7710*/  MUFU.EX2 R0, R0 ;  /* 0x0000000000007308 */ /* 0x000e220000000800 */
[----:B------:R-:W-:Y:S01]  /*7720*/  IMAD R19, R91, 0x10, R19 ;  /* 0x000000105b137824 */ /* 0x000fe200078e0213 */
[----:B------:R-:W-:Y:S02]  /*7730*/  LOP3.LUT R21, R21, 0x160, RZ, 0xc0, !PT ;  /* 0x0000016015157812 */ /* 0x000fe400078ec0ff */
[----:B------:R-:W-:Y:S02]  /*7740*/  F2FP.SATFINITE.E4M3.F32.PACK_AB_MERGE_C R15, R15, R16, RZ ;  /* 0x000000100f0f723e */ /* 0x000fe400048070ff */
[----:B------:R-:W-:Y:S02]  /*7750*/  LOP3.LUT R19, R19, 0x10, R92, 0x78, !PT ;  /* 0x0000001013137812 */ /* 0x000fe400078e785c */
[----:B------:R-:W-:Y:S02]  /*7760*/  F2FP.SATFINITE.E4M3.F32.PACK_AB_MERGE_C R6, R5, R6, RZ ;  /* 0x000000060506723e */ /* 0x000fe400048070ff */
[----:B------:R-:W-:-:S02]  /*7770*/  F2FP.SATFINITE.E4M3.F32.PACK_AB_MERGE_C R3, R3, R4, RZ ;  /* 0x000000040303723e */ /* 0x000fc400048070ff */
[----:B------:R-:W-:Y:S02]  /*7780*/  IADD3 R19, PT, PT, R19, UR8, R21 ;  /* 0x0000000813137c10 */ /* 0x000fe4000fffe015 */
[----:B------:R-:W-:Y:S02]  /*7790*/  F2FP.SATFINITE.E4M3.F32.PACK_AB_MERGE_C R5, R13, R14, R11 ;  /* 0x0000000e0d05723e */ /* 0x000fe4000480700b */
[----:B------:R-:W-:Y:S02]  /*77a0*/  F2FP.SATFINITE.E4M3.F32.PACK_AB_MERGE_C R4, R17, R18, R15 ;  /* 0x000000121104723e */ /* 0x000fe4000480700f */
[----:B------:R-:W-:Y:S02]  /*77b0*/  F2FP.SATFINITE.E4M3.F32.PACK_AB_MERGE_C R6, R10, R12, R6 ;  /* 0x0000000c0a06723e */ /* 0x000fe40004807006 */
[----:B------:R-:W-:Y:S01]  /*77c0*/  F2FP.SATFINITE.E4M3.F32.PACK_AB_MERGE_C R7, R7, R8, R3 ;  /* 0x000000080707723e */ /* 0x000fe20004807003 */
[----:B------:R-:W-:Y:S01]  /*77d0*/  STS.U8 [R252+UR8+0x4000], R78 ;  /* 0x0040004efc007988 */ /* 0x000fe20008000008 */
[----:B0-----:R-:W-:-:S03]  /*77e0*/  FADD R3, R0, R9 ;  /* 0x0000000900037221 */ /* 0x001fc60000000000 */
[----:B------:R-:W-:Y:S04]  /*77f0*/  STS.U8 [R252+UR8+0x4100], R76 ;  /* 0x0041004cfc007988 */ /* 0x000fe80008000008 */
[----:B------:R-:W-:Y:S04]  /*7800*/  STS.U8 [R252+UR8+0x4200], R74 ;  /* 0x0042004afc007988 */ /* 0x000fe80008000008 */
[----:B----4-:R-:W-:Y:S04]  /*7810*/  STS.U8 [R252+UR8+0x4300], R72 ;  /* 0x00430048fc007988 */ /* 0x010fe80008000008 */
[----:B-----5:R-:W-:Y:S04]  /*7820*/  STS.U8 [R252+UR8+0x4400], R70 ;  /* 0x00440046fc007988 */ /* 0x020fe80008000008 */
        /* <DEDUP_REMOVED lines=59> */
[----:B------:R0:W-:Y:S02]  /*7be0*/  STS.128 [R19+0xa000], R4 ;  /* 0x00a0000413007388 */ /* 0x0001e40000000c00 */
[----:B0-----:R-:W0:Y:S01]  /*7bf0*/  LDTM.16dp32bit_t0_t15.x128 R4, tmem[UR10] ;  /* 0x0000000a000479ee */ /* 0x001e220008b80000 */
[----:B------:R-:W1:Y:S01]  /*7c00*/  LDTM.16dp32bit_t16_t31.x128 R4, tmem[UR10+0x80] ;  /* 0x0000800a000479ee */ /* 0x000e620008ba0000 */
[----:B------:R-:W-:Y:S01]  /*7c10*/  NOP ;  /* 0x0000000000007918 */ /* 0x000fe20000000000 */
[----:B------:R-:W-:Y:S05]  /*7c20*/  @!P0 BRA `(.L_x_9) ;  /* 0x0000000800088947 */ /* 0x000fea0003800000 */
[C---:B01----:R-:W-:Y:S01]  /*7c30*/  FMUL R4, R0.reuse, R4 ;  /* 0x0000000400047220 */ /* 0x043fe20000400000 */
[C---:B------:R-:W-:Y:S01]  /*7c40*/  FMUL R5, R0.reuse, R5 ;  /* 0x0000000500057220 */ /* 0x040fe20000400000 */
        /* <DEDUP_REMOVED lines=125> */
[----:B------:R-:W-:-:S04]  /*8420*/  FMUL R131, R0, R131 ;  /* 0x0000008300837220 */ /* 0x000fc80000400000 */
[----:B------:R2:W-:Y:S01]  /*8430*/  STTM.16dp32bit_t0_t15.x128 tmem[UR10], R4 ;  /* 0x00000004000079ed */ /* 0x0005e20008b8000a */
[----:B------:R2:W-:Y:S02]  /*8440*/  STTM.16dp32bit_t16_t31.x128 tmem[UR10+0x80], R4 ;  /* 0x00008004000079ed */ /* 0x0005e40008ba000a */
.L_x_9:
[----:B-1----:R-:W1:Y:S02]  /*8450*/  FENCE.VIEW.ASYNC.T ;  /* 0x00000000000073c6 */ /* 0x002e640000000200 */
[----:B-1----:R-:W-:Y:S01]  /*8460*/  BAR.SYNC.DEFER_BLOCKING 0x0 ;  /* 0x0000000000007b1d */ /* 0x002fe20000010000 */
[----:B------:R-:W-:Y:S01]  /*8470*/  FSEL R0, R2, -INF , P0 ;  /* 0xff80000002007808 */ /* 0x000fe20000000000 */
[----:B------:R-:W-:Y:S01]  /*8480*/  UIADD3 UR73, UPT, UPT, UR8, 0xa800, URZ ;  /* 0x0000a80008497890 */ /* 0x000fe2000fffe0ff */
[----:B------:R-:W-:-:S03]  /*8490*/  FSEL R2, R3, 1, P0 ;  /* 0x3f80000003027808 */ /* 0x000fc60000000000 */
[----:B------:R-:W-:Y:S02]  /*84a0*/  UMOV UR47, 0xc0004010 ;  /* 0xc0004010002f7882 */ /* 0x000fe40000000000 */
[----:B------:R1:W-:Y:S01]  /*84b0*/  STL [R1+0x230], R2 ;  /* 0x0002300201007387 */ /* 0x0003e20000100800 */
[----:B------:R3:W-:Y:S06]  /*84c0*/  MEMBAR.ALL.CTA ;  /* 0x0000000000007992 */ /* 0x0007ec0000008000 */
[----:B---3--:R-:W3:Y:S02]  /*84d0*/  FENCE.VIEW.ASYNC.S ;  /* 0x00000000000073c6 */ /* 0x008ee40000000000 */
[----:B---3--:R-:W-:Y:S06]  /*84e0*/  BAR.SYNC.DEFER_BLOCKING 0x0 ;  /* 0x0000000000007b1d */ /* 0x008fec0000010000 */
[----:B-1----:R-:W-:Y:S05]  /*84f0*/  @!P1 BRA `(.L_x_10) ;  /* 0x0000000000509947 */ /* 0x002fea0003800000 */
[----:B------:R-:W-:Y:S01]  /*8500*/  UIADD3 UR4, UPT, UPT, UR8, 0xa000, URZ ;  /* 0x0000a00008047890 */ /* 0x000fe2000fffe0ff */
[----:B------:R-:W-:Y:S01]  /*8510*/  BSSY.RECONVERGENT B0, `(.L_x_11) ;  /* 0x0000011000007945 */ /* 0x000fe20003800200 */
[----:B------:R-:W-:Y:S02]  /*8520*/  UIADD3 UR5, UPT, UPT, UR8, 0x4000, URZ ;  /* 0x0000400008057890 */ /* 0x000fe4000fffe0ff */
[----:B------:R-:W-:Y:S02]  /*8530*/  USHF.R.U32.HI UR4, URZ, 0x4, UR4 ;  /* 0x00000004ff047899 */ /* 0x000fe40008011604 */
[----:B------:R-:W-:Y:S01]  /*8540*/  USHF.R.U32.HI UR5, URZ, 0x4, UR5 ;  /* 0x00000004ff057899 */ /* 0x000fe20008011605 */
[----:B------:R-:W-:Y:S01]  /*8550*/  ELECT P0, URZ, PT ;  /* 0x0000000000ff782f */ /* 0x000fe20003800000 */
[----:B------:R-:W-:Y:S02]  /*8560*/  USGXT.U32 UR46, UR4, 0xe ;  /* 0x0000000e042e789a */ /* 0x000fe40008000000 */
[----:B------:R-:W-:Y:S01]  /*8570*/  USGXT.U32 UR4, UR5, 0xe ;  /* 0x0000000e0504789a */ /* 0x000fe20008000000 */
[----:B------:R-:W-:Y:S01]  /*8580*/  UMOV UR14, 0x0 ;  /* 0x00000000000e7882 */ /* 0x000fe20000000000 */
[----:B------:R-:W-:Y:S01]  /*8590*/  UMOV UR15, 0x4400010 ;  /* 0x04400010000f7882 */ /* 0x000fe20000000000 */
[----:B------:R-:W-:-:S06]  /*85a0*/  UMOV UR5, 0xc0004010 ;  /* 0xc000401000057882 */ /* 0x000fcc0000000000 */
[----:B------:R1:W-:Y:S01]  /*85b0*/  UTCQMMA gdesc[UR46], gdesc[UR4], tmem[UR9], tmem[UR14], idesc[UR15], UPT ;  /* 0x00ff0e042e0075ea */ /* 0x0003e2000b800309 */
[----:B------:R-:W-:Y:S05]  /*85c0*/  @!P0 BRA `(.L_x_12) ;  /* 0x0000000000148947 */ /* 0x000fea0003800000 */
[----:B-1----:R-:W-:Y:S01]  /*85d0*/  UMOV UR4, UR73 ;  /* 0x0000004900047c82 */ /* 0x002fe20008000000 */
[----:B------:R-:W-:Y:S02]  /*85e0*/  UMOV UR5, URZ ;  /* 0x000000ff00057c82 */ /* 0x000fe40008000000 */
[----:B------:R-:W-:Y:S02]  /*85f0*/  UMOV UR4, UR4 ;  /* 0x0000000400047c82 */ /* 0x000fe40008000000 */
[----:B------:R3:W-:Y:S01]  /*8600*/  UTCBAR [UR4], URZ ;  /* 0x000000ff040073e9 */ /* 0x0007e200080000ff */
[----:B------:R-:W-:Y:S02]  /*8610*/  NOP ;  /* 0x0000000000007918 */ /* 0x000fe40000000000 */
.L_x_12:
[----:B-1-3--:R-:W-:Y:S05]  /*8620*/  BSYNC.RECONVERGENT B0 ;  /* 0x0000000000007941 */ /* 0x00afea0003800200 */
.L_x_11:
[----:B------:R-:W-:Y:S05]  /*8630*/  BRA `(.L_x_13) ;  /* 0x0000000000147947 */ /* 0x000fea0003800000 */
.L_x_10:
[----:B------:R-:W-:-:S09]  /*8640*/  UISETP.GE.AND UP0, UPT, UR7, URZ, UPT ;  /* 0x000000ff0700728c */ /* 0x000fd2000bf06270 */
[----:B------:R-:W-:Y:S05]  /*8650*/  BRA.U !UP0, `(.L_x_14) ;  /* 0x0000004108e07547 */ /* 0x000fea000b800000 */
[----:B------:R-:W-:-:S04]  /*8660*/  UIADD3 UR4, UPT, UPT, UR8, 0xa000, URZ ;  /* 0x0000a00008047890 */ /* 0x000fc8000fffe0ff */
[----:B------:R-:W-:-:S04]  /*8670*/  USHF.R.U32.HI UR4, URZ, 0x4, UR4 ;  /* 0x00000004ff047899 */ /* 0x000fc80008011604 */
[----:B------:R-:W-:-:S12]  /*8680*/  USGXT.U32 UR46, UR4, 0xe ;  /* 0x0000000e042e789a */ /* 0x000fd80008000000 */
.L_x_13:
[----:B------:R-:W-:Y:S01]  /*8690*/  USHF.R.U32.HI UR48, URZ, 0x4, UR8 ;  /* 0x00000004ff307899 */ /* 0x000fe20008011608 */
[----:B------:R-:W-:Y:S01]  /*86a0*/  IMAD.MOV.U32 R3, RZ, RZ, RZ ;  /* 0x000000ffff037224 */ /* 0x000fe200078e00ff */
[----:B------:R-:W1:Y:S01]  /*86b0*/  LDCU UR71, c[0x0][0x3c4] ;  /* 0x00007880ff4777ac */ /* 0x000e620008000800 */
[----:B------:R-:W-:Y:S02]  /*86c0*/  USHF.R.U32.HI UR50, URZ, 0x4, UR13 ;  /* 0x00000004ff327899 */ /* 0x000fe4000801160d */
[----:B------:R-:W-:Y:S02]  /*86d0*/  USGXT.U32 UR48, UR48, 0xe ;  /* 0x0000000e3030789a */ /* 0x000fe40008000000 */
[----:B------:R-:W-:Y:S02]  /*86e0*/  USGXT.U32 UR50, UR50, 0xe ;  /* 0x0000000e3232789a */ /* 0x000fe40008000000 */
[----:B------:R-:W-:Y:S01]  /*86f0*/  UIADD3 UR18, UP3, UPT, UR48, 0x80, URZ ;  /* 0x0000008030127890 */ /* 0x000fe2000ff7e0ff */
[----:B------:R-:W-:Y:S01]  /*8700*/  UMOV UR5, URZ ;  /* 0x000000ff00057c82 */ /* 0x000fe20008000000 */
[----:B------:R-:W-:-:S02]  /*8710*/  UIADD3 UR6, UPT, UPT, UR8, 0x8000, URZ ;  /* 0x0000800008067890 */ /* 0x000fc4000fffe0ff */
[----:B------:R-:W-:Y:S02]  /*8720*/  UIADD3 UR20, UP0, UPT, UR50, 0x2, URZ ;  /* 0x0000000232147890 */ /* 0x000fe4000ff1e0ff */
[----:B------:R-:W-:Y:S02]  /*8730*/  UIADD3.X UR19, UPT, UPT, UR5, -0x7fffbfe0, URZ, UP3, !UPT ;  /* 0x8000402005137890 */ /* 0x000fe40009ffe4ff */
[----:B------:R-:W-:Y:S01]  /*8740*/  UIADD3 UR22, UP6, UPT, UR18, 0x80, URZ ;  /* 0x0000008012167890 */ /* 0x000fe2000ffde0ff */
[----:B------:R-:W-:Y:S01]  /*8750*/  UMOV UR4, URZ ;  /* 0x000000ff00047c82 */ /* 0x000fe20008000000 */
[----:B------:R-:W-:Y:S02]  /*8760*/  USHF.R.U32.HI UR6, URZ, 0x4, UR6 ;  /* 0x00000004ff067899 */ /* 0x000fe40008011606 */
[----:B------:R-:W-:Y:S02]  /*8770*/  UIADD3.X UR21, UPT, UPT, UR4, 0x40004040, URZ, UP0, !UPT ;  /* 0x4000404004157890 */ /* 0x000fe400087fe4ff */
[----:B------:R-:W-:-:S02]  /*8780*/  UIADD3 UR28, UP3, UPT, UR18, 0x200, URZ ;  /* 0x00000200121c7890 */ /* 0x000fc4000ff7e0ff */
[----:B------:R-:W-:Y:S02]  /*8790*/  UIADD3.X UR23, UPT, UPT, UR19, URZ, URZ, UP6, !UPT ;  /* 0x000000ff13177290 */ /* 0x000fe4000b7fe4ff */
[----:B------:R-:W-:Y:S02]  /*87a0*/  UIADD3 UR24, UP5, UPT, UR18, 0x100, URZ ;  /* 0x0000010012187890 */ /* 0x000fe4000ffbe0ff */
[----:B------:R-:W-:Y:S02]  /*87b0*/  UIADD3 UR26, UP4, UPT, UR18, 0x180, URZ ;  /* 0x00000180121a7890 */ /* 0x000fe4000ff9e0ff */
[----:B------:R-:W-:Y:S02]  /*87c0*/  UIADD3 UR30, UP0, UPT, UR18, 0x280, URZ ;  /* 0x00000280121e7890 */ /* 0x000fe4000ff1e0ff */
[----:B------:R-:W-:Y:S02]  /*87d0*/  UIADD3 UR32, UP6, UPT, UR18, 0x300, URZ ;  /* 0x0000030012207890 */ /* 0x000fe4000ffde0ff */
[----:B------:R-:W-:-:S02]  /*87e0*/  USGXT.U32 UR72, UR6, 0xe ;  /* 0x0000000e0648789a */ /* 0x000fc40008000000 */
[----:B------:R-:W-:Y:S02]  /*87f0*/  UIADD3.X UR29, UPT, UPT, UR19, URZ, URZ, UP3, !UPT ;  /* 0x000000ff131d7290 */ /* 0x000fe40009ffe4ff */
[----:B------:R-:W-:Y:S01]  /*8800*/  USHF.L.U32 UR12, UR12, 0x5, URZ ;  /* 0x000000050c0c7899 */ /* 0x000fe200080006ff */
[----:B------:R-:W-:Y:S01]  /*8810*/  UMOV UR13, 0x1 ;  /* 0x00000001000d7882 */ /* 0x000fe20000000000 */
[----:B------:R-:W-:Y:S01]  /*8820*/  UMOV UR14, 0xffffffe0 ;  /* 0xffffffe0000e7882 */ /* 0x000fe20000000000 */
[----:B------:R-:W-:Y:S01]  /*8830*/  UMOV UR15, 0xffffffff ;  /* 0xffffffff000f7882 */ /* 0x000fe20000000000 */
[----:B------:R-:W3:Y:S01]  /*8840*/  LDCU UR68, c[0x0][0x3c4] ;  /* 0x00007880ff4477ac */ /* 0x000ee20008000800 */
[----:B------:R-:W4:Y:S01]  /*8850*/  LDCU UR69, c[0x0][0x3a8] ;  /* 0x00007500ff4577ac */ /* 0x000f220008000800 */
[----:B------:R-:W2:Y:S01]  /*8860*/  LDCU UR70, c[0x0][0x3d4] ;  /* 0x00007a80ff4677ac */ /* 0x000ea20008000800 */
[----:B-1----:R-:W-:Y:S02]  /*8870*/  USHF.L.U32 UR71, UR71, 0x5, URZ ;  /* 0x0000000547477899 */ /* 0x002fe400080006ff */
[----:B------:R-:W-:-:S02]  /*8880*/  UIADD3.X UR25, UPT, UPT, UR19, URZ, URZ, UP5, !UPT ;  /* 0x000000ff13197290 */ /* 0x000fc4000affe4ff */
[----:B------:R-:W-:Y:S02]  /*8890*/  UIADD3.X UR27, UPT, UPT, UR19, URZ, URZ, UP4, !UPT ;  /* 0x000000ff131b7290 */ /* 0x000fe4000a7fe4ff */
[----:B------:R-:W-:Y:S02]  /*88a0*/  UIADD3.X UR31, UPT, UPT, UR19, URZ, URZ, UP0, !UPT ;  /* 0x000000ff131f7290 */ /* 0x000fe400087fe4ff */
[----:B------:R-:W-:Y:S02]  /*88b0*/  UIADD3.X UR33, UPT, UPT, UR19, URZ, URZ, UP6, !UPT ;  /* 0x000000ff13217290 */ /* 0x000fe4000b7fe4ff */
[----:B------:R-:W-:Y:S02]  /*88c0*/  UIADD3.64 UR34, UPT, UPT, UR20, 0x2, URZ ;  /* 0x0000000214227897 */ /* 0x000fe4000fffe0ff */
[----:B------:R-:W-:Y:S02]  /*88d0*/  UIADD3.64 UR36, UPT, UPT, UR20, 0x4, URZ ;  /* 0x0000000414247897 */ /* 0x000fe4000fffe0ff */
[----:B------:R-:W-:-:S02]  /*88e0*/  UIADD3.64 UR38, UPT, UPT, UR20, 0xfe, URZ ;  /* 0x000000fe14267897 */ /* 0x000fc4000fffe0ff */
[----:B------:R-:W-:Y:S02]  /*88f0*/  UIADD3.64 UR40, UPT, UPT, UR20, 0x100, URZ ;  /* 0x0000010014287897 */ /* 0x000fe4000fffe0ff */
[----:B------:R-:W-:Y:S02]  /*8900*/  UIADD3.64 UR42, UPT, UPT, UR20, 0x102, URZ ;  /* 0x00000102142a7897 */ /* 0x000fe4000fffe0ff */
[----:B------:R-:W-:Y:S02]  /*8910*/  UIADD3.64 UR44, UPT, UPT, UR20, 0x104, URZ ;  /* 0x00000104142c7897 */ /* 0x000fe4000fffe0ff */
[----:B------:R-:W-:Y:S01]  /*8920*/  UISETP.NE.U32.AND UP3, UPT, UR49, URZ, UPT ;  /* 0x000000ff3100728c */ /* 0x000fe2000bf65070 */
[----:B--234-:R-:W-:-:S10]  /*8930*/  UMOV UR6, URZ ;  /* 0x000000ff00067c82 */ /* 0x01cfd40008000000 */
.L_x_19:
[----:B0-----:R-:W2:Y:S04]  /*8940*/  LDL.64 R26, [R1+0x1e0] ;  /* 0x0001e000011a7983 */ /* 0x001ea80000100a00 */
[----:B------:R-:W3:Y:S04]  /*8950*/  LDL.64 R22, [R1+0x1d8] ;  /* 0x0001d80001167983 */ /* 0x000ee80000100a00 */
[----:B------:R-:W4:Y:S04]  /*8960*/  LDL.64 R12, [R1+0x160] ;  /* 0x00016000010c7983 */ /* 0x000f280000100a00 */
[----:B------:R-:W5:Y:S04]  /*8970*/  LDL.64 R28, [R1+0x158] ;  /* 0x00015800011c7983 */ /* 0x000f680000100a00 */
[----:B------:R-:W5:Y:S04]  /*8980*/  LDL.64 R18, [R1+0xe0] ;  /* 0x0000e00001127983 */ /* 0x000f680000100a00 */
[----:B------:R-:W5:Y:S04]  /*8990*/  LDL.64 R16, [R1+0x1c8] ;  /* 0x0001c80001107983 */ /* 0x000f680000100a00 */
[----:B------:R-:W5:Y:S01]  /*89a0*/  LDL.64 R32, [R1+0x148] ;  /* 0x0001480001207983 */ /* 0x000f620000100a00 */
[----:B------:R-:W-:-:S03]  /*89b0*/  USHF.R.S32.HI UR4, URZ, 0x1f, UR71 ;  /* 0x0000001fff047899 */ /* 0x000fc60008011447 */
[----:B------:R-:W5:Y:S01]  /*89c0*/  LDL.64 R14, [R1+0xd8] ;  /* 0x0000d800010e7983 */ /* 0x000f620000100a00 */
[----:B------:R-:W-:Y:S02]  /*89d0*/  IADD3 RZ, P0, PT, R132, UR71, RZ ;  /* 0x0000004784ff7c10 */ /* 0x000fe4000ff1e0ff */
[----:B------:R-:W-:Y:S01]  /*89e0*/  IADD3 RZ, P1, PT, R134, UR71, RZ ;  /* 0x0000004786ff7c10 */ /* 0x000fe2000ff3e0ff */
[----:B------:R-:W5:Y:S01]  /*89f0*/  LDL.64 R24, [R1+0x1d0] ;  /* 0x0001d00001187983 */ /* 0x000f620000100a00 */
[----:B------:R-:W-:Y:S01]  /*8a00*/  VIADD R6, R132, UR71 ;  /* 0x0000004784067c36 */ /* 0x000fe20008000000 */
[----:B------:R-:W-:Y:S01]  /*8a10*/  IADD3.X R7, PT, PT, R133, UR4, RZ, P0, !PT ;  /* 0x0000000485077c10 */ /* 0x000fe200087fe4ff */
[----:B------:R-:W-:Y:S01]  /*8a20*/  VIADD R4, R134, UR71 ;  /* 0x0000004786047c36 */ /* 0x000fe20008000000 */
[----:B------:R-:W-:Y:S01]  /*8a30*/  IADD3.X R5, PT, PT, R135, UR4, RZ, P1, !PT ;  /* 0x0000000487057c10 */ /* 0x000fe20008ffe4ff */
[----:B------:R-:W5:Y:S04]  /*8a40*/  LDL.64 R20, [R1+0x150] ;  /* 0x0001500001147983 */ /* 0x000f680000100a00 */
[----:B------:R-:W5:Y:S04]  /*8a50*/  LDG.E.U8 R2, desc[UR16][R6.64] ;  /* 0x0000001006027981 */ /* 0x000f68000c1e1100 */
[----:B------:R-:W5:Y:S04]  /*8a60*/  LDL.64 R30, [R1+0x1c0] ;  /* 0x0001c000011e7983 */ /* 0x000f680000100a00 */
[----:B------:R-:W5:Y:S04]  /*8a70*/  LDL.64 R36, [R1+0x140] ;  /* 0x0001400001247983 */ /* 0x000f680000100a00 */
[----:B------:R4:W5:Y:S04]  /*8a80*/  LDG.E.U8 R7, desc[UR16][R4.64] ;  /* 0x0000001004077981 */ /* 0x000968000c1e1100 */
[----:B------:R-:W5:Y:S04]  /*8a90*/  LDL.64 R34, [R1+0x138] ;  /* 0x0001380001227983 */ /* 0x000f680000100a00 */
        /* <DEDUP_REMOVED lines=22> */
[----:B------:R-:W5:Y:S01]  /*8c00*/  LDL.64 R74, [R1+0x70] ;  /* 0x00007000014a7983 */ /* 0x000f620000100a00 */
[----:B--2---:R-:W-:-:S04]  /*8c10*/  IADD3 R10, P0, PT, R26, UR71, RZ ;  /* 0x000000471a0a7c10 */ /* 0x004fc8000ff1e0ff */
[----:B------:R-:W-:Y:S02]  /*8c20*/  IADD3.X R11, PT, PT, R27, UR4, RZ, P0, !PT ;  /* 0x000000041b0b7c10 */ /* 0x000fe400087fe4ff */
[----:B---3--:R-:W-:Y:S01]  /*8c30*/  IADD3 R8, P1, PT, R22, UR71, RZ ;  /* 0x0000004716087c10 */ /* 0x008fe2000ff3e0ff */
[----:B------:R-:W2:Y:S01]  /*8c40*/  LDL.64 R26, [R1+0xd0] ;  /* 0x0000d000011a7983 */ /* 0x000ea20000100a00 */
[----:B----4-:R-:W-:Y:S02]  /*8c50*/  IADD3 R4, P0, PT, R12, UR71, RZ ;  /* 0x000000470c047c10 */ /* 0x010fe4000ff1e0ff */
[----:B------:R-:W-:Y:S01]  /*8c60*/  IADD3.X R9, PT, PT, R23, UR4, RZ, P1, !PT ;  /* 0x0000000417097c10 */ /* 0x000fe20008ffe4ff */
[----:B------:R0:W3:Y:S01]  /*8c70*/  LDG.E.U8 R6, desc[UR16][R10.64] ;  /* 0x000000100a067981 */ /* 0x0000e2000c1e1100 */
[----:B------:R-:W-:-:S03]  /*8c80*/  IADD3.X R5, PT, PT, R13, UR4, RZ, P0, !PT ;  /* 0x000000040d057c10 */ /* 0x000fc600087fe4ff */
[----:B------:R-:W4:Y:S01]  /*8c90*/  LDL.64 R22, [R1+0xc8] ;  /* 0x0000c80001167983 */ /* 0x000f220000100a00 */
[----:B-----5:R-:W-:-:S03]  /*8ca0*/  IADD3 R12, P0, PT, R18, UR71, RZ ;  /* 0x00000047120c7c10 */ /* 0x020fc6000ff1e0ff */
[----:B------:R-:W5:Y:S01]  /*8cb0*/  LDG.E.U8 R8, desc[UR16][R8.64] ;  /* 0x0000001008087981 */ /* 0x000f62000c1e1100 */
[----:B0-----:R-:W-:Y:S02]  /*8cc0*/  IADD3 R10, P1, PT, R28, UR71, RZ ;  /* 0x000000471c0a7c10 */ /* 0x001fe4000ff3e0ff */
[----:B------:R-:W-:Y:S02]  /*8cd0*/  IADD3.X R13, PT, PT, R19, UR4, RZ, P0, !PT ;  /* 0x00000004130d7c10 */ /* 0x000fe400087fe4ff */
[----:B------:R-:W-:Y:S02]  /*8ce0*/  IADD3.X R11, PT, PT, R29, UR4, RZ, P1, !PT ;  /* 0x000000041d0b7c10 */ /* 0x000fe40008ffe4ff */
[----:B------:R-:W-:Y:S01]  /*8cf0*/  IADD3 RZ, P0, PT, R148, UR71, RZ ;  /* 0x0000004794ff7c10 */ /* 0x000fe2000ff1e0ff */
[----:B------:R-:W3:Y:S04]  /*8d00*/  LDL.64 R28, [R1+0x1b8] ;  /* 0x0001b800011c7983 */ /* 0x000ee80000100a00 */
[----:B------:R-:W3:Y:S04]  /*8d10*/  LDG.E.U8 R10, desc[UR16][R10.64] ;  /* 0x000000100a0a7981 */ /* 0x000ee8000c1e1100 */
[----:B------:R-:W3:Y:S04]  /*8d20*/  LDG.E.U8 R9, desc[UR16][R4.64] ;  /* 0x0000001004097981 */ /* 0x000ee8000c1e1100 */
[----:B------:R0:W3:Y:S02]  /*8d30*/  LDG.E.U8 R11, desc[UR16][R12.64] ;  /* 0x000000100c0b7981 */ /* 0x0000e4000c1e1100 */
[----:B0-----:R-:W-:-:S02]  /*8d40*/  IADD3.X R13, PT, PT, R149, UR4, RZ, P0, !PT ;  /* 0x00000004950d7c10 */ /* 0x001fc400087fe4ff */
[----:B------:R-:W-:-:S04]  /*8d50*/  IADD3 R18, P0, PT, R16, UR71, RZ ;  /* 0x0000004710127c10 */ /* 0x000fc8000ff1e0ff */
[----:B------:R-:W-:Y:S02]  /*8d60*/  IADD3.X R19, PT, PT, R17, UR4, RZ, P0, !PT ;  /* 0x0000000411137c10 */ /* 0x000fe400087fe4ff */
[----:B------:R-:W-:-:S04]  /*8d70*/  IADD3 R16, P0, PT, R32, UR71, RZ ;  /* 0x0000004720107c10 */ /* 0x000fc8000ff1e0ff */
[----:B------:R-:W-:Y:S02]  /*8d80*/  IADD3.X R17, PT, PT, R33, UR4, RZ, P0, !PT ;  /* 0x0000000421117c10 */ /* 0x000fe400087fe4ff */
[----:B------:R-:W5:Y:S01]  /*8d90*/  LDL.64 R32, [R1+0xb8] ;  /* 0x0000b80001207983 */ /* 0x000f620000100a00 */
[----:B------:R-:W-:Y:S02]  /*8da0*/  IADD3 R4, P1, PT, R14, UR71, RZ ;  /* 0x000000470e047c10 */ /* 0x000fe4000ff3e0ff */
[----:B------:R-:W-:Y:S01]  /*8db0*/  IADD3 RZ, P0, PT, R146, UR71, RZ ;  /* 0x0000004792ff7c10 */ /* 0x000fe2000ff1e0ff */
[----:B------:R-:W5:Y:S01]  /*8dc0*/  LDG.E.U8 R16, desc[UR16][R16.64] ;  /* 0x0000001010107981 */ /* 0x000f62000c1e1100 */
[----:B------:R-:W-:Y:S02]  /*8dd0*/  IADD3.X R5, PT, PT, R15, UR4, RZ, P1, !PT ;  /* 0x000000040f057c10 */ /* 0x000fe40008ffe4ff */
[----:B------:R-:W-:Y:S01]  /*8de0*/  IADD3 R14, P1, PT, R24, UR71, RZ ;  /* 0x00000047180e7c10 */ /* 0x000fe2000ff3e0ff */
[----:B------:R-:W-:-:S02]  /*8df0*/  VIADD R12, R148, UR71 ;  /* 0x00000047940c7c36 */ /* 0x000fc40008000000 */
[----:B------:R-:W5:Y:S01]  /*8e00*/  LDG.E.U8 R4, desc[UR16][R4.64] ;  /* 0x0000001004047981 */ /* 0x000f62000c1e1100 */
[----:B------:R-:W-:Y:S02]  /*8e10*/  IADD3.X R15, PT, PT, R25, UR4, RZ, P1, !PT ;  /* 0x00000004190f7c10 */ /* 0x000fe40008ffe4ff */
[----:B------:R-:W-:Y:S01]  /*8e20*/  IADD3 R24, P1, PT, R20, UR71, RZ ;  /* 0x0000004714187c10 */ /* 0x000fe2000ff3e0ff */
[----:B------:R-:W5:Y:S03]  /*8e30*/  LDG.E.U8 R13, desc[UR16][R12.64] ;  /* 0x000000100c0d7981 */ /* 0x000f66000c1e1100 */
[----:B------:R-:W-:Y:S01]  /*8e40*/  IADD3.X R25, PT, PT, R21, UR4, RZ, P1, !PT ;  /* 0x0000000415197c10 */ /* 0x000fe20008ffe4ff */
[----:B------:R-:W5:Y:S04]  /*8e50*/  LDG.E.U8 R14, desc[UR16][R14.64] ;  /* 0x000000100e0e7981 */ /* 0x000f68000c1e1100 */
[----:B------:R-:W5:Y:S04]  /*8e60*/  LDG.E.U8 R24, desc[UR16][R24.64] ;  /* 0x0000001018187981 */ /* 0x000f68000c1e1100 */
[----:B------:R4:W5:Y:S01]  /*8e70*/  LDG.E.U8 R15, desc[UR16][R18.64] ;  /* 0x00000010120f7981 */ /* 0x000962000c1e1100 */
[----:B--2---:R-:W-:-:S04]  /*8e80*/  IADD3 R20, P1, PT, R26, UR71, RZ ;  /* 0x000000471a147c10 */ /* 0x004fc8000ff3e0ff */
[----:B------:R-:W-:Y:S02]  /*8e90*/  IADD3.X R21, PT, PT, R27, UR4, RZ, P1, !PT ;  /* 0x000000041b157c10 */ /* 0x000fe40008ffe4ff */
[----:B----4-:R-:W-:Y:S01]  /*8ea0*/  IADD3 R18, P2, PT, R22, UR71, RZ ;  /* 0x0000004716127c10 */ /* 0x010fe2000ff5e0ff */
[----:B------:R-:W-:Y:S02]  /*8eb0*/  VIADD R22, R146, UR71 ;  /* 0x0000004792167c36 */ /* 0x000fe40008000000 */
[----:B------:R0:W2:Y:S01]  /*8ec0*/  LDG.E.U8 R17, desc[UR16][R20.64] ;  /* 0x0000001014117981 */ /* 0x0000a2000c1e1100 */
[----:B------:R-:W-:Y:S02]  /*8ed0*/  IADD3.X R19, PT, PT, R23, UR4, RZ, P2, !PT ;  /* 0x0000000417137c10 */ /* 0x000fe400097fe4ff */
[----:B------:R-:W-:Y:S02]  /*8ee0*/  IADD3.X R23, PT, PT, R147, UR4, RZ, P0, !PT ;  /* 0x0000000493177c10 */ /* 0x000fe400087fe4ff */
[----:B------:R-:W-:Y:S01]  /*8ef0*/  IADD3 RZ, P1, PT, R144, UR71, RZ ;  /* 0x0000004790ff7c10 */ /* 0x000fe2000ff3e0ff */
[----:B------:R-:W4:Y:S01]  /*8f00*/  LDG.E.U8 R18, desc[UR16][R18.64] ;  /* 0x0000001012127981 */ /* 0x000f22000c1e1100 */
[----:B0-----:R-:W-:Y:S01]  /*8f10*/  IADD3 R20, P0, PT, R30, UR71, RZ ;  /* 0x000000471e147c10 */ /* 0x001fe2000ff1e0ff */
[----:B------:R-:W-:Y:S01]  /*8f20*/  VIADD R26, R144, UR71 ;  /* 0x00000047901a7c36 */ /* 0x000fe20008000000 */
[----:B------:R-:W-:-:S02]  /*8f30*/  IADD3.X R27, PT, PT, R145, UR4, RZ, P1, !PT ;  /* 0x00000004911b7c10 */ /* 0x000fc40008ffe4ff */
[----:B------:R-:W-:Y:S01]  /*8f40*/  IADD3.X R21, PT, PT, R31, UR4, RZ, P0, !PT ;  /* 0x000000041f157c10 */ /* 0x000fe200087fe4ff */
[----:B------:R3:W2:Y:S01]  /*8f50*/  LDG.E.U8 R19, desc[UR16][R22.64] ;  /* 0x0000001016137981 */ /* 0x0006a2000c1e1100 */
[----:B------:R-:W-:-:S03]  /*8f60*/  IADD3 R30, P0, PT, R36, UR71, RZ ;  /* 0x00000047241e7c10 */ /* 0x000fc6000ff1e0ff */
[----:B------:R0:W2:Y:S01]  /*8f70*/  LDG.E.U8 R12, desc[UR16][R26.64] ;  /* 0x000000101a0c7981 */ /* 0x0000a2000c1e1100 */
[----:B------:R-:W-:-:S03]  /*8f80*/  IADD3.X R31, PT, PT, R37, UR4, RZ, P0, !PT ;  /* 0x00000004251f7c10 */ /* 0x000fc600087fe4ff */
[----:B------:R-:W2:Y:S01]  /*8f90*/  LDL.64 R36, [R1+0xb0] ;  /* 0x0000b00001247983 */ /* 0x000ea20000100a00 */
[----:B---3--:R-:W-:-:S03]  /*8fa0*/  IADD3 R22, P1, PT, R28, UR71, RZ ;  /* 0x000000471c167c10 */ /* 0x008fc6000ff3e0ff */
[----:B------:R-:W3:Y:S01]  /*8fb0*/  LDG.E.U8 R21, desc[UR16][R20.64] ;  /* 0x0000001014157981 */ /* 0x000ee2000c1e1100 */
[----:B------:R-:W-:Y:S02]  /*8fc0*/  IADD3.X R23, PT, PT, R29, UR4, RZ, P1, !PT ;  /* 0x000000041d177c10 */ /* 0x000fe40008ffe4ff */
[----:B------:R-:W-:Y:S02]  /*8fd0*/  IADD3 R28, P1, PT, R34, UR71, RZ ;  /* 0x00000047221c7c10 */ /* 0x000fe4000ff3e0ff */
[----:B0-----:R-:W-:Y:S01]  /*8fe0*/  IADD3 R26, P0, PT, R42, UR71, RZ ;  /* 0x000000472a1a7c10 */ /* 0x001fe2000ff1e0ff */
[----:B------:R-:W3:Y:S01]  /*8ff0*/  LDG.E.U8 R22, desc[UR16][R22.64] ;  /* 0x0000001016167981 */ /* 0x000ee2000c1e1100 */
[----:B------:R-:W-:Y:S02]  /*9000*/  IADD3.X R29, PT, PT, R35, UR4, RZ, P1, !PT ;  /* 0x00000004231d7c10 */ /* 0x000fe40008ffe4ff */
[----:B------:R-:W-:Y:S01]  /*9010*/  IADD3.X R27, PT, PT, R43, UR4, RZ, P0, !PT ;  /* 0x000000042b1b7c10 */ /* 0x000fe200087fe4ff */
[----:B------:R5:W3:Y:S04]  /*9020*/  LDG.E.U8 R35, desc[UR16][R30.64] ;  /* 0x000000101e237981 */ /* 0x000ae8000c1e1100 */
[----:B------:R-:W3:Y:S04]  /*9030*/  LDL.64 R42, [R1+0xa8] ;  /* 0x0000a800012a7983 */ /* 0x000ee80000100a00 */
[----:B------:R0:W4:Y:S01]  /*9040*/  LDG.E.U8 R5, desc[UR16][R28.64] ;  /* 0x000000101c057981 */ /* 0x000122000c1e1100 */
[----:B-----5:R-:W-:-:S02]  /*9050*/  IADD3 R30, P1, PT, R32, UR71, RZ ;  /* 0x00000047201e7c10 */ /* 0x020fc4000ff3e0ff */
[----:B------:R-:W-:Y:S01]  /*9060*/  IADD3 RZ, P0, PT, R142, UR71, RZ ;  /* 0x000000478eff7c10 */ /* 0x000fe2000ff1e0ff */
[----:B------:R1:W5:Y:S01]  /*9070*/  LDG.E.U8 R23, desc[UR16][R26.64] ;  /* 0x000000101a177981 */ /* 0x000362000c1e1100 */
[----:B------:R-:W-:Y:S02]  /*9080*/  IADD3.X R31, PT, PT, R33, UR4, RZ, P1, !PT ;  /* 0x00000004211f7c10 */ /* 0x000fe40008ffe4ff */
[----:B0-----:R-:W-:-:S03]  /*9090*/  IADD3 R28, P1, PT, R44, UR71, RZ ;  /* 0x000000472c1c7c10 */ /* 0x001fc6000ff3e0ff */
[----:B------:R0:W4:Y:S01]  /*90a0*/  LDG.E.U8 R25, desc[UR16][R30.64] ;  /* 0x000000101e197981 */ /* 0x000122000c1e1100 */
[----:B------:R-:W-:-:S03]  /*90b0*/  IADD3.X R29, PT, PT, R45, UR4, RZ, P1, !PT ;  /* 0x000000042d1d7c10 */ /* 0x000fc60008ffe4ff */
[----:B------:R-:W4:Y:S01]  /*90c0*/  LDL.64 R44, [R1+0x1a0] ;  /* 0x0001a000012c7983 */ /* 0x000f220000100a00 */
[----:B-1----:R-:W-:Y:S01]  /*90d0*/  IADD3.X R27, PT, PT, R143, UR4, RZ, P0, !PT ;  /* 0x000000048f1b7c10 */ /* 0x002fe200087fe4ff */
[----:B------:R-:W-:Y:S01]  /*90e0*/  VIADD R26, R142, UR71 ;  /* 0x000000478e1a7c36 */ /* 0x000fe20008000000 */
[----:B------:R-:W-:Y:S02]  /*90f0*/  IADD3 R32, P0, PT, R50, UR71, RZ ;  /* 0x0000004732207c10 */ /* 0x000fe4000ff1e0ff */
[----:B0-----:R-:W-:Y:S02]  /*9100*/  IADD3 R30, P1, PT, R38, UR71, RZ ;  /* 0x00000047261e7c10 */ /* 0x001fe4000ff3e0ff */
[----:B------:R-:W-:Y:S01]  /*9110*/  IADD3.X R33, PT, PT, R51, UR4, RZ, P0, !PT ;  /* 0x0000000433217c10 */ /* 0x000fe200087fe4ff */
[----:B------:R-:W5:Y:S01]  /*9120*/  LDG.E.U8 R26, desc[UR16][R26.64] ;  /* 0x000000101a1a7981 */ /* 0x000f62000c1e1100 */
[----:B------:R-:W-:-:S03]  /*9130*/  IADD3.X R31, PT, PT, R39, UR4, RZ, P1, !PT ;  /* 0x00000004271f7c10 */ /* 0x000fc60008ffe4ff */
[----:B------:R0:W5:Y:S04]  /*9140*/  LDG.E.U8 R39, desc[UR16][R32.64] ;  /* 0x0000001020277981 */ /* 0x000168000c1e1100 */
[----:B------:R-:W5:Y:S04]  /*9150*/  LDG.E.U8 R38, desc[UR16][R30.64] ;  /* 0x000000101e267981 */ /* 0x000f68000c1e1100 */
[----:B------:R1:W5:Y:S01]  /*9160*/  LDG.E.U8 R27, desc[UR16][R28.64] ;  /* 0x000000101c1b7981 */ /* 0x000362000c1e1100 */
[----:B0-----:R-:W-:-:S03]  /*9170*/  IADD3 R32, P1, PT, R46, UR71, RZ ;  /* 0x000000472e207c10 */ /* 0x001fc6000ff3e0ff */
[----:B------:R-:W5:Y:S01]  /*9180*/  LDL.64 R50, [R1+0xa0] ;  /* 0x0000a00001327983 */ /* 0x000f620000100a00 */
[----:B-1----:R-:W-:Y:S02]  /*9190*/  IADD3 R28, P0, PT, R40, UR71, RZ ;  /* 0x00000047281c7c10 */ /* 0x002fe4000ff1e0ff */
[----:B------:R-:W-:Y:S02]  /*91a0*/  IADD3.X R33, PT, PT, R47, UR4, RZ, P1, !PT ;  /* 0x000000042f217c10 */ /* 0x000fe40008ffe4ff */
[----:B------:R-:W-:Y:S01]  /*91b0*/  IADD3.X R29, PT, PT, R41, UR4, RZ, P0, !PT ;  /* 0x00000004291d7c10 */ /* 0x000fe200087fe4ff */
[----:B------:R-:W5:Y:S04]  /*91c0*/  LDL.64 R46, [R1+0x210] ;  /* 0x00021000012e7983 */ /* 0x000f680000100a00 */
[----:B------:R-:W5:Y:S01]  /*91d0*/  LDG.E.U8 R28, desc[UR16][R28.64] ;  /* 0x000000101c1c7981 */ /* 0x000f62000c1e1100 */
[----:B--2---:R-:W-:-:S04]  /*91e0*/  IADD3 R40, P0, PT, R36, UR71, RZ ;  /* 0x0000004724287c10 */ /* 0x004fc8000ff1e0ff */
[----:B------:R-:W-:Y:S02]  /*91f0*/  IADD3.X R41, PT, PT, R37, UR4, RZ, P0, !PT ;  /* 0x0000000425297c10 */ /* 0x000fe400087fe4ff */
[----:B------:R0:W2:Y:S04]  /*9200*/  LDG.E.U8 R37, desc[UR16][R32.64] ;  /* 0x0000001020257981 */ /* 0x0000a8000c1e1100 */
[----:B------:R-:W2:Y:S01]  /*9210*/  LDG.E.U8 R36, desc[UR16][R40.64] ;  /* 0x0000001028247981 */ /* 0x000ea2000c1e1100 */
[----:B---3--:R-:W-:Y:S02]  /*9220*/  IADD3 R30, P1, PT, R42, UR71, RZ ;  /* 0x000000472a1e7c10 */ /* 0x008fe4000ff3e0ff */
[----:B0-----:R-:W-:Y:S02]  /*9230*/  IADD3 R32, P0, PT, R52, UR71, RZ ;  /* 0x0000004734207c10 */ /* 0x001fe4000ff1e0ff */
[----:B------:R-:W-:-:S02]  /*9240*/  IADD3.X R31, PT, PT, R43, UR4, RZ, P1, !PT ;  /* 0x000000042b1f7c10 */ /* 0x000fc40008ffe4ff */
[----:B------:R-:W-:Y:S02]  /*9250*/  IADD3.X R33, PT, PT, R53, UR4, RZ, P0, !PT ;  /* 0x0000000435217c10 */ /* 0x000fe400087fe4ff */
[----:B------:R-:W-:Y:S01]  /*9260*/  IADD3 R42, P1, PT, R48, UR71, RZ ;  /* 0x00000047302a7c10 */ /* 0x000fe2000ff3e0ff */
[----:B------:R4:W3:Y:S04]  /*9270*/  LDG.E.U8 R34, desc[UR16][R30.64] ;  /* 0x000000101e227981 */ /* 0x0008e8000c1e1100 */
[----:B------:R-:W2:Y:S01]  /*9280*/  LDL.64 R52, [R1+0x188] ;  /* 0x0001880001347983 */ /* 0x000ea20000100a00 */
[----:B------:R-:W-:-:S03]  /*9290*/  IADD3.X R43, PT, PT, R49, UR4, RZ, P1, !PT ;  /* 0x00000004312b7c10 */ /* 0x000fc60008ffe4ff */
[----:B------:R-:W3:Y:S01]  /*92a0*/  LDG.E.U8 R33, desc[UR16][R32.64] ;  /* 0x0000001020217981 */ /* 0x000ee2000c1e1100 */
[----:B----4-:R-:W-:-:S03]  /*92b0*/  IADD3 R30, P0, PT, R44, UR71, RZ ;  /* 0x000000472c1e7c10 */ /* 0x010fc6000ff1e0ff */
[----:B------:R-:W4:Y:S01]  /*92c0*/  LDL.64 R48, [R1+0x110] ;  /* 0x0001100001307983 */ /* 0x000f220000100a00 */
[----:B------:R-:W-:Y:S02]  /*92d0*/  IADD3 R40, P1, PT, R54, UR71, RZ ;  /* 0x0000004736287c10 */ /* 0x000fe4000ff3e0ff */
[----:B------:R-:W-:Y:S02]  /*92e0*/  IADD3.X R31, PT, PT, R45, UR4, RZ, P0, !PT ;  /* 0x000000042d1f7c10 */ /* 0x000fe400087fe4ff */
[----:B------:R-:W-:Y:S01]  /*92f0*/  IADD3 R44, P0, PT, R64, UR71, RZ ;  /* 0x00000047402c7c10 */ /* 0x000fe2000ff1e0ff */
[----:B------:R0:W3:Y:S01]  /*9300*/  LDG.E.U8 R32, desc[UR16][R42.64] ;  /* 0x000000102a207981 */ /* 0x0000e2000c1e1100 */
[----:B------:R-:W-:Y:S02]  /*9310*/  IADD3.X R41, PT, PT, R55, UR4, RZ, P1, !PT ;  /* 0x0000000437297c10 */ /* 0x000fe40008ffe4ff */
[----:B------:R-:W-:Y:S01]  /*9320*/  IADD3.X R45, PT, PT, R65, UR4, RZ, P0, !PT ;  /* 0x00000004412d7c10 */ /* 0x000fe200087fe4ff */
[----:B------:R-:W3:Y:S04]  /*9330*/  LDL.64 R54, [R1+0x108] ;  /* 0x0001080001367983 */ /* 0x000ee80000100a00 */
[----:B------:R-:W3:Y:S01]  /*9340*/  LDL.64 R64, [R1+0x90] ;  /* 0x0000900001407983 */ /* 0x000ee20000100a00 */
[----:B0-----:R-:W-:-:S03]  /*9350*/  IADD3 R42, P1, PT, R58, UR71, RZ ;  /* 0x000000473a2a7c10 */ /* 0x001fc6000ff3e0ff */
[----:B------:R0:W3:Y:S01]  /*9360*/  LDG.E.U8 R20, desc[UR16][R44.64] ;  /* 0x000000102c147981 */ /* 0x0000e2000c1e1100 */
[----:B------:R-:W-:-:S03]  /*9370*/  IADD3.X R43, PT, PT, R59, UR4, RZ, P1, !PT ;  /* 0x000000043b2b7c10 */ /* 0x000fc60008ffe4ff */
[----:B------:R-:W3:Y:S04]  /*9380*/  LDL.64 R58, [R1+0x200] ;  /* 0x00020000013a7983 */ /* 0x000ee80000100a00 */
[----:B------:R-:W3:Y:S01]  /*9390*/  LDG.E.U8 R31, desc[UR16][R30.64] ;  /* 0x000000101e1f7981 */ /* 0x000ee2000c1e1100 */
[----:B0-----:R-:W-:-:S03]  /*93a0*/  IADD3 R44, P1, PT, R56, UR71, RZ ;  /* 0x00000047382c7c10 */ /* 0x001fc6000ff3e0ff */
[----:B------:R0:W3:Y:S01]  /*93b0*/  LDG.E.U8 R29, desc[UR16][R42.64] ;  /* 0x000000102a1d7981 */ /* 0x0000e2000c1e1100 */
[----:B------:R-:W-:-:S03]  /*93c0*/  IADD3.X R45, PT, PT, R57, UR4, RZ, P1, !PT ;  /* 0x00000004392d7c10 */ /* 0x000fc60008ffe4ff */
[----:B------:R-:W3:Y:S04]  /*93d0*/  LDL.64 R56, [R1+0x238] ;  /* 0x0002380001387983 */ /* 0x000ee80000100a00 */
[----:B------:R5:W3:Y:S01]  /*93e0*/  LDG.E.U8 R30, desc[UR16][R40.64] ;  /* 0x00000010281e7981 */ /* 0x000ae2000c1e1100 */
[----:B0-----:R-:W-:Y:S02]  /*93f0*/  IADD3 R42, P1, PT, R62, UR71, RZ ;  /* 0x000000473e2a7c10 */ /* 0x001fe4000ff3e0ff */
[----:B-----5:R-:W-:-:S04]  /*9400*/  IADD3 R40, P0, PT, R50, UR71, RZ ;  /* 0x0000004732287c10 */ /* 0x020fc8000ff1e0ff */
[----:B------:R-:W-:Y:S02]  /*9410*/  IADD3.X R41, PT, PT, R51, UR4, RZ, P0, !PT ;  /* 0x0000000433297c10 */ /* 0x000fe400087fe4ff */
[----:B------:R-:W-:Y:S02]  /*9420*/  IADD3 R50, P0, PT, R46, UR71, RZ ;  /* 0x000000472e327c10 */ /* 0x000fe4000ff1e0ff */
[----:B------:R-:W-:Y:S01]  /*9430*/  IADD3.X R43, PT, PT, R63, UR4, RZ, P1, !PT ;  /* 0x000000043f2b7c10 */ /* 0x000fe20008ffe4ff */
[----:B------:R-:W5:Y:S01]  /*9440*/  LDG.E.U8 R40, desc[UR16][R40.64] ;  /* 0x0000001028287981 */ /* 0x000f62000c1e1100 */
[----:B------:R-:W-:Y:S02]  /*9450*/  IADD3.X R51, PT, PT, R47, UR4, RZ, P0, !PT ;  /* 0x000000042f337c10 */ /* 0x000fe400087fe4ff */
[----:B------:R-:W-:Y:S01]  /*9460*/  IADD3 R46, P0, PT, R60, UR71, RZ ;  /* 0x000000473c2e7c10 */ /* 0x000fe2000ff1e0ff */
[----:B------:R-:W5:Y:S04]  /*9470*/  LDL.64 R62, [R1+0x100] ;  /* 0x00010000013e7983 */ /* 0x000f680000100a00 */
[----:B------:R2:W5:Y:S01]  /*9480*/  LDG.E.U8 R41, desc[UR16][R44.64] ;  /* 0x000000102c297981 */ /* 0x000562000c1e1100 */
[----:B------:R-:W-:-:S03]  /*9490*/  IADD3.X R47, PT, PT, R61, UR4, RZ, P0, !PT ;  /* 0x000000043d2f7c10 */ /* 0x000fc600087fe4ff */
[----:B------:R-:W5:Y:S04]  /*94a0*/  LDL.64 R60, [R1+0x180] ;  /* 0x00018000013c7983 */ /* 0x000f680000100a00 */
[----:B------:R-:W5:Y:S04]  /*94b0*/  LDG.E.U8 R50, desc[UR16][R50.64] ;  /* 0x0000001032327981 */ /* 0x000f68000c1e1100 */
[----:B------:R4:W5:Y:S01]  /*94c0*/  LDG.E.U8 R51, desc[UR16][R42.64] ;  /* 0x000000102a337981 */ /* 0x000962000c1e1100 */
[----:B--2---:R-:W-:-:S03]  /*94d0*/  IADD3 R44, P1, PT, R52, UR71, RZ ;  /* 0x00000047342c7c10 */ /* 0x004fc6000ff3e0ff */
[----:B------:R3:W2:Y:S01]  /*94e0*/  LDG.E.U8 R52, desc[UR16][R46.64] ;  /* 0x000000102e347981 */ /* 0x0006a2000c1e1100 */
[----:B------:R-:W-:-:S05]  /*94f0*/  IADD3.X R45, PT, PT, R53, UR4, RZ, P1, !PT ;  /* 0x00000004352d7c10 */ /* 0x000fca0008ffe4ff */
[----:B------:R0:W2:Y:S01]  /*9500*/  LDG.E.U8 R53, desc[UR16][R44.64] ;  /* 0x000000102c357981 */ /* 0x0000a2000c1e1100 */
[----:B----4-:R-:W-:Y:S01]  /*9510*/  IADD3 R42, P0, PT, R48, UR71, RZ ;  /* 0x00000047302a7c10 */ /* 0x010fe2000ff1e0ff */
[----:B------:R-:W-:Y:S01]  /*9520*/  VIADD R48, R132, UR75 ;  /* 0x0000004b84307c36 */ /* 0x000fe20008000000 */
[----:B---3--:R-:W-:Y:S02]  /*9530*/  IADD3 R46, P1, PT, R54, UR71, RZ ;  /* 0x00000047362e7c10 */ /* 0x008fe4000ff3e0ff */
[----:B0-----:R-:W-:Y:S02]  /*9540*/  IADD3 R44, P2, PT, R64, UR71, RZ ;  /* 0x00000047402c7c10 */ /* 0x001fe4000ff5e0ff */
[----:B------:R-:W-:Y:S02]  /*9550*/  IADD3.X R47, PT, PT, R55, UR4, RZ, P1, !PT ;  /* 0x00000004372f7c10 */ /* 0x000fe40008ffe4ff */
[----:B------:R-:W-:Y:S02]  /*9560*/  IADD3.X R45, PT, PT, R65, UR4, RZ, P2, !PT ;  /* 0x00000004412d7c10 */ /* 0x000fe400097fe4ff */
[----:B------:R-:W3:Y:S01]  /*9570*/  LDL.64 R64, [R1+0x80] ;  /* 0x0000800001407983 */ /* 0x000ee20000100a00 */
[----:B------:R-:W-:-:S02]  /*9580*/  IADD3.X R43, PT, PT, R49, UR4, RZ, P0, !PT ;  /* 0x00000004312b7c10 */ /* 0x000fc400087fe4ff */
[----:B------:R-:W-:Y:S01]  /*9590*/  IADD3 RZ, P0, PT, R48, UR71, RZ ;  /* 0x0000004730ff7c10 */ /* 0x000fe2000ff1e0ff */
[----:B------:R0:W4:Y:S04]  /*95a0*/  LDG.E.U8 R55, desc[UR16][R46.64] ;  /* 0x000000102e377981 */ /* 0x000128000c1e1100 */
[----:B------:R1:W2:Y:S01]  /*95b0*/  LDG.E.U8 R54, desc[UR16][R42.64] ;  /* 0x000000102a367981 */ /* 0x0002a2000c1e1100 */
[----:B0-----:R-:W-:-:S03]  /*95c0*/  IADD3 R46, P1, PT, R66, UR71, RZ ;  /* 0x00000047422e7c10 */ /* 0x001fc6000ff3e0ff */
[----:B------:R0:W2:Y:S01]  /*95d0*/  LDG.E.U8 R56, desc[UR16][R44.64] ;  /* 0x000000102c387981 */ /* 0x0000a2000c1e1100 */
[----:B-1----:R-:W-:Y:S01]  /*95e0*/  VIADD R42, R48, UR71 ;  /* 0x00000047302a7c36 */ /* 0x002fe20008000000 */
[----:B------:R-:W-:Y:S02]  /*95f0*/  IADD3.X R43, PT, PT, R57, UR4, RZ, P0, !PT ;  /* 0x00000004392b7c10 */ /* 0x000fe400087fe4ff */
[----:B------:R-:W2:Y:S01]  /*9600*/  LDL.64 R48, [R1+0x1e8] ;  /* 0x0001e80001307983 */ /* 0x000ea20000100a00 */
[----:B------:R-:W-:-:S03]  /*9610*/  IADD3.X R47, PT, PT, R67, UR4, RZ, P1, !PT ;  /* 0x00000004432f7c10 */ /* 0x000fc60008ffe4ff */
[----:B------:R-:W4:Y:S01]  /*9620*/  LDL.64 R66, [R1+0x1f0] ;  /* 0x0001f00001427983 */ /* 0x000f220000100a00 */
[----:B0-----:R-:W-:-:S03]  /*9630*/  IADD3 R44, P0, PT, R58, UR71, RZ ;  /* 0x000000473a2c7c10 */ /* 0x001fc6000ff1e0ff */
[----:B------:R0:W4:Y:S01]  /*9640*/  LDG.E.U8 R57, desc[UR16][R42.64] ;  /* 0x000000102a397981 */ /* 0x000122000c1e1100 */
[----:B------:R-:W-:-:S03]  /*9650*/  IADD3.X R45, PT, PT, R59, UR4, RZ, P0, !PT ;  /* 0x000000043b2d7c10 */ /* 0x000fc600087fe4ff */
[----:B------:R-:W4:Y:S04]  /*9660*/  LDG.E.U8 R58, desc[UR16][R46.64] ;  /* 0x000000102e3a7981 */ /* 0x000f28000c1e1100 */
[----:B------:R1:W4:Y:S01]  /*9670*/  LDG.E.U8 R59, desc[UR16][R44.64] ;  /* 0x000000102c3b7981 */ /* 0x000322000c1e1100 */
[----:B0-----:R-:W-:-:S04]  /*9680*/  IADD3 R42, P1, PT, R70, UR71, RZ ;  /* 0x00000047462a7c10 */ /* 0x001fc8000ff3e0ff */
[----:B------:R-:W-:Y:S02]  /*9690*/  IADD3.X R43, PT, PT, R71, UR4, RZ, P1, !PT ;  /* 0x00000004472b7c10 */ /* 0x000fe40008ffe4ff */
[----:B------:R-:W4:Y:S01]  /*96a0*/  LDL.64 R70, [R1+0xf0] ;  /* 0x0000f00001467983 */ /* 0x000f220000100a00 */
[----:B-1----:R-:W-:-:S04]  /*96b0*/  IADD3 R44, P1, PT, R72, UR71, RZ ;  /* 0x00000047482c7c10 */ /* 0x002fc8000ff3e0ff */
[----:B------:R-:W-:Y:S02]  /*96c0*/  IADD3.X R45, PT, PT, R73, UR4, RZ, P1, !PT ;  /* 0x00000004492d7c10 */ /* 0x000fe40008ffe4ff */
[----:B------:R-:W4:Y:S01]  /*96d0*/  LDL.64 R72, [R1+0x68] ;  /* 0x0000680001487983 */ /* 0x000f220000100a00 */
[----:B-----5:R-:W-:-:S03]  /*96e0*/  IADD3 R46, P0, PT, R60, UR71, RZ ;  /* 0x000000473c2e7c10 */ /* 0x020fc6000ff1e0ff */
[----:B------:R0:W5:Y:S01]  /*96f0*/  LDG.E.U8 R60, desc[UR16][R42.64] ;  /* 0x000000102a3c7981 */ /* 0x000162000c1e1100 */
[----:B------:R-:W-:-:S05]  /*9700*/  IADD3.X R47, PT, PT, R61, UR4, RZ, P0, !PT ;  /* 0x000000043d2f7c10 */ /* 0x000fca00087fe4ff */
[----:B------:R1:W5:Y:S01]  /*9710*/  LDG.E.U8 R61, desc[UR16][R46.64] ;  /* 0x000000102e3d7981 */ /* 0x000362000c1e1100 */
[----:B0-----:R-:W-:-:S03]  /*9720*/  IADD3 R42, P0, PT, R62, UR71, RZ ;  /* 0x000000473e2a7c10 */ /* 0x001fc6000ff1e0ff */
[----:B------:R-:W5:Y:S01]  /*9730*/  LDG.E.U8 R62, desc[UR16][R44.64] ;  /* 0x000000102c3e7981 */ /* 0x000f62000c1e1100 */
[----:B------:R-:W-:Y:S02]  /*9740*/  IADD3.X R43, PT, PT, R63, UR4, RZ, P0, !PT ;  /* 0x000000043f2b7c10 */ /* 0x000fe400087fe4ff */
[----:B-1----:R-:W-:-:S03]  /*9750*/  IADD3 R46, P1, PT, R82, UR71, RZ ;  /* 0x00000047522e7c10 */ /* 0x002fc6000ff3e0ff */
[----:B------:R0:W5:Y:S01]  /*9760*/  LDG.E.U8 R63, desc[UR16][R42.64] ;  /* 0x000000102a3f7981 */ /* 0x000162000c1e1100 */
[----:B------:R-:W-:Y:S02]  /*9770*/  IADD3.X R47, PT, PT, R83, UR4, RZ, P1, !PT ;  /* 0x00000004532f7c10 */ /* 0x000fe40008ffe4ff */
[----:B0-----:R-:W-:-:S04]  /*9780*/  IADD3 R42, P1, PT, R80, UR71, RZ ;  /* 0x00000047502a7c10 */ /* 0x001fc8000ff3e0ff */
[----:B------:R-:W-:Y:S02]  /*9790*/  IADD3.X R43, PT, PT, R81, UR4, RZ, P1, !PT ;  /* 0x00000004512b7c10 */ /* 0x000fe40008ffe4ff */
[----:B---3--:R-:W-:Y:S02]  /*97a0*/  IADD3 R44, P0, PT, R64, UR71, RZ ;  /* 0x00000047402c7c10 */ /* 0x008fe4000ff1e0ff */
[----:B------:R-:W3:Y:S02]  /*97b0*/  LDG.E.U8 R64, desc[UR16][R46.64] ;  /* 0x000000102e407981 */ /* 0x000ee4000c1e1100 */
[----:B------:R-:W-:-:S05]  /*97c0*/  IADD3.X R45, PT, PT, R65, UR4, RZ, P0, !PT ;  /* 0x00000004412d7c10 */ /* 0x000fca00087fe4ff */
[----:B------:R2:W3:Y:S02]  /*97d0*/  LDG.E.U8 R65, desc[UR16][R44.64] ;  /* 0x000000102c417981 */ /* 0x0004e4000c1e1100 */
[----:B--2---:R-:W-:Y:S02]  /*97e0*/  IADD3 R44, P1, PT, R48, UR71, RZ ;  /* 0x00000047302c7c10 */ /* 0x004fe4000ff3e0ff */
[----:B----4-:R-:W-:Y:S02]  /*97f0*/  IADD3 R46, P0, PT, R66, UR71, RZ ;  /* 0x00000047422e7c10 */ /* 0x010fe4000ff1e0ff */
[----:B------:R0:W2:Y:S01]  /*9800*/  LDG.E.U8 R66, desc[UR16][R42.64] ;  /* 0x000000102a427981 */ /* 0x0000a2000c1e1100 */
[----:B------:R-:W-:Y:S02]  /*9810*/  IADD3.X R45, PT, PT, R49, UR4, RZ, P1, !PT ;  /* 0x00000004312d7c10 */ /* 0x000fe40008ffe4ff */
[----:B------:R-:W-:Y:S02]  /*9820*/  IADD3.X R47, PT, PT, R67, UR4, RZ, P0, !PT ;  /* 0x00000004432f7c10 */ /* 0x000fe400087fe4ff */
[----:B------:R-:W-:-:S03]  /*9830*/  IADD3 R48, P1, PT, R78, UR71, RZ ;  /* 0x000000474e307c10 */ /* 0x000fc6000ff3e0ff */
[----:B------:R1:W4:Y:S01]  /*9840*/  LDG.E.U8 R67, desc[UR16][R46.64] ;  /* 0x000000102e437981 */ /* 0x000322000c1e1100 */
[----:B0-----:R-:W-:Y:S02]  /*9850*/  IADD3 R42, P0, PT, R68, UR71, RZ ;  /* 0x00000047442a7c10 */ /* 0x001fe4000ff1e0ff */
[----:B------:R-:W-:Y:S01]  /*9860*/  IADD3.X R49, PT, PT, R79, UR4, RZ, P1, !PT ;  /* 0x000000044f317c10 */ /* 0x000fe20008ffe4ff */
[----:B------:R0:W4:Y:S01]  /*9870*/  LDG.E.U8 R68, desc[UR16][R44.64] ;  /* 0x000000102c447981 */ /* 0x000122000c1e1100 */
[----:B------:R-:W-:Y:S02]  /*9880*/  IADD3.X R43, PT, PT, R69, UR4, RZ, P0, !PT ;  /* 0x00000004452b7c10 */ /* 0x000fe400087fe4ff */
[----:B-1----:R-:W-:-:S03]  /*9890*/  IADD3 R46, P0, PT, R70, UR71, RZ ;  /* 0x00000047462e7c10 */ /* 0x002fc6000ff1e0ff */
[----:B------:R1:W4:Y:S01]  /*98a0*/  LDG.E.U8 R69, desc[UR16][R42.64] ;  /* 0x000000102a457981 */ /* 0x000322000c1e1100 */
[----:B------:R-:W-:-:S03]  /*98b0*/  IADD3.X R47, PT, PT, R71, UR4, RZ, P0, !PT ;  /* 0x00000004472f7c10 */ /* 0x000fc600087fe4ff */
[----:B------:R1:W4:Y:S01]  /*98c0*/  LDG.E.U8 R70, desc[UR16][R48.64] ;  /* 0x0000001030467981 */ /* 0x000322000c1e1100 */
[----:B0-----:R-:W-:-:S03]  /*98d0*/  IADD3 R44, P1, PT, R76, UR71, RZ ;  /* 0x000000474c2c7c10 */ /* 0x001fc6000ff3e0ff */
[----:B------:R-:W4:Y:S01]  /*98e0*/  LDG.E.U8 R46, desc[UR16][R46.64] ;  /* 0x000000102e2e7981 */ /* 0x000f22000c1e1100 */
[----:B-1----:R-:W-:Y:S02]  /*98f0*/  IADD3 R42, P2, PT, R74, UR71, RZ ;  /* 0x000000474a2a7c10 */ /* 0x002fe4000ff5e0ff */
[----:B------:R-:W-:Y:S02]  /*9900*/  IADD3 R48, P0, PT, R72, UR71, RZ ;  /* 0x0000004748307c10 */ /* 0x000fe4000ff1e0ff */
[----:B------:R-:W-:Y:S02]  /*9910*/  IADD3.X R45, PT, PT, R77, UR4, RZ, P1, !PT ;  /* 0x000000044d2d7c10 */ /* 0x000fe40008ffe4ff */
[----:B------:R-:W-:Y:S02]  /*9920*/  IADD3.X R43, PT, PT, R75, UR4, RZ, P2, !PT ;  /* 0x000000044b2b7c10 */ /* 0x000fe400097fe4ff */
[----:B------:R-:W-:Y:S01]  /*9930*/  IADD3.X R49, PT, PT, R73, UR4, RZ, P0, !PT ;  /* 0x0000000449317c10 */ /* 0x000fe200087fe4ff */
[----:B------:R-:W4:Y:S04]  /*9940*/  LDG.E.U8 R44, desc[UR16][R44.64] ;  /* 0x000000102c2c7981 */ /* 0x000f28000c1e1100 */
[----:B------:R-:W4:Y:S04]  /*9950*/  LDG.E.U8 R42, desc[UR16][R42.64] ;  /* 0x000000102a2a7981 */ /* 0x000f28000c1e1100 */
[----:B------:R-:W4:Y:S01]  /*9960*/  LDG.E.U8 R48, desc[UR16][R48.64] ;  /* 0x0000001030307981 */ /* 0x000f22000c1e1100 */
[----:B------:R-:W0:Y:S03]  /*9970*/  S2R R71, SR_TID.X ;  /* 0x0000000000477919 */ /* 0x000e260000002100 */
[----:B------:R0:W-:Y:S04]  /*9980*/  STS.U8 [R252+UR8+0x6400], R6 ;  /* 0x00640006fc007988 */ /* 0x0001e80008000008 */
[----:B------:R1:W-:Y:S04]  /*9990*/  STS.U8 [R252+UR8+0x7c00], R4 ;  /* 0x007c0004fc007988 */ /* 0x0003e80008000008 */
[----:B------:R0:W-:Y:S01]  /*99a0*/  STS.U8 [R252+UR8+0x6000], R2 ;  /* 0x00600002fc007988 */ /* 0x0001e20008000008 */
[----:B------:R-:W-:-:S03]  /*99b0*/  UMOV UR4, 0x1 ;  /* 0x0000000100047882 */ /* 0x000fc60000000000 */
[----:B------:R-:W-:Y:S04]  /*99c0*/  STS.U8 [R252+UR8+0x7000], R7 ;  /* 0x00700007fc007988 */ /* 0x000fe80008000008 */
[----:B------:R-:W-:Y:S04]  /*99d0*/  STS.U8 [R252+UR8+0x7400], R8 ;  /* 0x00740008fc007988 */ /* 0x000fe80008000008 */
[----:B------:R-:W-:Y:S01]  /*99e0*/  STS.U8 [R252+UR8+0x6800], R9 ;  /* 0x00680009fc007988 */ /* 0x000fe20008000008 */
[----:B0-----:R-:W-:-:S03]  /*99f0*/  LOP3.LUT R6, R71, 0x7f, RZ, 0xc0, !PT ;  /* 0x0000007f47067812 */ /* 0x001fc600078ec0ff */
[----:B------:R-:W-:Y:S01]  /*9a00*/  STS.U8 [R252+UR8+0x7800], R10 ;  /* 0x0078000afc007988 */ /* 0x000fe20008000008 */
[C---:B-1----:R-:W-:Y:S02]  /*9a10*/  LOP3.LUT R4, R6.reuse, 0x20, RZ, 0x3c, !PT ;  /* 0x0000002006047812 */ /* 0x042fe400078e3cff */
[----:B------:R-:W-:Y:S01]  /*9a20*/  LOP3.LUT R2, R6, 0x30, RZ, 0x3c, !PT ;  /* 0x0000003006027812 */ /* 0x000fe200078e3cff */
        /* <DEDUP_REMOVED lines=9> */
[----:B------:R-:W-:-:S04]  /*9ac0*/  @!UP2 UIADD3 UR4, UPT, UPT, -UR4, 0x100000, URZ ;  /* 0x001000000404a890 */ /* 0x000fc8000fffe1ff */
[----:B------:R-:W-:Y:S02]  /*9ad0*/  @!UP2 USHF.L.U32 UR5, UR4, 0xb, URZ ;  /* 0x0000000b0405a899 */ /* 0x000fe400080006ff */
[----:B------:R-:W-:Y:S01]  /*9ae0*/  @!UP2 USHF.L.U32 UR4, UR4, 0x1, URZ ;  /* 0x000000010404a899 */ /* 0x000fe200080006ff */
[----:B------:R-:W-:Y:S04]  /*9af0*/  STS.U8 [R4+UR8+0x6100], R19 ;  /* 0x0061001304007988 */ /* 0x000fe80008000008 */
[----:B------:R-:W-:Y:S04]  /*9b00*/  STS.U8 [R4+UR8+0x7100], R12 ;  /* 0x0071000c04007988 */ /* 0x000fe80008000008 */
[----:B------:R-:W-:Y:S04]  /*9b10*/  STS.U8 [R4+UR8+0x6500], R21 ;  /* 0x0065001504007988 */ /* 0x000fe80008000008 */
[----:B------:R-:W-:Y:S04]  /*9b20*/  STS.U8 [R4+UR8+0x7500], R22 ;  /* 0x0075001604007988 */ /* 0x000fe80008000008 */
[----:B------:R-:W-:Y:S04]  /*9b30*/  STS.U8 [R4+UR8+0x6900], R35 ;  /* 0x0069002304007988 */ /* 0x000fe80008000008 */
[----:B------:R-:W-:Y:S04]  /*9b40*/  STS.U8 [R4+UR8+0x7900], R5 ;  /* 0x0079000504007988 */ /* 0x000fe80008000008 */
[----:B------:R-:W-:Y:S04]  /*9b50*/  STS.U8 [R4+UR8+0x6d00], R23 ;  /* 0x006d001704007988 */ /* 0x000fe80008000008 */
[----:B------:R0:W-:Y:S04]  /*9b60*/  STS.U8 [R4+UR8+0x7d00], R25 ;  /* 0x007d001904007988 */ /* 0x0001e80008000008 */
[----:B------:R-:W-:Y:S04]  /*9b70*/  STS.U8 [R2+UR8+0x6180], R26 ;  /* 0x0061801a02007988 */ /* 0x000fe80008000008 */
[----:B------:R-:W-:Y:S01]  /*9b80*/  STS.U8 [R2+UR8+0x7180], R27 ;  /* 0x0071801b02007988 */ /* 0x000fe20008000008 */
[----:B0-----:R-:W-:-:S03]  /*9b90*/  LOP3.LUT R4, R6, 0x40, RZ, 0x3c, !PT ;  /* 0x0000004006047812 */ /* 0x001fc600078e3cff */
[----:B------:R-:W-:Y:S04]  /*9ba0*/  STS.U8 [R2+UR8+0x6580], R39 ;  /* 0x0065802702007988 */ /* 0x000fe80008000008 */
[----:B------:R-:W-:Y:S04]  /*9bb0*/  STS.U8 [R2+UR8+0x7580], R38 ;  /* 0x0075802602007988 */ /* 0x000fe80008000008 */
[----:B------:R-:W-:Y:S04]  /*9bc0*/  STS.U8 [R2+UR8+0x6980], R28 ;  /* 0x0069801c02007988 */ /* 0x000fe80008000008 */
[----:B------:R-:W-:Y:S04]  /*9bd0*/  STS.U8 [R2+UR8+0x7980], R37 ;  /* 0x0079802502007988 */ /* 0x000fe80008000008 */
[----:B------:R-:W-:Y:S04]  /*9be0*/  STS.U8 [R2+UR8+0x6d80], R36 ;  /* 0x006d802402007988 */ /* 0x000fe80008000008 */
[----:B------:R0:W-:Y:S04]  /*9bf0*/  STS.U8 [R2+UR8+0x7d80], R34 ;  /* 0x007d802202007988 */ /* 0x0001e80008000008 */
[----:B------:R-:W-:Y:S01]  /*9c00*/  STS.U8 [R4+UR8+0x6200], R33 ;  /* 0x0062002104007988 */ /* 0x000fe20008000008 */
[----:B0-----:R-:W-:-:S03]  /*9c10*/  LOP3.LUT R2, R6, 0x50, RZ, 0x3c, !PT ;  /* 0x0000005006027812 */ /* 0x001fc600078e3cff */
[----:B------:R-:W-:Y:S04]  /*9c20*/  STS.U8 [R4+UR8+0x7200], R32 ;  /* 0x0072002004007988 */ /* 0x000fe80008000008 */
[----:B------:R-:W-:Y:S04]  /*9c30*/  STS.U8 [R4+UR8+0x6600], R31 ;  /* 0x0066001f04007988 */ /* 0x000fe80008000008 */
[----:B------:R-:W-:Y:S04]  /*9c40*/  STS.U8 [R4+UR8+0x7600], R30 ;  /* 0x0076001e04007988 */ /* 0x000fe80008000008 */
[----:B------:R-:W-:Y:S04]  /*9c50*/  STS.U8 [R4+UR8+0x6a00], R20 ;  /* 0x006a001404007988 */ /* 0x000fe80008000008 */
[----:B------:R-:W-:Y:S04]  /*9c60*/  STS.U8 [R4+UR8+0x7a00], R29 ;  /* 0x007a001d04007988 */ /* 0x000fe80008000008 */
[----:B------:R-:W-:Y:S04]  /*9c70*/  STS.U8 [R4+UR8+0x6e00], R40 ;  /* 0x006e002804007988 */ /* 0x000fe80008000008 */
[----:B------:R0:W-:Y:S01]  /*9c80*/  STS.U8 [R4+UR8+0x7e00], R41 ;  /* 0x007e002904007988 */ /* 0x0001e20008000008 */
[----:B------:R-:W-:-:S03]  /*9c90*/  VOTEU.ALL UP0, P6 ;  /* 0x0000000000ff7886 */ /* 0x000fc60003000000 */
        /* <DEDUP_REMOVED lines=9> */
[----:B------:R1:W-:Y:S01]  /*9d30*/  STS.U8 [R4+UR8+0x6300], R59 ;  /* 0x0063003b04007988 */ /* 0x0003e20008000008 */
[----:B0-----:R-:W-:-:S03]  /*9d40*/  LOP3.LUT R2, R6, 0x70, RZ, 0x3c, !PT ;  /* 0x0000007006027812 */ /* 0x001fc600078e3cff */
[----:B-----5:R1:W-:Y:S04]  /*9d50*/  STS.U8 [R4+UR8+0x7300], R60 ;  /* 0x0073003c04007988 */ /* 0x0203e80008000008 */
[----:B------:R1:W-:Y:S04]  /*9d60*/  STS.U8 [R4+UR8+0x6700], R61 ;  /* 0x0067003d04007988 */ /* 0x0003e80008000008 */
[----:B------:R1:W-:Y:S04]  /*9d70*/  STS.U8 [R4+UR8+0x7700], R62 ;  /* 0x0077003e04007988 */ /* 0x0003e80008000008 */
[----:B------:R1:W-:Y:S04]  /*9d80*/  STS.U8 [R4+UR8+0x6b00], R63 ;  /* 0x006b003f04007988 */ /* 0x0003e80008000008 */
[----:B---3--:R1:W-:Y:S04]  /*9d90*/  STS.U8 [R4+UR8+0x7b00], R64 ;  /* 0x007b004004007988 */ /* 0x0083e80008000008 */
[----:B------:R1:W-:Y:S04]  /*9da0*/  STS.U8 [R4+UR8+0x6f00], R65 ;  /* 0x006f004104007988 */ /* 0x0003e80008000008 */
[----:B--2---:R1:W-:Y:S04]  /*9db0*/  STS.U8 [R4+UR8+0x7f00], R66 ;  /* 0x007f004204007988 */ /* 0x0043e80008000008 */
[----:B----4-:R1:W-:Y:S04]  /*9dc0*/  STS.U8 [R2+UR8+0x6380], R67 ;  /* 0x0063804302007988 */ /* 0x0103e80008000008 */
[----:B------:R1:W-:Y:S04]  /*9dd0*/  STS.U8 [R2+UR8+0x7380], R68 ;  /* 0x0073804402007988 */ /* 0x0003e80008000008 */
[----:B------:R1:W-:Y:S04]  /*9de0*/  STS.U8 [R2+UR8+0x6780], R69 ;  /* 0x0067804502007988 */ /* 0x0003e80008000008 */
[----:B------:R1:W-:Y:S04]  /*9df0*/  STS.U8 [R2+UR8+0x7780], R70 ;  /* 0x0077804602007988 */ /* 0x0003e80008000008 */
[----:B------:R1:W-:Y:S04]  /*9e00*/  STS.U8 [R2+UR8+0x6b80], R46 ;  /* 0x006b802e02007988 */ /* 0x0003e80008000008 */
[----:B------:R1:W-:Y:S04]  /*9e10*/  STS.U8 [R2+UR8+0x7b80], R44 ;  /* 0x007b802c02007988 */ /* 0x0003e80008000008 */
[----:B------:R1:W-:Y:S04]  /*9e20*/  STS.U8 [R2+UR8+0x6f80], R42 ;  /* 0x006f802a02007988 */ /* 0x0003e80008000008 */
[----:B------:R1:W-:Y:S01]  /*9e30*/  STS.U8 [R2+UR8+0x7f80], R48 ;  /* 0x007f803002007988 */ /* 0x0003e20008000008 */
[----:B------:R0:W-:Y:S06]  /*9e40*/  MEMBAR.ALL.CTA ;  /* 0x0000000000007992 */ /* 0x0001ec0000008000 */
[----:B0-----:R-:W-:Y:S04]  /*9e50*/  FENCE.VIEW.ASYNC.S ;  /* 0x00000000000073c6 */ /* 0x001fe80000000000 */
[----:B------:R-:W0:Y:S02]  /*9e60*/  FENCE.VIEW.ASYNC.S ;  /* 0x00000000000073c6 */ /* 0x000e240000000000 */
[----:B0-----:R1:W0:Y:S02]  /*9e70*/  @!UP0 SYNCS.EXCH.64 URZ, [UR8+0xa810], UR4 ;  /* 0x00a8100408ff85b2 */ /* 0x0012240008000100 */
[----:B0-----:R-:W-:Y:S06]  /*9e80*/  BAR.SYNC.DEFER_BLOCKING 0x0 ;  /* 0x0000000000007b1d */ /* 0x001fec0000010000 */
[----:B-1----:R-:W-:Y:S05]  /*9e90*/  BRA.U UP3, `(.L_x_15) ;  /* 0x00000001037c7547 */ /* 0x002fea000b800000 */
[----:B------:R-:W-:Y:S01]  /*9ea0*/  UMOV UR49, 0x80004020 ;  /* 0x8000402000317882 */ /* 0x000fe20000000000 */
[----:B------:R-:W-:Y:S01]  /*9eb0*/  UMOV UR51, 0x40004040 ;  /* 0x4000404000337882 */ /* 0x000fe20000000000 */
[----:B------:R-:W-:Y:S01]  /*9ec0*/  UMOV UR52, 0x0 ;  /* 0x0000000000347882 */ /* 0x000fe20000000000 */
[----:B------:R-:W-:Y:S01]  /*9ed0*/  UMOV UR53, 0x4088010 ;  /* 0x0408801000357882 */ /* 0x000fe20000000000 */
[----:B------:R-:W-:Y:S01]  /*9ee0*/  UIADD3 UR4, UPT, UPT, UR8, 0xa810, URZ ;  /* 0x0000a81008047890 */ /* 0x000fe2000fffe0ff */
[----:B------:R0:W-:Y:S01]  /*9ef0*/  UTCQMMA gdesc[UR48], gdesc[UR50], tmem[UR11], tmem[UR52], idesc[UR53], !UPT ;  /* 0x00ff3432300075ea */ /* 0x0001e2000f80030b */
[----:B------:R-:W-:Y:S01]  /*9f00*/  UMOV UR54, 0x0 ;  /* 0x0000000000367882 */ /* 0x000fe20000000000 */
[----:B------:R-:W-:Y:S01]  /*9f10*/  UMOV UR55, 0x4088010 ;  /* 0x0408801000377882 */ /* 0x000fe20000000000 */
[----:B------:R-:W-:Y:S01]  /*9f20*/  UMOV UR56, 0x0 ;  /* 0x0000000000387882 */ /* 0x000fe20000000000 */
[----:B------:R-:W-:Y:S01]  /*9f30*/  UMOV UR57, 0x4088010 ;  /* 0x0408801000397882 */ /* 0x000fe20000000000 */
        /* <DEDUP_REMOVED lines=11> */
[----:B------:R-:W-:Y:S01]  /*9ff0*/  UMOV UR5, URZ ;  /* 0x000000ff00057c82 */ /* 0x000fe20008000000 */
[----:B------:R0:W-:Y:S01]  /*a000*/  UTCQMMA gdesc[UR26], gdesc[UR38], tmem[UR11], tmem[UR60], idesc[UR61], UPT ;  /* 0x00ff3c261a0075ea */ /* 0x0001e2000b80030b */
[----:B------:R-:W-:Y:S01]  /*a010*/  UMOV UR66, 0x0 ;  /* 0x0000000000427882 */ /* 0x000fe20000000000 */
[----:B------:R-:W-:Y:S01]  /*a020*/  UMOV UR67, 0x4088010 ;  /* 0x0408801000437882 */ /* 0x000fe20000000000 */
[----:B------:R0:W-:Y:S01]  /*a030*/  UTCQMMA gdesc[UR28], gdesc[UR40], tmem[UR11], tmem[UR62], idesc[UR63], UPT ;  /* 0x00ff3e281c0075ea */ /* 0x0001e2000b80030b */
[----:B------:R-:W-:Y:S01]  /*a040*/  UMOV UR4, UR4 ;  /* 0x0000000400047c82 */ /* 0x000fe20008000000 */
[----:B------:R0:W-:Y:S01]  /*a050*/  UTCQMMA gdesc[UR30], gdesc[UR42], tmem[UR11], tmem[UR64], idesc[UR65], UPT ;  /* 0x00ff402a1e0075ea */ /* 0x0001e2000b80030b */
[----:B------:R0:W-:Y:S01]  /*a060*/  UTCQMMA gdesc[UR32], gdesc[UR44], tmem[UR11], tmem[UR66], idesc[UR67], UPT ;  /* 0x00ff422c200075ea */ /* 0x0001e2000b80030b */
[----:B------:R0:W-:Y:S01]  /*a070*/  UTCBAR [UR4], URZ ;  /* 0x000000ff040073e9 */ /* 0x0001e200080000ff */
[----:B------:R-:W-:Y:S01]  /*a080*/  NOP ;  /* 0x0000000000007918 */ /* 0x000fe20000000000 */
.L_x_15:
[----:B------:R-:W1:Y:S01]  /*a090*/  SYNCS.PHASECHK.TRANS64.TRYWAIT P0, [UR8+0xa810], RZ ;  /* 0x00a810ffff0075a7 */ /* 0x000e620008001108 */
[----:B0-----:R-:W-:Y:S01]  /*a0a0*/  UIADD3 UR4, UP0, UPT, UR14, 0x40, URZ ;  /* 0x000000400e047890 */ /* 0x001fe2000ff1e0ff */
[C---:B------:R-:W-:Y:S02]  /*a0b0*/  LOP3.LUT R4, R71.reuse, 0xf, RZ, 0xc0, !PT ;  /* 0x0000000f47047812 */ /* 0x040fe400078ec0ff */
[C---:B------:R-:W-:Y:S02]  /*a0c0*/  LOP3.LUT R2, R71.reuse, 0x60, RZ, 0xc0, !PT ;  /* 0x0000006047027812 */ /* 0x040fe400078ec0ff */
[----:B------:R-:W-:Y:S01]  /*a0d0*/  LOP3.LUT R28, R71, 0x10, RZ, 0xc0, !PT ;  /* 0x00000010471c7812 */ /* 0x000fe200078ec0ff */
[----:B------:R-:W-:Y:S01]  /*a0e0*/  IMAD.U32 R24, RZ, RZ, UR4 ;  /* 0x00000004ff187e24 */ /* 0x000fe2000f8e00ff */
[----:B------:R-:W-:Y:S02]  /*a0f0*/  LEA.HI R2, R2, R4, RZ, 0x1f ;  /* 0x0000000402027211 */ /* 0x000fe400078ff8ff */
[----:B------:R-:W-:-:S02]  /*a100*/  IADD3 R36, P1, PT, R28, UR14, RZ ;  /* 0x0000000e1c247c10 */ /* 0x000fc4000ff3e0ff */
[--C-:B------:R-:W-:Y:S01]  /*a110*/  LOP3.LUT R25, R24, 0xe, R28.reuse, 0xfe, !PT ;  /* 0x0000000e18197812 */ /* 0x100fe200078efe1c */
[----:B------:R-:W-:Y:S01]  /*a120*/  VIADD R2, R2, UR7 ;  /* 0x0000000702027c36 */ /* 0x000fe20008000000 */
[C-C-:B------:R-:W-:Y:S02]  /*a130*/  LOP3.LUT R26, R24.reuse, 0xf, R28.reuse, 0xfe, !PT ;  /* 0x0000000f181a7812 */ /* 0x140fe400078efe1c */
[C-C-:B------:R-:W-:Y:S02]  /*a140*/  LOP3.LUT R27, R24.reuse, 0xd, R28.reuse, 0xfe, !PT ;  /* 0x0000000d181b7812 */ /* 0x140fe400078efe1c */
[C-C-:B------:R-:W-:Y:S02]  /*a150*/  LOP3.LUT R20, R24.reuse, 0xc, R28.reuse, 0xfe, !PT ;  /* 0x0000000c18147812 */ /* 0x140fe400078efe1c */
[----:B------:R-:W-:Y:S01]  /*a160*/  LOP3.LUT R21, R24, 0xb, R28, 0xfe, !PT ;  /* 0x0000000b18157812 */ /* 0x000fe200078efe1c */
[----:B-1----:R-:W-:Y:S06]  /*a170*/  @!P0 BRA `(.L_x_16) ;  /* 0x0000008c00308947 */ /* 0x002fec0003800000 */
.L_x_24:
[----:B------:R-:W2:Y:S01]  /*a180*/  LDL.64 R40, [R1+0x60] ;  /* 0x0000600001287983 */ /* 0x000ea20000100a00 */
[----:B------:R-:W-:Y:S01]  /*a190*/  BAR.SYNC.DEFER_BLOCKING 0x0 ;  /* 0x0000000000007b1d */ /* 0x000fe20000010000 */
[-C--:B------:R-:W-:Y:S01]  /*a1a0*/  ISETP.GT.U32.AND P3, PT, R26, R2.reuse, PT ;  /* 0x000000021a00720c */ /* 0x080fe20003f64070 */
[----:B------:R-:W-:Y:S01]  /*a1b0*/  UIADD3.X UR4, UPT, UPT, URZ, UR15, URZ, UP0, !UPT ;  /* 0x0000000fff047290 */ /* 0x000fe200087fe4ff */
[----:B------:R-:W-:Y:S01]  /*a1c0*/  ISETP.GT.U32.AND P0, PT, R25, R2, PT ;  /* 0x000000021900720c */ /* 0x000fe20003f04070 */
[----:B------:R-:W-:Y:S01]  /*a1d0*/  IMAD.X R25, RZ, RZ, UR15, P1 ;  /* 0x0000000fff197e24 */ /* 0x000fe200088e06ff */
[----:B------:R-:W-:Y:S02]  /*a1e0*/  IADD3 R26, P4, PT, R36, 0x42, RZ ;  /* 0x00000042241a7810 */ /* 0x000fe40007f9e0ff */
[C-C-:B------:R-:W-:Y:S01]  /*a1f0*/  LOP3.LUT R22, R24.reuse, 0xa, R28.reuse, 0xfe, !PT ;  /* 0x0000000a18167812 */ /* 0x140fe200078efe1c */
[----:B------:R-:W-:Y:S01]  /*a200*/  LDTM.16dp32bit_t0_t15.x16 R4, tmem[UR10+0x100000] ;  /* 0x1000000a000479ee */ /* 0x000fe20008a00000 */
[----:B------:R-:W0:Y:S01]  /*a210*/  LDTM.16dp32bit_t16_t31.x16 R4, tmem[UR10+0x100010] ;  /* 0x1000100a000479ee */ /* 0x000e220008a20000 */
[C-C-:B------:R-:W-:Y:S01]  /*a220*/  LOP3.LUT R23, R24.reuse, 0x9, R28.reuse, 0xfe, !PT ;  /* 0x0000000918177812 */ /* 0x140fe200078efe1c */
[----:B------:R-:W-:Y:S01]  /*a230*/  IMAD.X R29, RZ, RZ, R25, P4 ;  /* 0x000000ffff1d7224 */ /* 0x000fe200020e0619 */
[----:B------:R-:W-:-:S02]  /*a240*/  LOP3.LUT R24, R24, 0x8, R28, 0xfe, !PT ;  /* 0x0000000818187812 */ /* 0x000fc400078efe1c */
[-C--:B------:R-:W-:Y:S02]  /*a250*/  ISETP.GT.U32.AND P1, PT, R27, R2.reuse, PT ;  /* 0x000000021b00720c */ /* 0x080fe40003f24070 */
[C---:B------:R-:W-:Y:S02]  /*a260*/  IADD3 R27, P5, PT, R36.reuse, 0x43, RZ ;  /* 0x00000043241b7810 */ /* 0x040fe40007fbe0ff */
[C---:B------:R-:W-:Y:S02]  /*a270*/  IADD3 R28, P2, PT, R36.reuse, 0x44, RZ ;  /* 0x00000044241c7810 */ /* 0x040fe40007f5e0ff */
[C---:B------:R-:W-:Y:S01]  /*a280*/  IADD3 R30, P4, PT, R36.reuse, 0x45, RZ ;  /* 0x00000045241e7810 */ /* 0x040fe20007f9e0ff */
[--C-:B------:R-:W-:Y:S01]  /*a290*/  IMAD.X R31, RZ, RZ, R25.reuse, P5 ;  /* 0x000000ffff1f7224 */ /* 0x100fe200028e0619 */
[C---:B------:R-:W-:Y:S01]  /*a2a0*/  IADD3 R32, P5, PT, R36.reuse, 0x46, RZ ;  /* 0x0000004624207810 */ /* 0x040fe20007fbe0ff */
[--C-:B------:R-:W-:Y:S01]  /*a2b0*/  IMAD.X R33, RZ, RZ, R25.reuse, P2 ;  /* 0x000000ffff217224 */ /* 0x100fe200010e0619 */
[C---:B------:R-:W-:Y:S01]  /*a2c0*/  IADD3 R34, P2, PT, R36.reuse, 0x40, RZ ;  /* 0x0000004024227810 */ /* 0x040fe20007f5e0ff */
[--C-:B------:R-:W-:Y:S01]  /*a2d0*/  IMAD.X R35, RZ, RZ, R25.reuse, P4 ;  /* 0x000000ffff237224 */ /* 0x100fe200020e0619 */
[----:B------:R-:W-:Y:S01]  /*a2e0*/  IADD3 R36, P4, PT, R36, 0x47, RZ ;  /* 0x0000004724247810 */ /* 0x000fe20007f9e0ff */
[--C-:B------:R-:W-:Y:S01]  /*a2f0*/  IMAD.X R37, RZ, RZ, R25.reuse, P5 ;  /* 0x000000ffff257224 */ /* 0x100fe200028e0619 */
[-C--:B------:R-:W-:Y:S01]  /*a300*/  ISETP.GT.U32.AND P5, PT, R34, R2.reuse, PT ;  /* 0x000000022200720c */ /* 0x080fe20003fa4070 */
[--C-:B------:R-:W-:Y:S01]  /*a310*/  IMAD.X R38, RZ, RZ, R25.reuse, P2 ;  /* 0x000000ffff267224 */ /* 0x100fe200010e0619 */
[-C--:B------:R-:W-:Y:S01]  /*a320*/  ISETP.GT.U32.AND P2, PT, R26, R2.reuse, PT ;  /* 0x000000021a00720c */ /* 0x080fe20003f44070 */
[----:B------:R-:W-:Y:S01]  /*a330*/  IMAD.X R25, RZ, RZ, R25, P4 ;  /* 0x000000ffff197224 */ /* 0x000fe200020e0619 */
[-C--:B------:R-:W-:Y:S01]  /*a340*/  ISETP.GE.U32.AND P4, PT, R34, R2.reuse, PT ;  /* 0x000000022200720c */ /* 0x080fe20003f86070 */
[----:B0-----:R-:W-:Y:S01]  /*a350*/  FMUL R4, R4, UR69 ;  /* 0x0000004504047c20 */ /* 0x001fe20008400000 */
[C---:B------:R-:W-:Y:S01]  /*a360*/  ISETP.GT.U32.AND.EX P5, PT, R38.reuse, RZ, PT, P5 ;  /* 0x000000ff2600720c */ /* 0x040fe20003fa4150 */
[----:B------:R-:W-:Y:S01]  /*a370*/  FMUL R5, R5, UR69 ;  /* 0x0000004505057c20 */ /* 0x000fe20008400000 */
[----:B------:R-:W-:Y:S01]  /*a380*/  ISETP.GE.U32.AND.EX P4, PT, R38, RZ, PT, P4 ;  /* 0x000000ff2600720c */ /* 0x000fe20003f86140 */
[----:B------:R-:W-:Y:S01]  /*a390*/  FMUL R26, R7, UR69 ;  /* 0x00000045071a7c20 */ /* 0x000fe20008400000 */
[----:B------:R-:W-:Y:S01]  /*a3a0*/  FSEL R4, R4, -INF , !P5 ;  /* 0xff80000004047808 */ /* 0x000fe20006800000 */
[----:B------:R-:W-:Y:S01]  /*a3b0*/  FMUL R6, R6, UR69 ;  /* 0x0000004506067c20 */ /* 0x000fe20008400000 */
[-C--:B------:R-:W-:Y:S01]  /*a3c0*/  ISETP.GT.U32.AND P5, PT, R27, R2.reuse, PT ;  /* 0x000000021b00720c */ /* 0x080fe20003fa4070 */
[----:B------:R-:W-:Y:S01]  /*a3d0*/  FMUL R8, R8, UR69 ;  /* 0x0000004508087c20 */ /* 0x000fe20008400000 */
[----:B------:R-:W-:Y:S01]  /*a3e0*/  FSEL R5, R5, -INF , !P4 ;  /* 0xff80000005057808 */ /* 0x000fe20006000000 */
[----:B------:R-:W-:Y:S01]  /*a3f0*/  FMUL R10, R10, UR69 ;  /* 0x000000450a0a7c20 */ /* 0x000fe20008400000 */
[-C--:B------:R-:W-:Y:S01]  /*a400*/  ISETP.GT.U32.AND P4, PT, R28, R2.reuse, PT ;  /* 0x000000021c00720c */ /* 0x080fe20003f84070 */
[----:B------:R-:W-:Y:S01]  /*a410*/  FMUL R9, R9, UR69 ;  /* 0x0000004509097c20 */ /* 0x000fe20008400000 */
[----:B------:R-:W-:Y:S01]  /*a420*/  ISETP.GT.U32.AND.EX P5, PT, R31, RZ, PT, P5 ;  /* 0x000000ff1f00720c */ /* 0x000fe20003fa4150 */
[----:B------:R-:W-:Y:S01]  /*a430*/  FMUL R11, R11, UR69 ;  /* 0x000000450b0b7c20 */ /* 0x000fe20008400000 */
[----:B------:R-:W-:Y:S01]  /*a440*/  ISETP.GT.U32.AND.EX P2, PT, R29, RZ, PT, P2 ;  /* 0x000000ff1d00720c */ /* 0x000fe20003f44120 */
[----:B------:R-:W-:Y:S01]  /*a450*/  FMUL R12, R12, UR69 ;  /* 0x000000450c0c7c20 */ /* 0x000fe20008400000 */
[----:B------:R-:W-:Y:S01]  /*a460*/  ISETP.GT.U32.AND.EX P4, PT, R33, RZ, PT, P4 ;  /* 0x000000ff2100720c */ /* 0x000fe20003f84140 */
[----:B------:R-:W-:Y:S01]  /*a470*/  FMUL R13, R13, UR69 ;  /* 0x000000450d0d7c20 */ /* 0x000fe20008400000 */
[----:B------:R-:W-:Y:S01]  /*a480*/  FSEL R26, R26, -INF , !P5 ;  /* 0xff8000001a1a7808 */ /* 0x000fe20006800000 */
[----:B------:R-:W-:Y:S01]  /*a490*/  FMUL R14, R14, UR69 ;  /* 0x000000450e0e7c20 */ /* 0x000fe20008400000 */
[-C--:B------:R-:W-:Y:S01]  /*a4a0*/  ISETP.GT.U32.AND P5, PT, R32, R2.reuse, PT ;  /* 0x000000022000720c */ /* 0x080fe20003fa4070 */
[----:B------:R-:W-:Y:S01]  /*a4b0*/  FMUL R15, R15, UR69 ;  /* 0x000000450f0f7c20 */ /* 0x000fe20008400000 */
[----:B------:R-:W-:Y:S01]  /*a4c0*/  FSEL R7, R6, -INF , !P2 ;  /* 0xff80000006077808 */ /* 0x000fe20005000000 */
[----:B------:R-:W-:Y:S01]  /*a4d0*/  IMAD.U32 R6, RZ, RZ, UR4 ;  /* 0x00000004ff067e24 */ /* 0x000fe2000f8e00ff */
[----:B------:R-:W-:Y:S01]  /*a4e0*/  FSEL R8, R8, -INF , !P4 ;  /* 0xff80000008087808 */ /* 0x000fe20006000000 */
[----:B------:R-:W-:Y:S01]  /*a4f0*/  FMUL R16, R16, UR69 ;  /* 0x0000004510107c20 */ /* 0x000fe20008400000 */
[-C--:B------:R-:W-:Y:S01]  /*a500*/  ISETP.GT.U32.AND P2, PT, R30, R2.reuse, PT ;  /* 0x000000021e00720c */ /* 0x080fe20003f44070 */
[----:B------:R-:W-:Y:S01]  /*a510*/  FMUL R17, R17, UR69 ;  /* 0x0000004511117c20 */ /* 0x000fe20008400000 */
[----:B------:R-:W-:Y:S01]  /*a520*/  ISETP.GT.U32.AND P4, PT, R36, R2, PT ;  /* 0x000000022400720c */ /* 0x000fe20003f84070 */
[----:B------:R-:W0:Y:S01]  /*a530*/  @!P6 SYNCS.CCTL.IV [UR8+0xa810] ;  /* 0x00a81000ff00e9b1 */ /* 0x000e220008000008 */
[----:B------:R-:W-:Y:S01]  /*a540*/  ISETP.GT.U32.AND.EX P5, PT, R37, RZ, PT, P5 ;  /* 0x000000ff2500720c */ /* 0x000fe20003fa4150 */
[----:B------:R-:W-:Y:S01]  /*a550*/  NOP ;  /* 0x0000000000007918 */ /* 0x000fe20000000000 */
[----:B------:R-:W-:-:S02]  /*a560*/  ISETP.GT.U32.AND.EX P2, PT, R35, RZ, PT, P2 ;  /* 0x000000ff2300720c */ /* 0x000fc40003f44120 */
[----:B------:R-:W-:Y:S02]  /*a570*/  ISETP.GT.U32.AND.EX P4, PT, R25, RZ, PT, P4 ;  /* 0x000000ff1900720c */ /* 0x000fe40003f84140 */
[----:B------:R-:W-:Y:S02]  /*a580*/  FSEL R10, R10, -INF , !P5 ;  /* 0xff8000000a0a7808 */ /* 0x000fe40006800000 */
[-C--:B------:R-:W-:Y:S02]  /*a590*/  ISETP.GT.U32.AND P5, PT, R20, R2.reuse, PT ;  /* 0x000000021400720c */ /* 0x080fe40003fa4070 */
[----:B------:R-:W-:Y:S02]  /*a5a0*/  FSEL R9, R9, -INF , !P2 ;  /* 0xff80000009097808 */ /* 0x000fe40005000000 */
[----:B------:R-:W-:Y:S01]  /*a5b0*/  FSEL R20, R11, -INF , !P4 ;  /* 0xff8000000b147808 */ /* 0x000fe20006000000 */
[----:B------:R-:W-:Y:S01]  /*a5c0*/  IMAD.U32 R11, RZ, RZ, UR4 ;  /* 0x00000004ff0b7e24 */ /* 0x000fe2000f8e00ff */
[----:B------:R-:W-:-:S02]  /*a5d0*/  ISETP.GT.U32.AND P2, PT, R24, R2, PT ;  /* 0x000000021800720c */ /* 0x000fc40003f44070 */
[----:B------:R-:W-:Y:S02]  /*a5e0*/  ISETP.GT.U32.AND P4, PT, R23, R2, PT ;  /* 0x000000021700720c */ /* 0x000fe40003f84070 */
[C---:B------:R-:W-:Y:S02]  /*a5f0*/  ISETP.GT.U32.AND.EX P2, PT, R6.reuse, RZ, PT, P2 ;  /* 0x000000ff0600720c */ /* 0x040fe40003f44120 */
[----:B------:R-:W-:Y:S02]  /*a600*/  ISETP.GT.U32.AND.EX P4, PT, R6, RZ, PT, P4 ;  /* 0x000000ff0600720c */ /* 0x000fe40003f84140 */
[----:B------:R-:W-:Y:S02]  /*a610*/  ISETP.GT.U32.AND.EX P0, PT, R11, RZ, PT, P0 ;  /* 0x000000ff0b00720c */ /* 0x000fe40003f04100 */
[----:B------:R-:W-:Y:S02]  /*a620*/  FMNMX3 R11, R4, R5, R7, !PT ;  /* 0x00000005040b7276 */ /* 0x000fe40007800007 */
[----:B------:R-:W-:Y:S01]  /*a630*/  FSEL R23, R12, -INF , !P2 ;  /* 0xff8000000c177808 */ /* 0x000fe20005000000 */
[----:B------:R-:W-:Y:S01]  /*a640*/  IMAD.U32 R12, RZ, RZ, UR4 ;  /* 0x00000004ff0c7e24 */ /* 0x000fe2000f8e00ff */
[----:B------:R-:W-:-:S02]  /*a650*/  FSEL R13, R13, -INF , !P4 ;  /* 0xff8000000d0d7808 */ /* 0x000fc40006000000 */
[----:B------:R-:W-:Y:S02]  /*a660*/  ISETP.GT.U32.AND P4, PT, R22, R2, PT ;  /* 0x000000021600720c */ /* 0x000fe40003f84070 */
[----:B------:R-:W-:Y:S02]  /*a670*/  FMNMX3 R11, R11, R26, R8, !PT ;  /* 0x0000001a0b0b7276 */ /* 0x000fe40007800008 */
[----:B------:R-:W-:Y:S01]  /*a680*/  ISETP.GT.U32.AND P2, PT, R21, R2, PT ;  /* 0x000000021500720c */ /* 0x000fe20003f44070 */
[----:B------:R-:W-:Y:S01]  /*a690*/  IMAD.U32 R2, RZ, RZ, UR4 ;  /* 0x00000004ff027e24 */ /* 0x000fe2000f8e00ff */
[----:B------:R-:W-:Y:S01]  /*a6a0*/  ISETP.GT.U32.AND.EX P4, PT, R12, RZ, PT, P4 ;  /* 0x000000ff0c00720c */ /* 0x000fe20003f84140 */
[----:B------:R-:W-:Y:S01]  /*a6b0*/  USHF.R.S32.HI UR4, URZ, 0x1f, UR12 ;  /* 0x0000001fff047899 */ /* 0x000fe2000801140c */
[----:B------:R-:W-:Y:S02]  /*a6c0*/  FMNMX3 R11, R11, R9, R10, !PT ;  /* 0x000000090b0b7276 */ /* 0x000fe4000780000a */
[----:B------:R-:W-:-:S02]  /*a6d0*/  ISETP.GT.U32.AND.EX P2, PT, R6, RZ, PT, P2 ;  /* 0x000000ff0600720c */ /* 0x000fc40003f44120 */
[----:B------:R-:W-:Y:S01]  /*a6e0*/  ISETP.GT.U32.AND.EX P5, PT, R2, RZ, PT, P5 ;  /* 0x000000ff0200720c */ /* 0x000fe20003fa4150 */
[----:B------:R-:W-:Y:S01]  /*a6f0*/  FMUL R2, R18, UR69 ;  /* 0x0000004512027c20 */ /* 0x000fe20008400000 */
[----:B------:R-:W-:Y:S02]  /*a700*/  FSEL R21, R14, -INF , !P4 ;  /* 0xff8000000e157808 */ /* 0x000fe40006000000 */
[----:B------:R-:W-:Y:S02]  /*a710*/  FMNMX3 R11, R11, R20, R23, !PT ;  /* 0x000000140b0b7276 */ /* 0x000fe40007800017 */
[----:B------:R-:W-:Y:S02]  /*a720*/  ISETP.GT.U32.AND.EX P1, PT, R12, RZ, PT, P1 ;  /* 0x000000ff0c00720c */ /* 0x000fe40003f24110 */
[----:B------:R-:W-:Y:S02]  /*a730*/  FSEL R22, R15, -INF , !P2 ;  /* 0xff8000000f167808 */ /* 0x000fe40005000000 */
[----:B------:R-:W-:Y:S01]  /*a740*/  FSEL R15, R16, -INF , !P5 ;  /* 0xff800000100f7808 */ /* 0x000fe20006800000 */
[----:B------:R-:W-:Y:S01]  /*a750*/  FMUL R16, R19, UR69 ;  /* 0x0000004513107c20 */ /* 0x000fe20008400000 */
[----:B------:R-:W-:-:S02]  /*a760*/  FMNMX3 R11, R11, R13, R21, !PT ;  /* 0x0000000d0b0b7276 */ /* 0x000fc40007800015 */
[----:B------:R-:W-:Y:S02]  /*a770*/  FSEL R18, R17, -INF , !P1 ;  /* 0xff80000011127808 */ /* 0x000fe40004800000 */
[----:B------:R-:W-:Y:S02]  /*a780*/  ISETP.GT.U32.AND.EX P3, PT, R6, RZ, PT, P3 ;  /* 0x000000ff0600720c */ /* 0x000fe40003f64130 */
[----:B------:R-:W-:Y:S02]  /*a790*/  FSEL R17, R2, -INF , !P0 ;  /* 0xff80000002117808 */ /* 0x000fe40004000000 */
[----:B------:R-:W-:Y:S02]  /*a7a0*/  FMNMX3 R11, R11, R22, R15, !PT ;  /* 0x000000160b0b7276 */ /* 0x000fe4000780000f */
[----:B------:R-:W-:Y:S02]  /*a7b0*/  FSEL R16, R16, -INF , !P3 ;  /* 0xff80000010107808 */ /* 0x000fe40005800000 */
[----:B------:R-:W-:-:S02]  /*a7c0*/  FMNMX3 R2, R11, R18, R17, !PT ;  /* 0x000000120b027276 */ /* 0x000fc40007800011 */
[----:B------:R-:W-:Y:S02]  /*a7d0*/  IADD3 RZ, P2, PT, R140, UR12, RZ ;  /* 0x0000000c8cff7c10 */ /* 0x000fe4000ff5e0ff */
[----:B------:R-:W-:-:S05]  /*a7e0*/  FMNMX R2, R16, R2, !PT ;  /* 0x0000000210027209 */ /* 0x000fca0007800000 */
[----:B------:R-:W1:Y:S02]  /*a7f0*/  SHFL.BFLY PT, R6, R2, 0x10, 0x1f ;  /* 0x0e001f0002067f89 */ /* 0x000e6400000e0000 */
[----:B-1----:R-:W-:-:S05]  /*a800*/  FMNMX3 R2, R2, R6, R0, !PT ;  /* 0x0000000602027276 */ /* 0x002fca0007800000 */
[--C-:B------:R-:W-:Y:S01]  /*a810*/  FADD R6, R4, -R2.reuse ;  /* 0x8000000204067221 */ /* 0x100fe20000000000 */
[--C-:B------:R-:W-:Y:S01]  /*a820*/  FADD R5, R5, -R2.reuse ;  /* 0x8000000205057221 */ /* 0x100fe20000000000 */
[--C-:B------:R-:W-:Y:S01]  /*a830*/  FADD R7, R7, -R2.reuse ;  /* 0x8000000207077221 */ /* 0x100fe20000000000 */
[--C-:B------:R-:W-:Y:S01]  /*a840*/  FADD R26, R26, -R2.reuse ;  /* 0x800000021a1a7221 */ /* 0x100fe20000000000 */
[----:B------:R-:W-:Y:S01]  /*a850*/  FMUL R6, R6, 1.4426950216293334961 ;  /* 0x3fb8aa3b06067820 */ /* 0x000fe20000400000 */
[----:B------:R-:W-:Y:S01]  /*a860*/  FMUL R5, R5, 1.4426950216293334961 ;  /* 0x3fb8aa3b05057820 */ /* 0x000fe20000400000 */
[----:B------:R-:W-:Y:S01]  /*a870*/  FMUL R7, R7, 1.4426950216293334961 ;  /* 0x3fb8aa3b07077820 */ /* 0x000fe20000400000 */
[----:B------:R-:W-:Y:S01]  /*a880*/  FMUL R11, R26, 1.4426950216293334961 ;  /* 0x3fb8aa3b1a0b7820 */ /* 0x000fe20000400000 */
[--C-:B------:R-:W-:Y:S01]  /*a890*/  FADD R8, R8, -R2.reuse ;  /* 0x8000000208087221 */ /* 0x100fe20000000000 */
[----:B------:R1:W-:Y:S01]  /*a8a0*/  MUFU.EX2 R248, R5 ;  /* 0x0000000500f87308 */ /* 0x0003e20000000800 */
[--C-:B------:R-:W-:Y:S01]  /*a8b0*/  FADD R9, R9, -R2.reuse ;  /* 0x8000000209097221 */ /* 0x100fe20000000000 */
[--C-:B------:R-:W-:Y:S01]  /*a8c0*/  FADD R10, R10, -R2.reuse ;  /* 0x800000020a0a7221 */ /* 0x100fe20000000000 */
[----:B------:R-:W-:Y:S01]  /*a8d0*/  FMUL R8, R8, 1.4426950216293334961 ;  /* 0x3fb8aa3b08087820 */ /* 0x000fe20000400000 */
[--C-:B------:R-:W-:Y:S01]  /*a8e0*/  FADD R20, R20, -R2.reuse ;  /* 0x8000000214147221 */ /* 0x100fe20000000000 */
[----:B------:R-:W-:Y:S01]  /*a8f0*/  FMUL R9, R9, 1.4426950216293334961 ;  /* 0x3fb8aa3b09097820 */ /* 0x000fe20000400000 */
[----:B------:R-:W-:Y:S01]  /*a900*/  FMUL R10, R10, 1.4426950216293334961 ;  /* 0x3fb8aa3b0a0a7820 */ /* 0x000fe20000400000 */
[--C-:B------:R-:W-:Y:S01]  /*a910*/  FADD R23, R23, -R2.reuse ;  /* 0x8000000217177221 */ /* 0x100fe20000000000 */
[----:B------:R-:W3:Y:S01]  /*a920*/  MUFU.EX2 R6, R6 ;  /* 0x0000000600067308 */ /* 0x000ee20000000800 */
[----:B------:R-:W-:Y:S01]  /*a930*/  FMUL R14, R20, 1.4426950216293334961 ;  /* 0x3fb8aa3b140e7820 */ /* 0x000fe20000400000 */
[--C-:B------:R-:W-:Y:S01]  /*a940*/  FADD R13, R13, -R2.reuse ;  /* 0x800000020d0d7221 */ /* 0x100fe20000000000 */
[----:B-1----:R-:W-:Y:S01]  /*a950*/  FMUL R5, R23, 1.4426950216293334961 ;  /* 0x3fb8aa3b17057820 */ /* 0x002fe20000400000 */
[--C-:B------:R-:W-:Y:S01]  /*a960*/  FADD R21, R21, -R2.reuse ;  /* 0x8000000215157221 */ /* 0x100fe20000000000 */
[--C-:B------:R-:W-:Y:S01]  /*a970*/  FADD R18, R18, -R2.reuse ;  /* 0x8000000212127221 */ /* 0x100fe20000000000 */
[----:B------:R-:W-:Y:S01]  /*a980*/  FMUL R13, R13, 1.4426950216293334961 ;  /* 0x3fb8aa3b0d0d7820 */ /* 0x000fe20000400000 */
[--C-:B------:R-:W-:Y:S01]  /*a990*/  FADD R17, R17, -R2.reuse ;  /* 0x8000000211117221 */ /* 0x100fe20000000000 */
[----:B------:R-:W1:Y:S01]  /*a9a0*/  MUFU.EX2 R7, R7 ;  /* 0x0000000700077308 */ /* 0x000e620000000800 */
[----:B------:R-:W-:Y:S01]  /*a9b0*/  FMUL R18, R18, 1.4426950216293334961 ;  /* 0x3fb8aa3b12127820 */ /* 0x000fe20000400000 */
[----:B------:R-:W-:Y:S01]  /*a9c0*/  FADD R16, R16, -R2 ;  /* 0x8000000210107221 */ /* 0x000fe20000000000 */
[----:B------:R-:W-:-:S03]  /*a9d0*/  IADD3.X R23, PT, PT, R141, UR4, RZ, P2, !PT ;  /* 0x000000048d177c10 */ /* 0x000fc600097fe4ff */
[----:B------:R-:W-:Y:S02]  /*a9e0*/  FMUL R16, R16, 1.4426950216293334961 ;  /* 0x3fb8aa3b10107820 */ /* 0x000fe40000400000 */
[----:B------:R-:W4:Y:S01]  /*a9f0*/  MUFU.EX2 R11, R11 ;  /* 0x0000000b000b7308 */ /* 0x000f220000000800 */
[----:B---3--:R-:W-:-:S07]  /*aa00*/  FADD R4, R6, R248 ;  /* 0x000000f806047221 */ /* 0x008fce0000000000 */
[----:B------:R3:W5:Y:S01]  /*aa10*/  MUFU.EX2 R12, R8 ;  /* 0x00000008000c7308 */ /* 0x0007620000000800 */
[----:B-1----:R-:W-:-:S07]  /*aa20*/  FADD R4, R7, R4 ;  /* 0x0000000407047221 */ /* 0x002fce0000000000 */
[----:B------:R1:W0:Y:S01]  /*aa30*/  MUFU.EX2 R249, R9 ;  /* 0x0000000900f97308 */ /* 0x0002220000000800 */
[----:B---3--:R-:W-:-:S07]  /*aa40*/  FADD R8, R15, -R2 ;  /* 0x800000020f087221 */ /* 0x008fce0000000000 */
[----:B------:R-:W3:Y:S01]  /*aa50*/  MUFU.EX2 R10, R10 ;  /* 0x0000000a000a7308 */ /* 0x000ee20000000800 */
[----:B-1----:R-:W-:Y:S01]  /*aa60*/  FADD R9, R22, -R2 ;  /* 0x8000000216097221 */ /* 0x002fe20000000000 */
[----:B------:R-:W-:-:S03]  /*aa70*/  VIADD R22, R140, UR12 ;  /* 0x0000000c8c167c36 */ /* 0x000fc60008000000 */
[----:B------:R-:W-:-:S03]  /*aa80*/  FMUL R9, R9, 1.4426950216293334961 ;  /* 0x3fb8aa3b09097820 */ /* 0x000fc60000400000 */
[----:B------:R-:W1:Y:S08]  /*aa90*/  MUFU.EX2 R14, R14 ;  /* 0x0000000e000e7308 */ /* 0x000e700000000800 */
[----:B------:R4:W-:Y:S08]  /*aaa0*/  MUFU.EX2 R15, R9 ;  /* 0x00000009000f7308 */ /* 0x0009f00000000800 */
[----:B------:R-:W1:Y:S01]  /*aab0*/  MUFU.EX2 R5, R5 ;  /* 0x0000000500057308 */ /* 0x000e620000000800 */
[----:B----4-:R-:W-:Y:S01]  /*aac0*/  FADD R9, R11, R4 ;  /* 0x000000040b097221 */ /* 0x010fe20000000000 */
[----:B------:R-:W-:-:S03]  /*aad0*/  FMUL R4, R8, 1.4426950216293334961 ;  /* 0x3fb8aa3b08047820 */ /* 0x000fc60000400000 */
[----:B-----5:R-:W-:Y:S01]  /*aae0*/  FADD R8, R12, R9 ;  /* 0x000000090c087221 */ /* 0x020fe20000000000 */
[----:B------:R-:W-:Y:S02]  /*aaf0*/  IMAD.U32 R9, R3, -0x80000000, RZ ;  /* 0x8000000003097824 */ /* 0x000fe400078e00ff */
[----:B------:R4:W5:Y:S01]  /*ab00*/  MUFU.EX2 R250, R13 ;  /* 0x0000000d00fa7308 */ /* 0x0009620000000800 */
[----:B0-----:R-:W-:Y:S01]  /*ab10*/  FADD R8, R249, R8 ;  /* 0x00000008f9087221 */ /* 0x001fe20000000000 */
[----:B------:R-:W0:Y:S03]  /*ab20*/  SYNCS.PHASECHK.TRANS64.TRYWAIT P0, [UR73], R9 ;  /* 0x00000009ff0075a7 */ /* 0x000e260008001149 */
[----:B---3--:R-:W-:-:S03]  /*ab30*/  FADD R8, R10, R8 ;  /* 0x000000080a087221 */ /* 0x008fc60000000000 */
[----:B------:R-:W-:Y:S01]  /*ab40*/  MUFU.EX2 R4, R4 ;  /* 0x0000000400047308 */ /* 0x000fe20000000800 */
[----:B----4-:R-:W-:Y:S01]  /*ab50*/  FMUL R13, R21, 1.4426950216293334961 ;  /* 0x3fb8aa3b150d7820 */ /* 0x010fe20000400000 */
[----:B-1----:R-:W-:Y:S01]  /*ab60*/  FADD R3, R14, R8 ;  /* 0x000000080e037221 */ /* 0x002fe20000000000 */
[----:B------:R-:W-:-:S03]  /*ab70*/  FMUL R8, R17, 1.4426950216293334961 ;  /* 0x3fb8aa3b11087820 */ /* 0x000fc60000400000 */
[----:B------:R-:W-:Y:S02]  /*ab80*/  FADD R3, R5, R3 ;  /* 0x0000000305037221 */ /* 0x000fe40000000000 */
[----:B------:R-:W1:Y:S02]  /*ab90*/  MUFU.EX2 R13, R13 ;  /* 0x0000000d000d7308 */ /* 0x000e640000000800 */
[----:B-----5:R-:W-:-:S06]  /*aba0*/  FADD R3, R250, R3 ;  /* 0x00000003fa037221 */ /* 0x020fcc0000000000 */
[----:B------:R-:W3:Y:S08]  /*abb0*/  MUFU.EX2 R251, R18 ;  /* 0x0000001200fb7308 */ /* 0x000ef00000000800 */
[----:B------:R-:W4:Y:S01]  /*abc0*/  MUFU.EX2 R8, R8 ;  /* 0x0000000800087308 */ /* 0x000f220000000800 */
[----:B-1----:R-:W-:-:S04]  /*abd0*/  FADD R3, R13, R3 ;  /* 0x000000030d037221 */ /* 0x002fc80000000000 */
[----:B------:R-:W-:-:S03]  /*abe0*/  FADD R3, R15, R3 ;  /* 0x000000030f037221 */ /* 0x000fc60000000000 */
[----:B------:R-:W1:Y:S01]  /*abf0*/  MUFU.EX2 R16, R16 ;  /* 0x0000001000107308 */ /* 0x000e620000000800 */
[----:B------:R-:W-:Y:S01]  /*ac00*/  FADD R3, R4, R3 ;  /* 0x0000000304037221 */ /* 0x000fe20000000000 */
[----:B--2---:R-:W-:-:S03]  /*ac10*/  IADD3 R20, P1, PT, R40, UR12, RZ ;  /* 0x0000000c28147c10 */ /* 0x004fc6000ff3e0ff */
[----:B---3--:R-:W-:-:S04]  /*ac20*/  FADD R3, R251, R3 ;  /* 0x00000003fb037221 */ /* 0x008fc80000000000 */
[----:B----4-:R-:W-:-:S04]  /*ac30*/  FADD R3, R8, R3 ;  /* 0x0000000308037221 */ /* 0x010fc80000000000 */
[----:B-1----:R-:W-:-:S05]  /*ac40*/  FADD R3, R16, R3 ;  /* 0x0000000310037221 */ /* 0x002fca0000000000 */
[----:B------:R1:W2:Y:S01]  /*ac50*/  SHFL.BFLY PT, R151, R3, 0x10, 0x1f ;  /* 0x0e001f0003977f89 */ /* 0x0002a200000e0000 */
[----:B0-----:R-:W-:Y:S05]  /*ac60*/  @!P0 BRA `(.L_x_17) ;  /* 0x0000008000808947 */ /* 0x001fea0003800000 */
.L_x_25:
[----:B------:R-:W3:Y:S04]  /*ac70*/  LDL.64 R36, [R1+0x60] ;  /* 0x0000600001247983 */ /* 0x000ee80000100a00 */
[----:B------:R-:W4:Y:S04]  /*ac80*/  LDL.64 R34, [R1+0x50] ;  /* 0x0000500001227983 */ /* 0x000f280000100a00 */
[----:B------:R-:W5:Y:S04]  /*ac90*/  LDL.64 R24, [R1+0x40] ;  /* 0x0000400001187983 */ /* 0x000f680000100a00 */
[----:B--2---:R-:W2:Y:S04]  /*aca0*/  LDL.64 R32, [R1+0x30] ;  /* 0x0000300001207983 */ /* 0x004ea80000100a00 */
[----:B------:R-:W2:Y:S04]  /*acb0*/  LDL.64 R26, [R1+0x20] ;  /* 0x00002000011a7983 */ /* 0x000ea80000100a00 */
[----:B------:R-:W2:Y:S04]  /*acc0*/  LDL.64 R30, [R1+0x10] ;  /* 0x00001000011e7983 */ /* 0x000ea80000100a00 */
[----:B------:R-:W2:Y:S04]  /*acd0*/  LDL.64 R28, [R1] ;  /* 0x00000000011c7983 */ /* 0x000ea80000100a00 */
[----:B------:R-:W2:Y:S04]  /*ace0*/  LDL.64 R54, [R1+0x58] ;  /* 0x0000580001367983 */ /* 0x000ea80000100a00 */
[----:B------:R-:W2:Y:S04]  /*acf0*/  LDL.64 R64, [R1+0x48] ;  /* 0x0000480001407983 */ /* 0x000ea80000100a00 */
[----:B------:R-:W2:Y:S04]  /*ad00*/  LDL.64 R56, [R1+0x38] ;  /* 0x0000380001387983 */ /* 0x000ea80000100a00 */
[----:B------:R-:W2:Y:S04]  /*ad10*/  LDL.64 R62, [R1+0x28] ;  /* 0x00002800013e7983 */ /* 0x000ea80000100a00 */
[----:B------:R-:W2:Y:S04]  /*ad20*/  LDL.64 R58, [R1+0x18] ;  /* 0x00001800013a7983 */ /* 0x000ea80000100a00 */
[----:B------:R-:W2:Y:S04]  /*ad30*/  LDL.64 R60, [R1+0x8] ;  /* 0x00000800013c7983 */ /* 0x000ea80000100a00 */
[----:B------:R5:W2:Y:S01]  /*ad40*/  LDG.E.U8 R9, desc[UR16][R22.64] ;  /* 0x0000001016097981 */ /* 0x000aa2000c1e1100 */
[----:B------:R-:W-:-:S02]  /*ad50*/  USHF.R.S32.HI UR5, URZ, 0x1f, UR12 ;  /* 0x0000001fff057899 */ /* 0x000fc4000801140c */
[----:B------:R-:W-:-:S04]  /*ad60*/  IADD3 R50, P2, PT, R152, UR12, RZ ;  /* 0x0000000c98327c10 */ /* 0x000fc8000ff5e0ff */
[----:B------:R-:W-:Y:S02]  /*ad70*/  IADD3.X R51, PT, PT, R153, UR5, RZ, P2, !PT ;  /* 0x0000000599337c10 */ /* 0x000fe400097fe4ff */
[----:B------:R-:W-:Y:S02]  /*ad80*/  IADD3 RZ, P2, PT, R136, UR12, RZ ;  /* 0x0000000c88ff7c10 */ /* 0x000fe4000ff5e0ff */
[----:B---3--:R-:W-:Y:S02]  /*ad90*/  IADD3.X R21, PT, PT, R37, UR4, RZ, P1, !PT ;  /* 0x0000000425157c10 */ /* 0x008fe40008ffe4ff */
[----:B----4-:R-:W-:-:S03]  /*ada0*/  IADD3 R18, P0, PT, R34, UR12, RZ ;  /* 0x0000000c22127c10 */ /* 0x010fc6000ff1e0ff */
[----:B------:R2:W3:Y:S01]  /*adb0*/  LDG.E.U8 R17, desc[UR16][R20.64] ;  /* 0x0000001014117981 */ /* 0x0004e2000c1e1100 */
[----:B-----5:R-:W-:Y:S02]  /*adc0*/  IADD3 R22, P1, PT, R24, UR12, RZ ;  /* 0x0000000c18167c10 */ /* 0x020fe4000ff3e0ff */
[----:B------:R-:W-:Y:S02]  /*add0*/  IADD3.X R19, PT, PT, R35, UR4, RZ, P0, !PT ;  /* 0x0000000423137c10 */ /* 0x000fe400087fe4ff */
[----:B------:R-:W-:Y:S02]  /*ade0*/  IADD3.X R23, PT, PT, R25, UR4, RZ, P1, !PT ;  /* 0x0000000419177c10 */ /* 0x000fe40008ffe4ff */
[----:B--2---:R-:W-:Y:S01]  /*adf0*/  IADD3 R20, P0, PT, R32, UR12, RZ ;  /* 0x0000000c20147c10 */ /* 0x004fe2000ff1e0ff */
[----:B------:R-:W2:Y:S01]  /*ae00*/  LDG.E.U8 R18, desc[UR16][R18.64] ;  /* 0x0000001012127981 */ /* 0x000ea2000c1e1100 */
[----:B------:R-:W-:Y:S02]  /*ae10*/  IADD3 R24, P1, PT, R26, UR12, RZ ;  /* 0x0000000c1a187c10 */ /* 0x000fe4000ff3e0ff */
[----:B------:R-:W-:-:S02]  /*ae20*/  IADD3.X R21, PT, PT, R33, UR4, RZ, P0, !PT ;  /* 0x0000000421157c10 */ /* 0x000fc400087fe4ff */
[----:B------:R-:W-:Y:S02]  /*ae30*/  IADD3.X R25, PT, PT, R27, UR4, RZ, P1, !PT ;  /* 0x000000041b197c10 */ /* 0x000fe40008ffe4ff */
[----:B------:R-:W-:Y:S01]  /*ae40*/  IADD3 R26, P1, PT, R28, UR12, RZ ;  /* 0x0000000c1c1a7c10 */ /* 0x000fe2000ff3e0ff */
[----:B------:R-:W4:Y:S04]  /*ae50*/  LDG.E.U8 R20, desc[UR16][R20.64] ;  /* 0x0000001014147981 */ /* 0x000f28000c1e1100 */
[----:B------:R0:W5:Y:S01]  /*ae60*/  LDG.E.U8 R19, desc[UR16][R22.64] ;  /* 0x0000001016137981 */ /* 0x000162000c1e1100 */
[----:B------:R-:W-:Y:S02]  /*ae70*/  IADD3.X R27, PT, PT, R29, UR4, RZ, P1, !PT ;  /* 0x000000041d1b7c10 */ /* 0x000fe40008ffe4ff */
[----:B------:R-:W-:Y:S01]  /*ae80*/  IADD3 R28, P1, PT, R240, UR12, RZ ;  /* 0x0000000cf01c7c10 */ /* 0x000fe2000ff3e0ff */
[----:B------:R1:W2:Y:S01]  /*ae90*/  LDG.E.U8 R21, desc[UR16][R24.64] ;  /* 0x0000001018157981 */ /* 0x0002a2000c1e1100 */
[----:B0-----:R-:W-:-:S04]  /*aea0*/  IADD3 R22, P0, PT, R30, UR12, RZ ;  /* 0x0000000c1e167c10 */ /* 0x001fc8000ff1e0ff */
[----:B------:R-:W-:Y:S02]  /*aeb0*/  IADD3.X R23, PT, PT, R31, UR4, RZ, P0, !PT ;  /* 0x000000041f177c10 */ /* 0x000fe400087fe4ff */
[----:B-1----:R-:W-:Y:S02]  /*aec0*/  IADD3 R24, P0, PT, R244, UR12, RZ ;  /* 0x0000000cf4187c10 */ /* 0x002fe4000ff1e0ff */
[----:B------:R-:W-:Y:S01]  /*aed0*/  IADD3.X R29, PT, PT, R241, UR4, RZ, P1, !PT ;  /* 0x00000004f11d7c10 */ /* 0x000fe20008ffe4ff */
[----:B------:R-:W2:Y:S01]  /*aee0*/  LDG.E.U8 R22, desc[UR16][R22.64] ;  /* 0x0000001016167981 */ /* 0x000ea2000c1e1100 */
[----:B------:R-:W-:Y:S02]  /*aef0*/  IADD3.X R25, PT, PT, R245, UR4, RZ, P0, !PT ;  /* 0x00000004f5197c10 */ /* 0x000fe400087fe4ff */
[----:B------:R-:W-:-:S03]  /*af00*/  IADD3 R30, P1, PT, R232, UR12, RZ ;  /* 0x0000000ce81e7c10 */ /* 0x000fc6000ff3e0ff */
[----:B------:R-:W2:Y:S04]  /*af10*/  LDG.E.U8 R24, desc[UR16][R24.64] ;  /* 0x0000001018187981 */ /* 0x000ea8000c1e1100 */
[----:B------:R0:W2:Y:S01]  /*af20*/  LDG.E.U8 R23, desc[UR16][R26.64] ;  /* 0x000000101a177981 */ /* 0x0000a2000c1e1100 */
        /* <DEDUP_REMOVED lines=36> */
[----:B------:R-:W-:-:S03]  /*b170*/  IADD3.X R43, PT, PT, R185, UR4, RZ, P1, !PT ;  /* 0x00000004b92b7c10 */ /* 0x000fc60008ffe4ff */
[----:B------:R1:W2:Y:S01]  /*b180*/  LDG.E.U8 R37, desc[UR16][R40.64] ;  /* 0x0000001028257981 */ /* 0x0002a2000c1e1100 */
[----:B0-----:R-:W-:-:S04]  /*b190*/  IADD3 R38, P0, PT, R188, UR12, RZ ;  /* 0x0000000cbc267c10 */ /* 0x001fc8000ff1e0ff */
[----:B------:R-:W-:Y:S02]  /*b1a0*/  IADD3.X R39, PT, PT, R189, UR4, RZ, P0, !PT ;  /* 0x00000004bd277c10 */ /* 0x000fe400087fe4ff */
[----:B-1----:R-:W-:Y:S02]  /*b1b0*/  IADD3 R40, P0, PT, R180, UR12, RZ ;  /* 0x0000000cb4287c10 */ /* 0x002fe4000ff1e0ff */
[----:B------:R-:W-:Y:S01]  /*b1c0*/  IADD3 R44, P1, PT, R176, UR12, RZ ;  /* 0x0000000cb02c7c10 */ /* 0x000fe2000ff3e0ff */
[----:B------:R-:W2:Y:S01]  /*b1d0*/  LDG.E.U8 R38, desc[UR16][R38.64] ;  /* 0x0000001026267981 */ /* 0x000ea2000c1e1100 */
[----:B------:R-:W-:Y:S02]  /*b1e0*/  IADD3.X R41, PT, PT, R181, UR4, RZ, P0, !PT ;  /* 0x00000004b5297c10 */ /* 0x000fe400087fe4ff */
[----:B------:R-:W-:-:S03]  /*b1f0*/  IADD3.X R45, PT, PT, R177, UR4, RZ, P1, !PT ;  /* 0x00000004b12d7c10 */ /* 0x000fc60008ffe4ff */
[----:B------:R0:W2:Y:S04]  /*b200*/  LDG.E.U8 R49, desc[UR16][R40.64] ;  /* 0x0000001028317981 */ /* 0x0000a8000c1e1100 */
[----:B------:R1:W2:Y:S04]  /*b210*/  LDG.E.U8 R39, desc[UR16][R42.64] ;  /* 0x000000102a277981 */ /* 0x0002a8000c1e1100 */
[----:B------:R1:W2:Y:S01]  /*b220*/  LDG.E.U8 R48, desc[UR16][R44.64] ;  /* 0x000000102c307981 */ /* 0x0002a2000c1e1100 */
[----:B0-----:R-:W-:Y:S02]  /*b230*/  IADD3 R40, P1, PT, R168, UR12, RZ ;  /* 0x0000000ca8287c10 */ /* 0x001fe4000ff3e0ff */
[----:B-1----:R-:W-:-:S02]  /*b240*/  IADD3 R42, P0, PT, R172, UR12, RZ ;  /* 0x0000000cac2a7c10 */ /* 0x002fc4000ff1e0ff */
[----:B------:R-:W-:Y:S02]  /*b250*/  IADD3.X R41, PT, PT, R169, UR4, RZ, P1, !PT ;  /* 0x00000004a9297c10 */ /* 0x000fe40008ffe4ff */
[----:B------:R-:W-:Y:S02]  /*b260*/  IADD3.X R43, PT, PT, R173, UR4, RZ, P0, !PT ;  /* 0x00000004ad2b7c10 */ /* 0x000fe400087fe4ff */
[----:B------:R-:W-:Y:S01]  /*b270*/  IADD3 R44, P0, PT, R164, UR12, RZ ;  /* 0x0000000ca42c7c10 */ /* 0x000fe2000ff1e0ff */
[----:B------:R0:W2:Y:S03]  /*b280*/  LDG.E.U8 R46, desc[UR16][R40.64] ;  /* 0x00000010282e7981 */ /* 0x0000a6000c1e1100 */
[----:B------:R-:W-:Y:S01]  /*b290*/  IADD3.X R45, PT, PT, R165, UR4, RZ, P0, !PT ;  /* 0x00000004a52d7c10 */ /* 0x000fe200087fe4ff */
[----:B------:R1:W2:Y:S05]  /*b2a0*/  LDG.E.U8 R47, desc[UR16][R42.64] ;  /* 0x000000102a2f7981 */ /* 0x0002aa000c1e1100 */
[----:B------:R-:W2:Y:S01]  /*b2b0*/  LDG.E.U8 R45, desc[UR16][R44.64] ;  /* 0x000000102c2d7981 */ /* 0x000ea2000c1e1100 */
[----:B0-----:R-:W-:-:S02]  /*b2c0*/  IADD3 R40, P0, PT, R156, UR12, RZ ;  /* 0x0000000c9c287c10 */ /* 0x001fc4000ff1e0ff */
[----:B-1----:R-:W-:Y:S02]  /*b2d0*/  IADD3 R42, P1, PT, R160, UR12, RZ ;  /* 0x0000000ca02a7c10 */ /* 0x002fe4000ff3e0ff */
[----:B------:R-:W-:Y:S02]  /*b2e0*/  IADD3.X R41, PT, PT, R157, UR4, RZ, P0, !PT ;  /* 0x000000049d297c10 */ /* 0x000fe400087fe4ff */
[----:B------:R-:W-:Y:S02]  /*b2f0*/  IADD3.X R43, PT, PT, R161, UR4, RZ, P1, !PT ;  /* 0x00000004a12b7c10 */ /* 0x000fe40008ffe4ff */
[----:B------:R-:W-:Y:S02]  /*b300*/  IADD3 RZ, P1, PT, R138, UR12, RZ ;  /* 0x0000000c8aff7c10 */ /* 0x000fe4000ff3e0ff */
[----:B------:R-:W-:Y:S01]  /*b310*/  IADD3 R52, P0, PT, R54, UR12, RZ ;  /* 0x0000000c36347c10 */ /* 0x000fe2000ff1e0ff */
[----:B------:R-:W2:Y:S03]  /*b320*/  LDG.E.U8 R44, desc[UR16][R42.64] ;  /* 0x000000102a2c7981 */ /* 0x000ea6000c1e1100 */
[----:B------:R-:W-:Y:S01]  /*b330*/  IADD3.X R53, PT, PT, R55, UR4, RZ, P0, !PT ;  /* 0x0000000437357c10 */ /* 0x000fe200087fe4ff */
[----:B------:R0:W4:Y:S01]  /*b340*/  LDG.E.U8 R43, desc[UR16][R40.64] ;  /* 0x00000010282b7981 */ /* 0x000122000c1e1100 */
[----:B------:R-:W-:-:S03]  /*b350*/  IADD3 R54, P0, PT, R56, UR12, RZ ;  /* 0x0000000c38367c10 */ /* 0x000fc6000ff1e0ff */
[----:B------:R1:W4:Y:S01]  /*b360*/  LDG.E.U8 R42, desc[UR16][R50.64] ;  /* 0x00000010322a7981 */ /* 0x000322000c1e1100 */
[----:B0-----:R-:W-:Y:S01]  /*b370*/  IADD3.X R41, PT, PT, R139, UR4, RZ, P1, !PT ;  /* 0x000000048b297c10 */ /* 0x001fe20008ffe4ff */
[----:B------:R-:W-:Y:S01]  /*b380*/  VIADD R40, R138, UR12 ;  /* 0x0000000c8a287c36 */ /* 0x000fe20008000000 */
[----:B-1----:R-:W-:-:S04]  /*b390*/  IADD3 R50, P1, PT, R64, UR12, RZ ;  /* 0x0000000c40327c10 */ /* 0x002fc8000ff3e0ff */
[----:B------:R-:W4:Y:S01]  /*b3a0*/  LDG.E.U8 R41, desc[UR16][R40.64] ;  /* 0x0000001028297981 */ /* 0x000f22000c1e1100 */
[----:B------:R-:W-:Y:S02]  /*b3b0*/  IADD3.X R51, PT, PT, R65, UR4, RZ, P1, !PT ;  /* 0x0000000441337c10 */ /* 0x000fe40008ffe4ff */
[----:B------:R-:W-:-:S03]  /*b3c0*/  IADD3.X R55, PT, PT, R57, UR4, RZ, P0, !PT ;  /* 0x0000000439377c10 */ /* 0x000fc600087fe4ff */
[----:B------:R-:W4:Y:S04]  /*b3d0*/  LDG.E.U8 R56, desc[UR16][R50.64] ;  /* 0x0000001032387981 */ /* 0x000f28000c1e1100 */
[----:B------:R0:W4:Y:S04]  /*b3e0*/  LDG.E.U8 R40, desc[UR16][R52.64] ;  /* 0x0000001034287981 */ /* 0x000128000c1e1100 */
[----:B------:R1:W4:Y:S01]  /*b3f0*/  LDG.E.U8 R57, desc[UR16][R54.64] ;  /* 0x0000001036397981 */ /* 0x000322000c1e1100 */
[----:B0-----:R-:W-:Y:S02]  /*b400*/  IADD3 R52, P1, PT, R62, UR12, RZ ;  /* 0x0000000c3e347c10 */ /* 0x001fe4000ff3e0ff */
[----:B------:R-:W-:-:S02]  /*b410*/  IADD3 R50, P0, PT, R58, UR12, RZ ;  /* 0x0000000c3a327c10 */ /* 0x000fc4000ff1e0ff */
[----:B------:R-:W-:Y:S02]  /*b420*/  IADD3.X R53, PT, PT, R63, UR4, RZ, P1, !PT ;  /* 0x000000043f357c10 */ /* 0x000fe40008ffe4ff */
[----:B-1----:R-:W-:Y:S02]  /*b430*/  IADD3 R54, P1, PT, R60, UR12, RZ ;  /* 0x0000000c3c367c10 */ /* 0x002fe4000ff3e0ff */
[----:B------:R-:W-:Y:S01]  /*b440*/  IADD3.X R51, PT, PT, R59, UR4, RZ, P0, !PT ;  /* 0x000000043b337c10 */ /* 0x000fe200087fe4ff */
[----:B------:R0:W4:Y:S01]  /*b450*/  LDG.E.U8 R58, desc[UR16][R52.64] ;  /* 0x00000010343a7981 */ /* 0x000122000c1e1100 */
[----:B------:R-:W-:-:S03]  /*b460*/  IADD3.X R55, PT, PT, R61, UR4, RZ, P1, !PT ;  /* 0x000000043d377c10 */ /* 0x000fc60008ffe4ff */
[----:B------:R1:W4:Y:S04]  /*b470*/  LDG.E.U8 R59, desc[UR16][R50.64] ;  /* 0x00000010323b7981 */ /* 0x000328000c1e1100 */
[----:B------:R1:W4:Y:S01]  /*b480*/  LDG.E.U8 R60, desc[UR16][R54.64] ;  /* 0x00000010363c7981 */ /* 0x000322000c1e1100 */
[----:B0-----:R-:W-:-:S04]  /*b490*/  IADD3 R52, P0, PT, R246, UR12, RZ ;  /* 0x0000000cf6347c10 */ /* 0x001fc8000ff1e0ff */
[----:B------:R-:W-:Y:S02]  /*b4a0*/  IADD3.X R53, PT, PT, R247, UR4, RZ, P0, !PT ;  /* 0x00000004f7357c10 */ /* 0x000fe400087fe4ff */
[----:B-1----:R-:W-:Y:S02]  /*b4b0*/  IADD3 R50, P1, PT, R242, UR12, RZ ;  /* 0x0000000cf2327c10 */ /* 0x002fe4000ff3e0ff */
[----:B------:R-:W-:Y:S01]  /*b4c0*/  IADD3 R54, P0, PT, R238, UR12, RZ ;  /* 0x0000000cee367c10 */ /* 0x000fe2000ff1e0ff */
[----:B------:R0:W4:Y:S01]  /*b4d0*/  LDG.E.U8 R61, desc[UR16][R52.64] ;  /* 0x00000010343d7981 */ /* 0x000122000c1e1100 */
[----:B------:R-:W-:Y:S02]  /*b4e0*/  IADD3.X R51, PT, PT, R243, UR4, RZ, P1, !PT ;  /* 0x00000004f3337c10 */ /* 0x000fe40008ffe4ff */
[----:B------:R-:W-:-:S03]  /*b4f0*/  IADD3.X R55, PT, PT, R239, UR4, RZ, P0, !PT ;  /* 0x00000004ef377c10 */ /* 0x000fc600087fe4ff */
[----:B------:R1:W4:Y:S01]  /*b500*/  LDG.E.U8 R62, desc[UR16][R50.64] ;  /* 0x00000010323e7981 */ /* 0x000322000c1e1100 */
[----:B0-----:R-:W-:-:S03]  /*b510*/  IADD3 R52, P1, PT, R234, UR12, RZ ;  /* 0x0000000cea347c10 */ /* 0x001fc6000ff3e0ff */
[----:B------:R0:W4:Y:S01]  /*b520*/  LDG.E.U8 R63, desc[UR16][R54.64] ;  /* 0x00000010363f7981 */ /* 0x000122000c1e1100 */
[----:B------:R-:W-:Y:S02]  /*b530*/  IADD3.X R53, PT, PT, R235, UR4, RZ, P1, !PT ;  /* 0x00000004eb357c10 */ /* 0x000fe40008ffe4ff */
[----:B-1----:R-:W-:-:S03]  /*b540*/  IADD3 R50, P0, PT, R230, UR12, RZ ;  /* 0x0000000ce6327c10 */ /* 0x002fc6000ff1e0ff */
[----:B------:R1:W4:Y:S01]  /*b550*/  LDG.E.U8 R64, desc[UR16][R52.64] ;  /* 0x0000001034407981 */ /* 0x000322000c1e1100 */
[----:B0-----:R-:W-:Y:S02]  /*b560*/  IADD3 R54, P1, PT, R226, UR12, RZ ;  /* 0x0000000ce2367c10 */ /* 0x001fe4000ff3e0ff */
[----:B------:R-:W-:Y:S02]  /*b570*/  IADD3.X R51, PT, PT, R231, UR4, RZ, P0, !PT ;  /* 0x00000004e7337c10 */ /* 0x000fe400087fe4ff */
[----:B------:R-:W-:-:S03]  /*b580*/  IADD3.X R55, PT, PT, R227, UR4, RZ, P1, !PT ;  /* 0x00000004e3377c10 */ /* 0x000fc60008ffe4ff */
[----:B------:R0:W4:Y:S01]  /*b590*/  LDG.E.U8 R65, desc[UR16][R50.64] ;  /* 0x0000001032417981 */ /* 0x000122000c1e1100 */
[----:B-1----:R-:W-:-:S03]  /*b5a0*/  IADD3 R52, P0, PT, R222, UR12, RZ ;  /* 0x0000000cde347c10 */ /* 0x002fc6000ff1e0ff */
[----:B------:R1:W4:Y:S01]  /*b5b0*/  LDG.E.U8 R66, desc[UR16][R54.64] ;  /* 0x0000001036427981 */ /* 0x000322000c1e1100 */
[----:B------:R-:W-:Y:S02]  /*b5c0*/  IADD3.X R53, PT, PT, R223, UR4, RZ, P0, !PT ;  /* 0x00000004df357c10 */ /* 0x000fe400087fe4ff */
[----:B0-----:R-:W-:-:S03]  /*b5d0*/  IADD3 R50, P1, PT, R218, UR12, RZ ;  /* 0x0000000cda327c10 */ /* 0x001fc6000ff3e0ff */
[----:B------:R0:W4:Y:S01]  /*b5e0*/  LDG.E.U8 R67, desc[UR16][R52.64] ;  /* 0x0000001034437981 */ /* 0x000122000c1e1100 */
[----:B-1----:R-:W-:Y:S02]  /*b5f0*/  IADD3 R54, P0, PT, R214, UR12, RZ ;  /* 0x0000000cd6367c10 */ /* 0x002fe4000ff1e0ff */
[----:B------:R-:W-:Y:S02]  /*b600*/  IADD3.X R51, PT, PT, R219, UR4, RZ, P1, !PT ;  /* 0x00000004db337c10 */ /* 0x000fe40008ffe4ff */
[----:B------:R-:W-:Y:S02]  /*b610*/  IADD3.X R55, PT, PT, R215, UR4, RZ, P0, !PT ;  /* 0x00000004d7377c10 */ /* 0x000fe400087fe4ff */
[----:B0-----:R-:W-:Y:S01]  /*b620*/  IADD3 R52, P1, PT, R210, UR12, RZ ;  /* 0x0000000cd2347c10 */ /* 0x001fe2000ff3e0ff */
[----:B------:R0:W4:Y:S03]  /*b630*/  LDG.E.U8 R68, desc[UR16][R50.64] ;  /* 0x0000001032447981 */ /* 0x000126000c1e1100 */
[----:B------:R-:W-:Y:S01]  /*b640*/  IADD3.X R53, PT, PT, R211, UR4, RZ, P1, !PT ;  /* 0x00000004d3357c10 */ /* 0x000fe20008ffe4ff */
[----:B------:R1:W4:Y:S04]  /*b650*/  LDG.E.U8 R69, desc[UR16][R54.64] ;  /* 0x0000001036457981 */ /* 0x000328000c1e1100 */
[----:B------:R3:W4:Y:S01]  /*b660*/  LDG.E.U8 R70, desc[UR16][R52.64] ;  /* 0x0000001034467981 */ /* 0x000722000c1e1100 */
[----:B0-----:R-:W-:-:S02]  /*b670*/  IADD3 R50, P0, PT, R206, UR12, RZ ;  /* 0x0000000cce327c10 */ /* 0x001fc4000ff1e0ff */
[----:B-1----:R-:W-:Y:S02]  /*b680*/  IADD3 R54, P1, PT, R202, UR12, RZ ;  /* 0x0000000cca367c10 */ /* 0x002fe4000ff3e0ff */
[----:B------:R-:W-:Y:S02]  /*b690*/  IADD3.X R51, PT, PT, R207, UR4, RZ, P0, !PT ;  /* 0x00000004cf337c10 */ /* 0x000fe400087fe4ff */
[----:B---3--:R-:W-:Y:S02]  /*b6a0*/  IADD3 R52, P0, PT, R198, UR12, RZ ;  /* 0x0000000cc6347c10 */ /* 0x008fe4000ff1e0ff */
[----:B------:R-:W-:Y:S01]  /*b6b0*/  IADD3.X R55, PT, PT, R203, UR4, RZ, P1, !PT ;  /* 0x00000004cb377c10 */ /* 0x000fe20008ffe4ff */
[----:B------:R0:W3:Y:S01]  /*b6c0*/  LDG.E.U8 R71, desc[UR16][R50.64] ;  /* 0x0000001032477981 */ /* 0x0000e2000c1e1100 */
[----:B------:R-:W-:-:S03]  /*b6d0*/  IADD3.X R53, PT, PT, R199, UR4, RZ, P0, !PT ;  /* 0x00000004c7357c10 */ /* 0x000fc600087fe4ff */
[----:B------:R1:W3:Y:S04]  /*b6e0*/  LDG.E.U8 R72, desc[UR16][R54.64] ;  /* 0x0000001036487981 */ /* 0x0002e8000c1e1100 */
[----:B------:R5:W3:Y:S01]  /*b6f0*/  LDG.E.U8 R73, desc[UR16][R52.64] ;  /* 0x0000001034497981 */ /* 0x000ae2000c1e1100 */
[----:B0-----:R-:W-:Y:S02]  /*b700*/  IADD3 R50, P1, PT, R194, UR12, RZ ;  /* 0x0000000cc2327c10 */ /* 0x001fe4000ff3e0ff */
[----:B-1----:R-:W-:Y:S02]  /*b710*/  IADD3 R54, P0, PT, R190, UR12, RZ ;  /* 0x0000000cbe367c10 */ /* 0x002fe4000ff1e0ff */
[----:B------:R-:W-:Y:S02]  /*b720*/  IADD3.X R51, PT, PT, R195, UR4, RZ, P1, !PT ;  /* 0x00000004c3337c10 */ /* 0x000fe40008ffe4ff */
[----:B-----5:R-:W-:-:S02]  /*b730*/  IADD3 R52, P1, PT, R186, UR12, RZ ;  /* 0x0000000cba347c10 */ /* 0x020fc4000ff3e0ff */
[----:B------:R-:W-:Y:S01]  /*b740*/  IADD3.X R55, PT, PT, R191, UR4, RZ, P0, !PT ;  /* 0x00000004bf377c10 */ /* 0x000fe200087fe4ff */
[----:B------:R0:W5:Y:S01]  /*b750*/  LDG.E.U8 R74, desc[UR16][R50.64] ;  /* 0x00000010324a7981 */ /* 0x000162000c1e1100 */
[----:B------:R-:W-:-:S03]  /*b760*/  IADD3.X R53, PT, PT, R187, UR4, RZ, P1, !PT ;  /* 0x00000004bb357c10 */ /* 0x000fc60008ffe4ff */
[----:B------:R1:W3:Y:S04]  /*b770*/  LDG.E.U8 R75, desc[UR16][R54.64] ;  /* 0x00000010364b7981 */ /* 0x0002e8000c1e1100 */
[----:B------:R1:W3:Y:S01]  /*b780*/  LDG.E.U8 R76, desc[UR16][R52.64] ;  /* 0x00000010344c7981 */ /* 0x0002e2000c1e1100 */
[----:B0-----:R-:W-:Y:S02]  /*b790*/  IADD3 R50, P0, PT, R182, UR12, RZ ;  /* 0x0000000cb6327c10 */ /* 0x001fe4000ff1e0ff */
[----:B-1----:R-:W-:Y:S02]  /*b7a0*/  IADD3 R54, P1, PT, R178, UR12, RZ ;  /* 0x0000000cb2367c10 */ /* 0x002fe4000ff3e0ff */
[----:B------:R-:W-:Y:S02]  /*b7b0*/  IADD3.X R51, PT, PT, R183, UR4, RZ, P0, !PT ;  /* 0x00000004b7337c10 */ /* 0x000fe400087fe4ff */
[----:B------:R-:W-:-:S02]  /*b7c0*/  IADD3 R52, P0, PT, R174, UR12, RZ ;  /* 0x0000000cae347c10 */ /* 0x000fc4000ff1e0ff */
[----:B------:R-:W-:Y:S01]  /*b7d0*/  IADD3.X R55, PT, PT, R179, UR4, RZ, P1, !PT ;  /* 0x00000004b3377c10 */ /* 0x000fe20008ffe4ff */
[----:B------:R0:W3:Y:S01]  /*b7e0*/  LDG.E.U8 R77, desc[UR16][R50.64] ;  /* 0x00000010324d7981 */ /* 0x0000e2000c1e1100 */
[----:B------:R-:W-:-:S03]  /*b7f0*/  IADD3.X R53, PT, PT, R175, UR4, RZ, P0, !PT ;  /* 0x00000004af357c10 */ /* 0x000fc600087fe4ff */
[----:B------:R1:W3:Y:S04]  /*b800*/  LDG.E.U8 R78, desc[UR16][R54.64] ;  /* 0x00000010364e7981 */ /* 0x0002e8000c1e1100 */
[----:B------:R1:W5:Y:S01]  /*b810*/  LDG.E.U8 R79, desc[UR16][R52.64] ;  /* 0x00000010344f7981 */ /* 0x000362000c1e1100 */
[----:B0-----:R-:W-:Y:S02]  /*b820*/  IADD3 R50, P1, PT, R170, UR12, RZ ;  /* 0x0000000caa327c10 */ /* 0x001fe4000ff3e0ff */
[----:B-1----:R-:W-:Y:S02]  /*b830*/  IADD3 R54, P0, PT, R166, UR12, RZ ;  /* 0x0000000ca6367c10 */ /* 0x002fe4000ff1e0ff */
[----:B------:R-:W-:Y:S02]  /*b840*/  IADD3.X R51, PT, PT, R171, UR4, RZ, P1, !PT ;  /* 0x00000004ab337c10 */ /* 0x000fe40008ffe4ff */
[----:B------:R-:W-:-:S02]  /*b850*/  IADD3 R52, P1, PT, R162, UR12, RZ ;  /* 0x0000000ca2347c10 */ /* 0x000fc4000ff3e0ff */
[----:B------:R-:W-:Y:S01]  /*b860*/  IADD3.X R55, PT, PT, R167, UR4, RZ, P0, !PT ;  /* 0x00000004a7377c10 */ /* 0x000fe200087fe4ff */
[----:B------:R0:W5:Y:S01]  /*b870*/  LDG.E.U8 R80, desc[UR16][R50.64] ;  /* 0x0000001032507981 */ /* 0x000162000c1e1100 */
[----:B------:R-:W-:-:S03]  /*b880*/  IADD3.X R53, PT, PT, R163, UR4, RZ, P1, !PT ;  /* 0x00000004a3357c10 */ /* 0x000fc60008ffe4ff */
[----:B------:R1:W5:Y:S04]  /*b890*/  LDG.E.U8 R81, desc[UR16][R54.64] ;  /* 0x0000001036517981 */ /* 0x000368000c1e1100 */
[----:B------:R1:W5:Y:S01]  /*b8a0*/  LDG.E.U8 R82, desc[UR16][R52.64] ;  /* 0x0000001034527981 */ /* 0x000362000c1e1100 */
[----:B0-----:R-:W-:Y:S02]  /*b8b0*/  IADD3 R50, P0, PT, R158, UR12, RZ ;  /* 0x0000000c9e327c10 */ /* 0x001fe4000ff1e0ff */
[----:B-1----:R-:W-:Y:S02]  /*b8c0*/  IADD3 R54, P1, PT, R154, UR12, RZ ;  /* 0x0000000c9a367c10 */ /* 0x002fe4000ff3e0ff */
[----:B------:R-:W-:Y:S01]  /*b8d0*/  IADD3.X R51, PT, PT, R159, UR4, RZ, P0, !PT ;  /* 0x000000049f337c10 */ /* 0x000fe200087fe4ff */
[----:B------:R-:W-:Y:S01]  /*b8e0*/  VIADD R52, R136, UR12 ;  /* 0x0000000c88347c36 */ /* 0x000fe20008000000 */
[----:B------:R-:W-:-:S02]  /*b8f0*/  IADD3.X R55, PT, PT, R155, UR4, RZ, P1, !PT ;  /* 0x000000049b377c10 */ /* 0x000fc40008ffe4ff */
[----:B------:R-:W-:Y:S01]  /*b900*/  IADD3.X R53, PT, PT, R137, UR4, RZ, P2, !PT ;  /* 0x0000000489357c10 */ /* 0x000fe200097fe4ff */
[----:B------:R0:W5:Y:S04]  /*b910*/  LDG.E.U8 R50, desc[UR16][R50.64] ;  /* 0x0000001032327981 */ /* 0x000168000c1e1100 */
[----:B------:R1:W5:Y:S04]  /*b920*/  LDG.E.U8 R54, desc[UR16][R54.64] ;  /* 0x0000001036367981 */ /* 0x000368000c1e1100 */
[----:B------:R0:W5:Y:S01]  /*b930*/  LDG.E.U8 R52, desc[UR16][R52.64] ;  /* 0x0000001034347981 */ /* 0x000162000c1e1100 */
[----:B------:R-:W0:Y:S01]  /*b940*/  S2R R83, SR_TID.X ;  /* 0x0000000000537919 */ /* 0x000e220000002100 */
[----:B------:R-:W-:-:S02]  /*b950*/  F2FP.SATFINITE.E4M3.F32.PACK_AB_MERGE_C R7, R11, R7, RZ ;  /* 0x000000070b07723e */ /* 0x000fc400048070ff */
[----:B------:R-:W-:Y:S02]  /*b960*/  F2FP.SATFINITE.E4M3.F32.PACK_AB_MERGE_C R10, R14, R10, RZ ;  /* 0x0000000a0e0a723e */ /* 0x000fe400048070ff */
[----:B------:R-:W-:Y:S02]  /*b970*/  F2FP.SATFINITE.E4M3.F32.PACK_AB_MERGE_C R13, R15, R13, RZ ;  /* 0x0000000d0f0d723e */ /* 0x000fe400048070ff */
[----:B------:R-:W-:Y:S02]  /*b980*/  F2FP.SATFINITE.E4M3.F32.PACK_AB_MERGE_C R8, R16, R8, RZ ;  /* 0x000000081008723e */ /* 0x000fe400048070ff */
[----:B------:R-:W-:Y:S02]  /*b990*/  F2FP.SATFINITE.E4M3.F32.PACK_AB_MERGE_C R249, R249, R12, R10 ;  /* 0x0000000cf9f9723e */ /* 0x000fe4000480700a */
[----:B0-----:R-:W-:-:S04]  /*b9a0*/  SHF.R.S32.HI R51, RZ, 0x2, R83 ;  /* 0x00000002ff337819 */ /* 0x001fc80000011453 */
[----:B------:R-:W-:Y:S02]  /*b9b0*/  SGXT R51, R51, 0x1 ;  /* 0x000000013333781a */ /* 0x000fe40000000200 */
[----:B-1----:R-:W-:Y:S02]  /*b9c0*/  LOP3.LUT R55, R83, 0x60, RZ, 0xc0, !PT ;  /* 0x0000006053377812 */ /* 0x002fe400078ec0ff */
[----:B------:R-:W-:Y:S01]  /*b9d0*/  LOP3.LUT R51, R51, 0x90, RZ, 0xc0, !PT ;  /* 0x0000009033337812 */ /* 0x000fe200078ec0ff */
[----:B------:R-:W-:-:S04]  /*b9e0*/  IMAD.SHL.U32 R53, R83, 0x20, RZ ;  /* 0x0000002053357824 */ /* 0x000fc800078e00ff */
[----:B------:R-:W-:Y:S01]  /*b9f0*/  IMAD R51, R55, 0x10, R51 ;  /* 0x0000001037337824 */ /* 0x000fe200078e0233 */
[----:B------:R-:W-:-:S04]  /*ba00*/  LOP3.LUT R53, R53, 0x160, RZ, 0xc0, !PT ;  /* 0x0000016035357812 */ /* 0x000fc800078ec0ff */
[----:B------:R-:W-:Y:S02]  /*ba10*/  LOP3.LUT R51, R51, 0x10, R83, 0x78, !PT ;  /* 0x0000001033337812 */ /* 0x000fe400078e7853 */
[----:B------:R-:W-:Y:S02]  /*ba20*/  F2FP.SATFINITE.E4M3.F32.PACK_AB_MERGE_C R248, R248, R6, R7 ;  /* 0x00000006f8f8723e */ /* 0x000fe40004807007 */
[----:B------:R-:W-:Y:S02]  /*ba30*/  IADD3 R51, PT, PT, R51, UR8, R53 ;  /* 0x0000000833337c10 */ /* 0x000fe4000fffe035 */
[----:B------:R-:W-:Y:S02]  /*ba40*/  F2FP.SATFINITE.E4M3.F32.PACK_AB_MERGE_C R250, R250, R5, R13 ;  /* 0x00000005fafa723e */ /* 0x000fe4000480700d */
[----:B------:R-:W-:Y:S01]  /*ba50*/  F2FP.SATFINITE.E4M3.F32.PACK_AB_MERGE_C R251, R251, R4, R8 ;  /* 0x00000004fbfb723e */ /* 0x000fe20004807008 */
[----:B------:R-:W-:Y:S01]  /*ba60*/  STS.U8 [R252+UR8+0x9e00], R9 ;  /* 0x009e0009fc007988 */ /* 0x000fe20008000008 */
[----:B------:R-:W-:-:S03]  /*ba70*/  FADD R0, -R2, R0 ;  /* 0x0000000002007221 */ /* 0x000fc60000000100 */
[----:B------:R-:W-:Y:S04]  /*ba80*/  STS.U8 [R252+UR8+0x8000], R17 ;  /* 0x00800011fc007988 */ /* 0x000fe80008000008 */
[----:B--2---:R-:W-:Y:S04]  /*ba90*/  STS.U8 [R252+UR8+0x8100], R18 ;  /* 0x00810012fc007988 */ /* 0x004fe80008000008 */
[----:B------:R-:W-:Y:S04]  /*baa0*/  STS.U8 [R252+UR8+0x8200], R19 ;  /* 0x00820013fc007988 */ /* 0x000fe80008000008 */
[----:B----4-:R-:W-:Y:S04]  /*bab0*/  STS.U8 [R252+UR8+0x8300], R20 ;  /* 0x00830014fc007988 */ /* 0x010fe80008000008 */
        /* <DEDUP_REMOVED lines=27> */
[----:B------:R-:W-:-:S03]  /*bc70*/  FMUL R0, R0, 1.4426950216293334961 ;  /* 0x3fb8aa3b00007820 */ /* 0x000fc60000400000 */
        /* <DEDUP_REMOVED lines=17> */
[----:B---3--:R-:W-:Y:S04]  /*bd90*/  STS.U8 [R150+UR8+0x9080], R71 ;  /* 0x0090804796007988 */ /* 0x008fe80008000008 */
[----:B------:R-:W-:Y:S04]  /*bda0*/  STS.U8 [R150+UR8+0x9180], R72 ;  /* 0x0091804896007988 */ /* 0x000fe80008000008 */
[----:B------:R-:W-:Y:S04]  /*bdb0*/  STS.U8 [R150+UR8+0x9280], R73 ;  /* 0x0092804996007988 */ /* 0x000fe80008000008 */
        /* <DEDUP_REMOVED lines=12> */
[----:B------:R0:W-:Y:S01]  /*be80*/  STS.128 [R51+0xa000], R248 ;  /* 0x00a000f833007388 */ /* 0x0001e20000000c00 */
[----:B------:R-:W1:Y:S01]  /*be90*/  MUFU.EX2 R0, R0 ;  /* 0x0000000000007308 */ /* 0x000e620000000800 */
[----:B0-----:R-:W-:Y:S01]  /*bea0*/  LDTM.16dp32bit_t0_t15.x128 R4, tmem[UR10] ;  /* 0x0000000a000479ee */ /* 0x001fe20008b80000 */
[----:B------:R-:W1:Y:S01]  /*beb0*/  LDTM.16dp32bit_t16_t31.x128 R4, tmem[UR10+0x80] ;  /* 0x0000800a000479ee */ /* 0x000e620008ba0000 */
[----:B------:R-:W-:Y:S01]  /*bec0*/  NOP ;  /* 0x0000000000007918 */ /* 0x000fe20000000000 */
[C---:B-1----:R-:W-:Y:S01]  /*bed0*/  FMUL R4, R0.reuse, R4 ;  /* 0x0000000400047220 */ /* 0x042fe20000400000 */
        /* <DEDUP_REMOVED lines=128> */
[----:B------:R0:W-:Y:S01]  /*c6e0*/  STTM.16dp32bit_t16_t31.x128 tmem[UR10+0x80], R4 ;  /* 0x00008004000079ed */ /* 0x0001e20008ba000a */
[----:B------:R-:W1:Y:S02]  /*c6f0*/  FENCE.VIEW.ASYNC.T ;  /* 0x00000000000073c6 */ /* 0x000e640000000200 */
[----:B-1----:R-:W-:Y:S06]  /*c700*/  BAR.SYNC.DEFER_BLOCKING 0x0 ;  /* 0x0000000000007b1d */ /* 0x002fec0000010000 */
[----:B------:R1:W-:Y:S06]  /*c710*/  MEMBAR.ALL.CTA ;  /* 0x0000000000007992 */ /* 0x0003ec0000008000 */
[----:B-1----:R-:W1:Y:S01]  /*c720*/  FENCE.VIEW.ASYNC.S ;  /* 0x00000000000073c6 */ /* 0x002e620000000000 */
[----:B------:R-:W-:Y:S01]  /*c730*/  ULEA UR73, UR13, UR8, 0x3 ;  /* 0x000000080d497291 */ /* 0x000fe2000f8e18ff */
[----:B------:R-:W-:Y:S01]  /*c740*/  FADD R151, R3, R151 ;  /* 0x0000009703977221 */ /* 0x000fe20000000000 */
[----:B------:R-:W-:-:S02]  /*c750*/  UMOV UR49, UR6 ;  /* 0x0000000600317c82 */ /* 0x000fc40008000000 */
[----:B------:R-:W-:Y:S01]  /*c760*/  UIADD3 UR73, UPT, UPT, UR73, 0xa800, URZ ;  /* 0x0000a80049497890 */ /* 0x000fe2000fffe0ff */
[----:B-1----:R-:W-:Y:S06]  /*c770*/  BAR.SYNC.DEFER_BLOCKING 0x0 ;  /* 0x0000000000007b1d */ /* 0x002fec0000010000 */
[----:B------:R-:W-:Y:S05]  /*c780*/  BRA.U UP3, `(.L_x_18) ;  /* 0x0000000103287547 */ /* 0x000fea000b800000 */
[----:B------:R-:W-:Y:S01]  /*c790*/  UMOV UR4, UR73 ;  /* 0x0000004900047c82 */ /* 0x000fe20008000000 */
[----:B------:R-:W-:Y:S01]  /*c7a0*/  UMOV UR5, URZ ;  /* 0x000000ff00057c82 */ /* 0x000fe20008000000 */
[----:B------:R-:W-:Y:S01]  /*c7b0*/  UMOV UR52, UR72 ;  /* 0x0000004800347c82 */ /* 0x000fe20008000000 */
[----:B------:R-:W-:Y:S01]  /*c7c0*/  UMOV UR53, 0xc0004010 ;  /* 0xc000401000357882 */ /* 0x000fe20000000000 */
[----:B------:R-:W-:Y:S01]  /*c7d0*/  UMOV UR54, 0x0 ;  /* 0x0000000000367882 */ /* 0x000fe20000000000 */
[----:B------:R-:W-:Y:S01]  /*c7e0*/  UMOV UR55, 0x4400010 ;  /* 0x0440001000377882 */ /* 0x000fe20000000000 */
[----:B------:R-:W-:Y:S01]  /*c7f0*/  UMOV UR4, UR4 ;  /* 0x0000000400047c82 */ /* 0x000fe20008000000 */
[----:B------:R1:W-:Y:S01]  /*c800*/  UTCQMMA gdesc[UR46], gdesc[UR52], tmem[UR9], tmem[UR54], idesc[UR55], UPT ;  /* 0x00ff36342e0075ea */ /* 0x0003e2000b800309 */
[----:B------:R1:W-:Y:S01]  /*c810*/  UTCBAR [UR4], URZ ;  /* 0x000000ff040073e9 */ /* 0x0003e200080000ff */
[----:B------:R-:W-:Y:S02]  /*c820*/  NOP ;  /* 0x0000000000007918 */ /* 0x000fe40000000000 */
.L_x_18:
[----:B------:R-:W2:Y:S01]  /*c830*/  LDL.LU R3, [R1+0x230] ;  /* 0x0002300001037983 */ /* 0x000ea20000300800 */
[----:B------:R-:W-:Y:S02]  /*c840*/  UIADD3 UR14, UP0, UPT, UR14, 0x20, URZ ;  /* 0x000000200e0e7890 */ /* 0x000fe4000ff1e0ff */
[----:B------:R-:W-:Y:S02]  /*c850*/  UIADD3 UR13, UPT, UPT, UR13, 0x1, URZ ;  /* 0x000000010d0d7890 */ /* 0x000fe4000fffe0ff */
[----:B------:R-:W-:Y:S02]  /*c860*/  UIADD3.X UR15, UPT, UPT, URZ, UR15, URZ, UP0, !UPT ;  /* 0x0000000fff0f7290 */ /* 0x000fe400087fe4ff */
[----:B------:R-:W-:Y:S02]  /*c870*/  UISETP.GE.U32.AND UP0, UPT, UR14, UR7, UPT ;  /* 0x000000070e00728c */ /* 0x000fe4000bf06070 */
[----:B-1----:R-:W-:Y:S02]  /*c880*/  USHF.L.U32 UR4, UR70, 0x5, URZ ;  /* 0x0000000546047899 */ /* 0x002fe400080006ff */
[----:B------:R-:W-:-:S02]  /*c890*/  UISETP.GE.U32.AND.EX UP0, UPT, UR15, URZ, UPT, UP0 ;  /* 0x000000ff0f00728c */ /* 0x000fc4000bf06100 */
[----:B------:R-:W-:Y:S02]  /*c8a0*/  UISETP.GT.AND UP4, UPT, UR13, 0x1, UPT ;  /* 0x000000010d00788c */ /* 0x000fe4000bf84270 */
[----:B------:R-:W-:Y:S02]  /*c8b0*/  UIADD3 UR12, UPT, UPT, UR4, UR12, URZ ;  /* 0x0000000c040c7290 */ /* 0x000fe4000fffe0ff */
[----:B------:R-:W-:Y:S02]  /*c8c0*/  USHF.L.U32 UR5, UR68, 0x5, URZ ;  /* 0x0000000544057899 */ /* 0x000fe400080006ff */
[----:B------:R-:W-:Y:S02]  /*c8d0*/  USEL UR4, URZ, 0x1, !UP4 ;  /* 0x00000001ff047887 */ /* 0x000fe4000e000000 */
[----:B------:R-:W-:Y:S02]  /*c8e0*/  UIADD3 UR71, UPT, UPT, UR5, UR71, URZ ;  /* 0x0000004705477290 */ /* 0x000fe4000fffe0ff */
[----:B------:R-:W-:-:S02]  /*c8f0*/  USEL UR13, UR13, URZ, !UP4 ;  /* 0x000000ff0d0d7287 */ /* 0x000fc4000e000000 */
[----:B------:R-:W-:Y:S01]  /*c900*/  ULOP3.LUT UR6, UR6, UR4, URZ, 0x3c, !UPT ;  /* 0x0000000406067292 */ /* 0x000fe2000f8e3cff */
[----:B--2---:R-:W-:Y:S01]  /*c910*/  FFMA R3, R0, R3, R151 ;  /* 0x0000000300037223 */ /* 0x004fe20000000097 */
[----:B------:R-:W-:-:S04]  /*c920*/  IMAD.MOV.U32 R0, RZ, RZ, R2 ;  /* 0x000000ffff007224 */ /* 0x000fc800078e0002 */
[----:B------:R1:W-:Y:S02]  /*c930*/  STL [R1+0x230], R3 ;  /* 0x0002300301007387 */ /* 0x0003e40000100800 */
[----:B-1----:R-:W-:Y:S01]  /*c940*/  IMAD.U32 R3, RZ, RZ, UR49 ;  /* 0x00000031ff037e24 */ /* 0x002fe2000f8e00ff */
[----:B------:R-:W-:Y:S06]  /*c950*/  BRA.U !UP0, `(.L_x_19) ;  /* 0xffffffbd08f87547 */ /* 0x000fec000b83ffff */
[----:B------:R-:W-:Y:S01]  /*c960*/  UISETP.GE.AND UP0, UPT, UR74, 0x1, UPT ;  /* 0x000000014a00788c */ /* 0x000fe2000bf06270 */
[----:B------:R-:W-:-:S08]  /*c970*/  IMAD.MOV.U32 R0, RZ, RZ, R2 ;  /* 0x000000ffff007224 */ /* 0x000fd000078e0002 */
[----:B------:R-:W-:Y:S05]  /*c980*/  BRA.U !UP0, `(.L_x_14) ;  /* 0x0000000108147547 */ /* 0x000fea000b800000 */
[----:B------:R-:W-:-:S06]  /*c990*/  USHF.L.U32 UR4, UR49, 0x1f, URZ ;  /* 0x0000001f31047899 */ /* 0x000fcc00080006ff */
[----:B------:R-:W-:-:S04]  /*c9a0*/  IMAD.U32 R0, RZ, RZ, UR4 ;  /* 0x00000004ff007e24 */ /* 0x000fc8000f8e00ff */
[----:B------:R-:W1:Y:S02]  /*c9b0*/  SYNCS.PHASECHK.TRANS64.TRYWAIT P0, [UR73], R0 ;  /* 0x00000000ff0075a7 */ /* 0x000e640008001149 */
[----:B-1----:R-:W-:Y:S05]  /*c9c0*/  @!P0 BRA `(.L_x_20) ;  /* 0x0000006400348947 */ /* 0x002fea0003800000 */
.L_x_26:
[----:B------:R-:W-:-:S07]  /*c9d0*/  IMAD.MOV.U32 R0, RZ, RZ, R2 ;  /* 0x000000ffff007224 */ /* 0x000fce00078e0002 */
.L_x_14:
[----:B------:R-:W3:Y:S01]  /*c9e0*/  LDL.LU R140, [R1+0x230] ;  /* 0x00023000018c7983 */ /* 0x000ee20000300800 */
[----:B------:R-:W1:Y:S01]  /*c9f0*/  S2R R244, SR_TID.X ;  /* 0x0000000000f47919 */ /* 0x000e620000002100 */
[----:B------:R-:W4:Y:S01]  /*ca00*/  LDCU.64 UR4, c[0x0][0x3e0] ;  /* 0x00007c00ff0477ac */ /* 0x000f220008000a00 */
[----:B------:R-:W5:Y:S08]  /*ca10*/  LDC.64 R198, c[0x0][0x398] ;  /* 0x0000e600ffc67b82 */ /* 0x000f700000000a00 */
[----:B------:R-:W-:Y:S06]  /*ca20*/  BAR.SYNC.DEFER_BLOCKING 0x0 ;  /* 0x0000000000007b1d */ /* 0x000fec0000010000 */
[----:B------:R-:W2:Y:S02]  /*ca30*/  @!P6 SYNCS.CCTL.IV [UR8+0xa800] ;  /* 0x00a80000ff00e9b1 */ /* 0x000ea40008000008 */
[----:B--2---:R-:W-:Y:S01]  /*ca40*/  BAR.SYNC.DEFER_BLOCKING 0x0 ;  /* 0x0000000000007b1d */ /* 0x004fe20000010000 */
[----:B-1----:R-:W-:-:S04]  /*ca50*/  SHF.R.U32.HI R3, RZ, 0x2, R244 ;  /* 0x00000002ff037819 */ /* 0x002fc800000116f4 */
[----:B------:R-:W-:Y:S01]  /*ca60*/  LOP3.LUT R3, R3, 0x18, RZ, 0xc0, !PT ;  /* 0x0000001803037812 */ /* 0x000fe200078ec0ff */
[----:B0-----:R-:W-:Y:S01]  /*ca70*/  LDTM.16dp32bit_t0_t15.x128 R4, tmem[UR10] ;  /* 0x0000000a000479ee */ /* 0x001fe20008b80000 */
[----:B------:R-:W0:Y:S01]  /*ca80*/  LDTM.16dp32bit_t16_t31.x128 R4, tmem[UR10+0x80] ;  /* 0x0000800a000479ee */ /* 0x000e220008ba0000 */
[C---:B------:R-:W-:Y:S02]  /*ca90*/  LOP3.LUT R2, R244.reuse, 0x10, RZ, 0xc0, !PT ;  /* 0x00000010f4027812 */ /* 0x040fe400078ec0ff */
[----:B------:R-:W-:Y:S02]  /*caa0*/  LOP3.LUT R3, R3, 0x1f, R244, 0xf8, !PT ;  /* 0x0000001f03037812 */ /* 0x000fe400078ef8f4 */
[----:B------:R-:W-:Y:S02]  /*cab0*/  LOP3.LUT R133, R244, 0xf, RZ, 0xc0, !PT ;  /* 0x0000000ff4857812 */ /* 0x000fe400078ec0ff */
[----:B------:R-:W-:Y:S01]  /*cac0*/  LEA R2, R2, UR8, 0x7 ;  /* 0x0000000802027c11 */ /* 0x000fe2000f8e38ff */
[----:B------:R-:W-:-:S04]  /*cad0*/  IMAD.SHL.U32 R136, R3, 0x8, RZ ;  /* 0x0000000803887824 */ /* 0x000fc800078e00ff */
[----:B------:R-:W-:Y:S01]  /*cae0*/  IMAD R2, R133, 0x10, R2 ;  /* 0x0000001085027824 */ /* 0x000fe200078e0202 */
[----:B------:R-:W-:Y:S01]  /*caf0*/  LOP3.LUT R138, R136, 0xc0, RZ, 0xc0, !PT ;  /* 0x000000c0888a7812 */ /* 0x000fe200078ec0ff */
[C---:B------:R-:W-:Y:S01]  /*cb00*/  IMAD.SHL.U32 R132, R244.reuse, 0x10, RZ ;  /* 0x00000010f4847824 */ /* 0x040fe200078e00ff */
[----:B------:R-:W-:Y:S01]  /*cb10*/  LOP3.LUT R139, R244, 0x60, RZ, 0xc0, !PT ;  /* 0x00000060f48b7812 */ /* 0x000fe200078ec0ff */
[----:B------:R-:W1:Y:S03]  /*cb20*/  S2UR UR11, SR_CTAID.X ;  /* 0x00000000000b79c3 */ /* 0x000e660000002500 */
[----:B------:R-:W-:Y:S01]  /*cb30*/  LOP3.LUT R137, R132, 0x30, RZ, 0xc0, !PT ;  /* 0x0000003084897812 */ /* 0x000fe200078ec0ff */
[----:B------:R-:W-:Y:S01]  /*cb40*/  IMAD R132, R139, 0x8, R2 ;  /* 0x000000088b847824 */ /* 0x000fe200078e0202 */
[----:B------:R-:W2:Y:S01]  /*cb50*/  @!P6 SYNCS.CCTL.IV [UR8+0xa808] ;  /* 0x00a80800ff00e9b1 */ /* 0x000ea20008000008 */
[----:B------:R-:W-:Y:S01]  /*cb60*/  NOP ;  /* 0x0000000000007918 */ /* 0x000fe20000000000 */
[----:B-1----:R-:W-:Y:S01]  /*cb70*/  USHF.L.U32 UR7, UR11, 0x6, URZ ;  /* 0x000000060b077899 */ /* 0x002fe200080006ff */
[C---:B---3--:R-:W-:Y:S01]  /*cb80*/  FMUL R135, R140.reuse, 8388608 ;  /* 0x4b0000008c877820 */ /* 0x048fe20000400000 */
[----:B------:R-:W-:-:S02]  /*cb90*/  FSETP.GEU.AND P1, PT, R140, 1.175494350822287508e-38, PT ;  /* 0x008000008c00780b */ /* 0x000fc40003f2e000 */
[C---:B------:R-:W-:Y:S02]  /*cba0*/  FSETP.GT.AND P0, PT, |R140|.reuse, 8.50705917302346158658e+37, PT ;  /* 0x7e8000008c00780b */ /* 0x040fe40003f04200 */
[----:B------:R-:W-:Y:S02]  /*cbb0*/  FSEL R135, R135, R140, !P1 ;  /* 0x0000008c87877208 */ /* 0x000fe40004800000 */
[----:B------:R-:W-:-:S03]  /*cbc0*/  FSETP.GEU.AND P2, PT, |R140|, 1.175494350822287508e-38, PT ;  /* 0x008000008c00780b */ /* 0x000fc60003f4e200 */
[----:B------:R-:W-:Y:S01]  /*cbd0*/  VIADD R134, R135, 0xc0cafb0d ;  /* 0xc0cafb0d87867836 */ /* 0x000fe20000000000 */
[----:B------:R-:W-:-:S04]  /*cbe0*/  FSEL R133, RZ, -23, P1 ;  /* 0xc1b80000ff857808 */ /* 0x000fc80000800000 */
[----:B------:R-:W-:Y:S01]  /*cbf0*/  LOP3.LUT R134, R134, 0xff800000, RZ, 0xc0, !PT ;  /* 0xff80000086867812 */ /* 0x000fe200078ec0ff */
[----:B------:R-:W-:-:S03]  /*cc00*/  @P0 FMUL R140, R140, 0.25 ;  /* 0x3e8000008c8c0820 */ /* 0x000fc60000400000 */
[----:B------:R-:W-:Y:S01]  /*cc10*/  I2FP.F32.S32 R136, R134 ;  /* 0x0000008600887245 */ /* 0x000fe20000201400 */
[----:B------:R-:W-:-:S04]  /*cc20*/  @!P2 FMUL R140, R140, 16777216 ;  /* 0x4b8000008c8ca820 */ /* 0x000fc80000400000 */
[----:B------:R-:W-:Y:S02]  /*cc30*/  FFMA.FTZ R133, R136, 1.1920928955078125e-07, R133 ;  /* 0x3400000088857823 */ /* 0x000fe40000010085 */
[----:B------:R-:W1:Y:S01]  /*cc40*/  MUFU.RCP R136, R140 ;  /* 0x0000008c00887308 */ /* 0x000e620000001000 */
[----:B0-----:R-:W-:Y:S01]  /*cc50*/  @P0 FMUL R4, R4, 0.25 ;  /* 0x3e80000004040820 */ /* 0x001fe20000400000 */
[----:B------:R-:W-:Y:S01]  /*cc60*/  @P0 FMUL R5, R5, 0.25 ;  /* 0x3e80000005050820 */ /* 0x000fe20000400000 */
        /* <DEDUP_REMOVED lines=126> */
[----:B------:R-:W-:Y:S01]  /*d450*/  @!P2 FMUL R4, R4, 16777216 ;  /* 0x4b8000000404a820 */ /* 0x000fe20000400000 */
        /* <DEDUP_REMOVED lines=254> */
[----:B------:R-:W-:Y:S01]  /*e440*/  FMUL R131, R136, R131 ;  /* 0x0000008388837220 */ /* 0x000fe20000400000 */
[----:B------:R-:W-:-:S02]  /*e450*/  F2FP.SATFINITE.E4M3.F32.PACK_AB_MERGE_C R136, R5, R4, RZ ;  /* 0x000000040588723e */ /* 0x000fc400048070ff */
[----:B------:R-:W-:Y:S02]  /*e460*/  F2FP.SATFINITE.E4M3.F32.PACK_AB_MERGE_C R7, R7, R6, RZ ;  /* 0x000000060707723e */ /* 0x000fe400048070ff */
[----:B------:R-:W-:Y:S02]  /*e470*/  F2FP.SATFINITE.E4M3.F32.PACK_AB_MERGE_C R8, R9, R8, RZ ;  /* 0x000000080908723e */ /* 0x000fe400048070ff */
[----:B------:R-:W-:Y:S02]  /*e480*/  F2FP.SATFINITE.E4M3.F32.PACK_AB_MERGE_C R24, R25, R24, RZ ;  /* 0x000000181918723e */ /* 0x000fe400048070ff */
[----:B------:R-:W-:Y:S02]  /*e490*/  F2FP.SATFINITE.E4M3.F32.PACK_AB_MERGE_C R32, R33, R32, RZ ;  /* 0x000000202120723e */ /* 0x000fe400048070ff */
[----:B------:R-:W-:Y:S02]  /*e4a0*/  F2FP.SATFINITE.E4M3.F32.PACK_AB_MERGE_C R12, R13, R12, RZ ;  /* 0x0000000c0d0c723e */ /* 0x000fe400048070ff */
[----:B------:R-:W-:-:S02]  /*e4b0*/  F2FP.SATFINITE.E4M3.F32.PACK_AB_MERGE_C R14, R15, R14, RZ ;  /* 0x0000000e0f0e723e */ /* 0x000fc400048070ff */
[----:B------:R-:W-:Y:S02]  /*e4c0*/  F2FP.SATFINITE.E4M3.F32.PACK_AB_MERGE_C R17, R17, R16, RZ ;  /* 0x000000101111723e */ /* 0x000fe400048070ff */
[----:B------:R-:W-:Y:S02]  /*e4d0*/  F2FP.SATFINITE.E4M3.F32.PACK_AB_MERGE_C R20, R21, R20, RZ ;  /* 0x000000141514723e */ /* 0x000fe400048070ff */
[----:B------:R-:W-:Y:S02]  /*e4e0*/  F2FP.SATFINITE.E4M3.F32.PACK_AB_MERGE_C R22, R23, R22, RZ ;  /* 0x000000161716723e */ /* 0x000fe400048070ff */
[----:B------:R-:W-:Y:S02]  /*e4f0*/  LOP3.LUT R136, R136, 0xffff, RZ, 0xc0, !PT ;  /* 0x0000ffff88887812 */ /* 0x000fe400078ec0ff */
[----:B------:R-:W-:Y:S02]  /*e500*/  LOP3.LUT R33, R8, 0xffff, RZ, 0xc0, !PT ;  /* 0x0000ffff08217812 */ /* 0x000fe400078ec0ff */
[----:B------:R-:W-:-:S02]  /*e510*/  LOP3.LUT R25, R7, 0xffff, RZ, 0xc0, !PT ;  /* 0x0000ffff07197812 */ /* 0x000fc400078ec0ff */
        /* <DEDUP_REMOVED lines=14> */
[----:B------:R-:W-:Y:S02]  /*e600*/  PRMT R9, R33, 0x3340, R0 ;  /* 0x0000334021097816 */ /* 0x000fe40000000000 */
[----:B------:R-:W-:Y:S02]  /*e610*/  PRMT R16, R136, 0x3340, R25 ;  /* 0x0000334088107816 */ /* 0x000fe40000000019 */
[----:B------:R-:W-:Y:S02]  /*e620*/  LOP3.LUT R37, R12, 0xffff, RZ, 0xc0, !PT ;  /* 0x0000ffff0c257812 */ /* 0x000fe400078ec0ff */
[----:B------:R-:W-:-:S02]  /*e630*/  LOP3.LUT R98, R14, 0xffff, RZ, 0xc0, !PT ;  /* 0x0000ffff0e627812 */ /* 0x000fc400078ec0ff */
[----:B------:R-:W-:Y:S02]  /*e640*/  LOP3.LUT R39, R17, 0xffff, RZ, 0xc0, !PT ;  /* 0x0000ffff11277812 */ /* 0x000fe400078ec0ff */
[----:B------:R-:W-:Y:S02]  /*e650*/  LOP3.LUT R41, R20, 0xffff, RZ, 0xc0, !PT ;  /* 0x0000ffff14297812 */ /* 0x000fe400078ec0ff */
[----:B------:R-:W-:Y:S02]  /*e660*/  LOP3.LUT R106, R22, 0xffff, RZ, 0xc0, !PT ;  /* 0x0000ffff166a7812 */ /* 0x000fe400078ec0ff */
[----:B------:R-:W-:Y:S02]  /*e670*/  LOP3.LUT R43, R24, 0xffff, RZ, 0xc0, !PT ;  /* 0x0000ffff182b7812 */ /* 0x000fe400078ec0ff */
[----:B------:R-:W-:Y:S02]  /*e680*/  LOP3.LUT R45, R28, 0xffff, RZ, 0xc0, !PT ;  /* 0x0000ffff1c2d7812 */ /* 0x000fe400078ec0ff */
[----:B------:R-:W-:-:S02]  /*e690*/  LOP3.LUT R114, R30, 0xffff, RZ, 0xc0, !PT ;  /* 0x0000ffff1e727812 */ /* 0x000fc400078ec0ff */
[----:B------:R-:W-:Y:S02]  /*e6a0*/  LOP3.LUT R47, R32, 0xffff, RZ, 0xc0, !PT ;  /* 0x0000ffff202f7812 */ /* 0x000fe400078ec0ff */
[----:B------:R-:W-:Y:S02]  /*e6b0*/  LOP3.LUT R49, R36, 0xffff, RZ, 0xc0, !PT ;  /* 0x0000ffff24317812 */ /* 0x000fe400078ec0ff */
[----:B------:R-:W-:Y:S02]  /*e6c0*/  LOP3.LUT R122, R38, 0xffff, RZ, 0xc0, !PT ;  /* 0x0000ffff267a7812 */ /* 0x000fe400078ec0ff */
[----:B------:R-:W-:Y:S02]  /*e6d0*/  LOP3.LUT R51, R40, 0xffff, RZ, 0xc0, !PT ;  /* 0x0000ffff28337812 */ /* 0x000fe400078ec0ff */
[----:B------:R-:W-:Y:S02]  /*e6e0*/  F2FP.SATFINITE.E4M3.F32.PACK_AB_MERGE_C R52, R53, R52, RZ ;  /* 0x000000343534723e */ /* 0x000fe400048070ff */
[----:B------:R-:W-:-:S02]  /*e6f0*/  F2FP.SATFINITE.E4M3.F32.PACK_AB_MERGE_C R54, R55, R54, RZ ;  /* 0x000000363736723e */ /* 0x000fc400048070ff */
[----:B------:R-:W-:Y:S02]  /*e700*/  F2FP.SATFINITE.E4M3.F32.PACK_AB_MERGE_C R56, R57, R56, RZ ;  /* 0x000000383938723e */ /* 0x000fe400048070ff */
[----:B------:R-:W-:Y:S02]  /*e710*/  F2FP.SATFINITE.E4M3.F32.PACK_AB_MERGE_C R18, R19, R18, RZ ;  /* 0x000000121312723e */ /* 0x000fe400048070ff */
[----:B------:R-:W-:Y:S02]  /*e720*/  F2FP.SATFINITE.E4M3.F32.PACK_AB_MERGE_C R10, R11, R10, RZ ;  /* 0x0000000a0b0a723e */ /* 0x000fe400048070ff */
[----:B------:R-:W-:Y:S02]  /*e730*/  F2FP.SATFINITE.E4M3.F32.PACK_AB_MERGE_C R8, R131, R130, RZ ;  /* 0x000000828308723e */ /* 0x000fe400048070ff */
[----:B------:R-:W-:Y:S02]  /*e740*/  PRMT R16, R16, 0x5410, R9 ;  /* 0x0000541010107816 */ /* 0x000fe40000000009 */
[----:B------:R-:W-:-:S02]  /*e750*/  PRMT R12, R39, 0x3340, R0 ;  /* 0x00003340270c7816 */ /* 0x000fc40000000000 */
[----:B------:R-:W-:Y:S02]  /*e760*/  PRMT R14, R43, 0x3340, R0 ;  /* 0x000033402b0e7816 */ /* 0x000fe40000000000 */
[----:B------:R-:W-:Y:S02]  /*e770*/  PRMT R17, R37, 0x3340, R98 ;  /* 0x0000334025117816 */ /* 0x000fe40000000062 */
[----:B------:R-:W-:Y:S02]  /*e780*/  PRMT R19, R41, 0x3340, R106 ;  /* 0x0000334029137816 */ /* 0x000fe4000000006a */
[----:B------:R-:W-:Y:S02]  /*e790*/  F2FP.SATFINITE.E4M3.F32.PACK_AB_MERGE_C R58, R59, R58, RZ ;  /* 0x0000003a3b3a723e */ /* 0x000fe400048070ff */
[--C-:B------:R-:W-:Y:S02]  /*e7a0*/  PRMT R9, R47, 0x3340, R0.reuse ;  /* 0x000033402f097816 */ /* 0x100fe40000000000 */
[----:B------:R-:W-:-:S02]  /*e7b0*/  PRMT R22, R51, 0x3340, R0 ;  /* 0x0000334033167816 */ /* 0x000fc40000000000 */
[----:B------:R-:W-:Y:S02]  /*e7c0*/  PRMT R20, R45, 0x3340, R114 ;  /* 0x000033402d147816 */ /* 0x000fe40000000072 */
[----:B------:R-:W-:Y:S02]  /*e7d0*/  PRMT R11, R49, 0x3340, R122 ;  /* 0x00003340310b7816 */ /* 0x000fe4000000007a */
[----:B------:R-:W-:Y:S02]  /*e7e0*/  LOP3.LUT R53, R44, 0xffff, RZ, 0xc0, !PT ;  /* 0x0000ffff2c357812 */ /* 0x000fe400078ec0ff */
[----:B------:R-:W-:Y:S02]  /*e7f0*/  LOP3.LUT R130, R46, 0xffff, RZ, 0xc0, !PT ;  /* 0x0000ffff2e827812 */ /* 0x000fe400078ec0ff */
[----:B------:R-:W-:Y:S02]  /*e800*/  LOP3.LUT R55, R48, 0xffff, RZ, 0xc0, !PT ;  /* 0x0000ffff30377812 */ /* 0x000fe400078ec0ff */
[----:B------:R-:W-:-:S02]  /*e810*/  LOP3.LUT R52, R52, 0xffff, RZ, 0xc0, !PT ;  /* 0x0000ffff34347812 */ /* 0x000fc400078ec0ff */
[----:B------:R-:W-:Y:S02]  /*e820*/  LOP3.LUT R57, R54, 0xffff, RZ, 0xc0, !PT ;  /* 0x0000ffff36397812 */ /* 0x000fe400078ec0ff */
[----:B------:R-:W-:Y:S02]  /*e830*/  LOP3.LUT R59, R56, 0xffff, RZ, 0xc0, !PT ;  /* 0x0000ffff383b7812 */ /* 0x000fe400078ec0ff */
        /* <DEDUP_REMOVED lines=8> */
[----:B------:R-:W-:Y:S02]  /*e8c0*/  PRMT R20, R20, 0x5410, R9 ;  /* 0x0000541014147816 */ /* 0x000fe40000000009 */
[----:B------:R-:W-:-:S02]  /*e8d0*/  PRMT R12, R11, 0x5410, R22 ;  /* 0x000054100b0c7816 */ /* 0x000fc40000000016 */
[----:B------:R-:W-:Y:S02]  /*e8e0*/  PRMT R14, R55, 0x3340, R0 ;  /* 0x00003340370e7816 */ /* 0x000fe40000000000 */
[----:B------:R-:W-:Y:S02]  /*e8f0*/  PRMT R15, R53, 0x3340, R130 ;  /* 0x00003340350f7816 */ /* 0x000fe40000000082 */
[----:B------:R-:W-:Y:S02]  /*e900*/  F2FP.SATFINITE.E4M3.F32.PACK_AB_MERGE_C R72, R73, R72, RZ ;  /* 0x000000484948723e */ /* 0x000fe400048070ff */
[----:B------:R-:W-:Y:S02]  /*e910*/  F2FP.SATFINITE.E4M3.F32.PACK_AB_MERGE_C R74, R75, R74, RZ ;  /* 0x0000004a4b4a723e */ /* 0x000fe400048070ff */
[----:B------:R-:W-:Y:S02]  /*e920*/  F2FP.SATFINITE.E4M3.F32.PACK_AB_MERGE_C R76, R77, R76, RZ ;  /* 0x0000004c4d4c723e */ /* 0x000fe400048070ff */
[----:B------:R-:W-:-:S02]  /*e930*/  F2FP.SATFINITE.E4M3.F32.PACK_AB_MERGE_C R78, R79, R78, RZ ;  /* 0x0000004e4f4e723e */ /* 0x000fc400048070ff */
        /* <DEDUP_REMOVED lines=10> */
[----:B------:R-:W-:Y:S02]  /*e9e0*/  PRMT R15, R15, 0x5410, R14 ;  /* 0x000054100f0f7816 */ /* 0x000fe4000000000e */
[----:B------:R-:W-:-:S02]  /*e9f0*/  F2FP.SATFINITE.E4M3.F32.PACK_AB_MERGE_C R60, R61, R60, RZ ;  /* 0x0000003c3d3c723e */ /* 0x000fc400048070ff */
[----:B------:R-:W-:Y:S02]  /*ea00*/  F2FP.SATFINITE.E4M3.F32.PACK_AB_MERGE_C R62, R63, R62, RZ ;  /* 0x0000003e3f3e723e */ /* 0x000fe400048070ff */
[----:B------:R-:W-:Y:S02]  /*ea10*/  F2FP.SATFINITE.E4M3.F32.PACK_AB_MERGE_C R64, R65, R64, RZ ;  /* 0x000000404140723e */ /* 0x000fe400048070ff */
[----:B------:R-:W-:Y:S02]  /*ea20*/  PRMT R14, R9, 0x5410, R22 ;  /* 0x00005410090e7816 */ /* 0x000fe40000000016 */
[--C-:B------:R-:W-:Y:S02]  /*ea30*/  PRMT R22, R75, 0x3340, R0.reuse ;  /* 0x000033404b167816 */ /* 0x100fe40000000000 */
[----:B------:R-:W-:Y:S02]  /*ea40*/  PRMT R21, R79, 0x3340, R0 ;  /* 0x000033404f157816 */ /* 0x000fe40000000000 */
[----:B------:R-:W-:-:S02]  /*ea50*/  PRMT R31, R84, 0x3340, R73 ;  /* 0x00003340541f7816 */ /* 0x000fc40000000049 */
[----:B------:R-:W-:Y:S02]  /*ea60*/  PRMT R36, R92, 0x3340, R77 ;  /* 0x000033405c247816 */ /* 0x000fe4000000004d */
[----:B------:R-:W-:Y:S02]  /*ea70*/  F2FP.SATFINITE.E4M3.F32.PACK_AB_MERGE_C R66, R67, R66, RZ ;  /* 0x000000424342723e */ /* 0x000fe400048070ff */
[----:B------:R-:W-:Y:S02]  /*ea80*/  LOP3.LUT R68, R68, 0xffff, RZ, 0xc0, !PT ;  /* 0x0000ffff44447812 */ /* 0x000fe400078ec0ff */
[----:B------:R-:W-:Y:S02]  /*ea90*/  LOP3.LUT R65, R70, 0xffff, RZ, 0xc0, !PT ;  /* 0x0000ffff46417812 */ /* 0x000fe400078ec0ff */
[----:B------:R-:W-:Y:S02]  /*eaa0*/  LOP3.LUT R67, R72, 0xffff, RZ, 0xc0, !PT ;  /* 0x0000ffff48437812 */ /* 0x000fe400078ec0ff */
[----:B------:R-:W-:-:S02]  /*eab0*/  F2FP.SATFINITE.E4M3.F32.PACK_AB_MERGE_C R80, R81, R80, RZ ;  /* 0x000000505150723e */ /* 0x000fc400048070ff */
[----:B------:R-:W-:Y:S02]  /*eac0*/  LOP3.LUT R60, R60, 0xffff, RZ, 0xc0, !PT ;  /* 0x0000ffff3c3c7812 */ /* 0x000fe400078ec0ff */
[----:B------:R-:W-:Y:S02]  /*ead0*/  LOP3.LUT R61, R62, 0xffff, RZ, 0xc0, !PT ;  /* 0x0000ffff3e3d7812 */ /* 0x000fe400078ec0ff */
[----:B------:R-:W-:Y:S02]  /*eae0*/  LOP3.LUT R63, R64, 0xffff, RZ, 0xc0, !PT ;  /* 0x0000ffff403f7812 */ /* 0x000fe400078ec0ff */
[----:B------:R-:W-:Y:S02]  /*eaf0*/  F2FP.SATFINITE.E4M3.F32.PACK_AB_MERGE_C R100, R101, R100, RZ ;  /* 0x000000646564723e */ /* 0x000fe400048070ff */
[----:B------:R-:W-:Y:S02]  /*eb00*/  F2FP.SATFINITE.E4M3.F32.PACK_AB_MERGE_C R102, R103, R102, RZ ;  /* 0x000000666766723e */ /* 0x000fe400048070ff */
[----:B------:R-:W-:-:S02]  /*eb10*/  F2FP.SATFINITE.E4M3.F32.PACK_AB_MERGE_C R104, R105, R104, RZ ;  /* 0x000000686968723e */ /* 0x000fc400048070ff */
[----:B------:R-:W-:Y:S02]  /*eb20*/  PRMT R31, R31, 0x5410, R22 ;  /* 0x000054101f1f7816 */ /* 0x000fe40000000016 */
[----:B------:R-:W-:Y:S02]  /*eb30*/  PRMT R36, R36, 0x5410, R21 ;  /* 0x0000541024247816 */ /* 0x000fe40000000015 */
[----:B------:R-:W-:Y:S02]  /*eb40*/  SHF.R.U32.HI R21, RZ, 0x8, R136 ;  /* 0x00000008ff157819 */ /* 0x000fe40000011688 */
[----:B------:R-:W-:Y:S02]  /*eb50*/  SHF.R.U32.HI R22, RZ, 0x8, R25 ;  /* 0x00000008ff167819 */ /* 0x000fe40000011619 */
        /* <DEDUP_REMOVED lines=8> */
[----:B------:R-:W-:Y:S02]  /*ebe0*/  F2FP.SATFINITE.E4M3.F32.PACK_AB_MERGE_C R82, R83, R82, RZ ;  /* 0x000000525352723e */ /* 0x000fe400048070ff */
[----:B------:R-:W-:Y:S02]  /*ebf0*/  PRMT R24, R63, 0x3340, R0 ;  /* 0x000033403f187816 */ /* 0x000fe40000000000 */
[----:B------:R-:W-:Y:S02]  /*ec00*/  PRMT R13, R60, 0x3340, R61 ;  /* 0x000033403c0d7816 */ /* 0x000fe4000000003d */
[----:B------:R-:W-:Y:S02]  /*ec10*/  LOP3.LUT R76, R76, 0xffff, RZ, 0xc0, !PT ;  /* 0x0000ffff4c4c7812 */ /* 0x000fe400078ec0ff */
[----:B------:R-:W-:Y:S02]  /*ec20*/  LOP3.LUT R69, R78, 0xffff, RZ, 0xc0, !PT ;  /* 0x0000ffff4e457812 */ /* 0x000fe400078ec0ff */
[----:B------:R-:W-:-:S02]  /*ec30*/  LOP3.LUT R71, R80, 0xffff, RZ, 0xc0, !PT ;  /* 0x0000ffff50477812 */ /* 0x000fc400078ec0ff */
[----:B------:R-:W-:Y:S02]  /*ec40*/  LOP3.LUT R100, R100, 0xffff, RZ, 0xc0, !PT ;  /* 0x0000ffff64647812 */ /* 0x000fe400078ec0ff */
[----:B------:R-:W-:Y:S02]  /*ec50*/  LOP3.LUT R81, R102, 0xffff, RZ, 0xc0, !PT ;  /* 0x0000ffff66517812 */ /* 0x000fe400078ec0ff */
[----:B------:R-:W-:Y:S02]  /*ec60*/  LOP3.LUT R83, R104, 0xffff, RZ, 0xc0, !PT ;  /* 0x0000ffff68537812 */ /* 0x000fe400078ec0ff */
[----:B------:R-:W-:Y:S02]  /*ec70*/  F2FP.SATFINITE.E4M3.F32.PACK_AB_MERGE_C R90, R91, R90, RZ ;  /* 0x0000005a5b5a723e */ /* 0x000fe400048070ff */
[----:B------:R-:W-:Y:S02]  /*ec80*/  F2FP.SATFINITE.E4M3.F32.PACK_AB_MERGE_C R108, R109, R108, RZ ;  /* 0x0000006c6d6c723e */ /* 0x000fe400048070ff */
[----:B------:R-:W-:-:S02]  /*ec90*/  F2FP.SATFINITE.E4M3.F32.PACK_AB_MERGE_C R110, R111, R110, RZ ;  /* 0x0000006e6f6e723e */ /* 0x000fc400048070ff */
[----:B------:R-:W-:Y:S02]  /*eca0*/  F2FP.SATFINITE.E4M3.F32.PACK_AB_MERGE_C R112, R113, R112, RZ ;  /* 0x000000707170723e */ /* 0x000fe400048070ff */
[----:B------:R-:W-:Y:S02]  /*ecb0*/  LOP3.LUT R21, R21, 0xffff, RZ, 0xc0, !PT ;  /* 0x0000ffff15157812 */ /* 0x000fe400078ec0ff */
[----:B------:R-:W-:Y:S02]  /*ecc0*/  LOP3.LUT R22, R22, 0xffff, RZ, 0xc0, !PT ;  /* 0x0000ffff16167812 */ /* 0x000fe400078ec0ff */
[----:B------:R-:W-:Y:S02]  /*ecd0*/  PRMT R9, R11, 0x5410, R28 ;  /* 0x000054100b097816 */ /* 0x000fe4000000001c */
[----:B------:R-:W-:Y:S02]  /*ece0*/  LOP3.LUT R116, R116, 0xffff, RZ, 0xc0, !PT ;  /* 0x0000ffff74747812 */ /* 0x000fe400078ec0ff */
[----:B------:R-:W-:-:S02]  /*ecf0*/  LOP3.LUT R89, R118, 0xffff, RZ, 0xc0, !PT ;  /* 0x0000ffff76597812 */ /* 0x000fc400078ec0ff */
[----:B------:R-:W-:Y:S02]  /*ed00*/  LOP3.LUT R91, R120, 0xffff, RZ, 0xc0, !PT ;  /* 0x0000ffff785b7812 */ /* 0x000fe400078ec0ff */
[----:B------:R-:W-:Y:S02]  /*ed10*/  LOP3.LUT R124, R124, 0xffff, RZ, 0xc0, !PT ;  /* 0x0000ffff7c7c7812 */ /* 0x000fe400078ec0ff */
[----:B------:R-:W-:Y:S02]  /*ed20*/  LOP3.LUT R93, R126, 0xffff, RZ, 0xc0, !PT ;  /* 0x0000ffff7e5d7812 */ /* 0x000fe400078ec0ff */
[----:B------:R-:W-:Y:S02]  /*ed30*/  LOP3.LUT R95, R128, 0xffff, RZ, 0xc0, !PT ;  /* 0x0000ffff805f7812 */ /* 0x000fe400078ec0ff */
[----:B------:R-:W-:Y:S02]  /*ed40*/  PRMT R13, R13, 0x5410, R24 ;  /* 0x000054100d0d7816 */ /* 0x000fe40000000018 */
[----:B------:R-:W-:-:S02]  /*ed50*/  PRMT R11, R71, 0x3340, R0 ;  /* 0x00003340470b7816 */ /* 0x000fc40000000000 */
[----:B------:R-:W-:Y:S02]  /*ed60*/  PRMT R30, R76, 0x3340, R69 ;  /* 0x000033404c1e7816 */ /* 0x000fe40000000045 */
[----:B------:R-:W-:Y:S02]  /*ed70*/  F2FP.SATFINITE.E4M3.F32.PACK_AB_MERGE_C R34, R35, R34, RZ ;  /* 0x000000222322723e */ /* 0x000fe400048070ff */
[----:B------:R-:W-:Y:S02]  /*ed80*/  PRMT R24, R83, 0x3340, R0 ;  /* 0x0000334053187816 */ /* 0x000fe40000000000 */
[----:B------:R-:W-:Y:S02]  /*ed90*/  PRMT R23, R100, 0x3340, R81 ;  /* 0x0000334064177816 */ /* 0x000fe40000000051 */
[----:B------:R-:W-:Y:S02]  /*eda0*/  F2FP.SATFINITE.E4M3.F32.PACK_AB_MERGE_C R26, R27, R26, RZ ;  /* 0x0000001a1b1a723e */ /* 0x000fe400048070ff */
[----:B------:R-:W-:-:S02]  /*edb0*/  LOP3.LUT R108, R108, 0xffff, RZ, 0xc0, !PT ;  /* 0x0000ffff6c6c7812 */ /* 0x000fc400078ec0ff */
[----:B------:R-:W-:Y:S02]  /*edc0*/  LOP3.LUT R85, R110, 0xffff, RZ, 0xc0, !PT ;  /* 0x0000ffff6e557812 */ /* 0x000fe400078ec0ff */
[----:B------:R-:W-:Y:S02]  /*edd0*/  LOP3.LUT R87, R112, 0xffff, RZ, 0xc0, !PT ;  /* 0x0000ffff70577812 */ /* 0x000fe400078ec0ff */
[----:B------:R-:W-:Y:S02]  /*ede0*/  PRMT R35, R21, 0x3340, R22 ;  /* 0x0000334015237816 */ /* 0x000fe40000000016 */
[--C-:B------:R-:W-:Y:S02]  /*edf0*/  PRMT R28, R91, 0x3340, R0.reuse ;  /* 0x000033405b1c7816 */ /* 0x100fe40000000000 */
[----:B------:R-:W-:Y:S02]  /*ee00*/  PRMT R32, R95, 0x3340, R0 ;  /* 0x000033405f207816 */ /* 0x000fe40000000000 */
[----:B------:R-:W-:-:S02]  /*ee10*/  PRMT R27, R116, 0x3340, R89 ;  /* 0x00003340741b7816 */ /* 0x000fc40000000059 */
[----:B------:R-:W-:Y:S02]  /*ee20*/  PRMT R25, R124, 0x3340, R93 ;  /* 0x000033407c197816 */ /* 0x000fe4000000005d */
[----:B------:R-:W-:Y:S02]  /*ee30*/  SHF.R.U32.HI R21, RZ, 0x8, R33 ;  /* 0x00000008ff157819 */ /* 0x000fe40000011621 */
[----:B------:R-:W-:Y:S02]  /*ee40*/  PRMT R30, R30, 0x5410, R11 ;  /* 0x000054101e1e7816 */ /* 0x000fe4000000000b */
[----:B------:R-:W-:Y:S02]  /*ee50*/  PRMT R11, R23, 0x5410, R24 ;  /* 0x00005410170b7816 */ /* 0x000fe40000000018 */
[----:B------:R-:W-:Y:S02]  /*ee60*/  PRMT R24, R87, 0x3340, R0 ;  /* 0x0000334057187816 */ /* 0x000fe40000000000 */
[----:B------:R-:W-:-:S02]  /*ee70*/  PRMT R29, R108, 0x3340, R85 ;  /* 0x000033406c1d7816 */ /* 0x000fc40000000055 */
[----:B------:R-:W-:Y:S02]  /*ee80*/  PRMT R27, R27, 0x5410, R28 ;  /* 0x000054101b1b7816 */ /* 0x000fe4000000001c */
[----:B------:R-:W-:Y:S02]  /*ee90*/  PRMT R25, R25, 0x5410, R32 ;  /* 0x0000541019197816 */ /* 0x000fe40000000020 */
[----:B------:R-:W-:Y:S02]  /*eea0*/  LOP3.LUT R21, R21, 0xffff, RZ, 0xc0, !PT ;  /* 0x0000ffff15157812 */ /* 0x000fe400078ec0ff */
[----:B------:R-:W-:Y:S02]  /*eeb0*/  SHF.R.U32.HI R28, RZ, 0x8, R41 ;  /* 0x00000008ff1c7819 */ /* 0x000fe40000011629 */
[----:B------:R-:W-:Y:S02]  /*eec0*/  SHF.R.U32.HI R32, RZ, 0x8, R106 ;  /* 0x00000008ff207819 */ /* 0x000fe4000001166a */
[----:B------:R-:W-:-:S02]  /*eed0*/  PRMT R29, R29, 0x5410, R24 ;  /* 0x000054101d1d7816 */ /* 0x000fc40000000018 */
[----:B------:R-:W-:Y:S02]  /*eee0*/  SHF.R.U32.HI R24, RZ, 0x8, R39 ;  /* 0x00000008ff187819 */ /* 0x000fe40000011627 */
[----:B------:R-:W-:Y:S02]  /*eef0*/  PRMT R38, R21, 0x3340, R0 ;  /* 0x0000334015267816 */ /* 0x000fe40000000000 */
[----:B------:R-:W-:Y:S02]  /*ef00*/  LOP3.LUT R39, R28, 0xffff, RZ, 0xc0, !PT ;  /* 0x0000ffff1c277812 */ /* 0x000fe400078ec0ff */
[----:B------:R-:W-:Y:S02]  /*ef10*/  LOP3.LUT R32, R32, 0xffff, RZ, 0xc0, !PT ;  /* 0x0000ffff20207812 */ /* 0x000fe400078ec0ff */
[----:B------:R-:W-:Y:S02]  /*ef20*/  SHF.R.U32.HI R21, RZ, 0x8, R43 ;  /* 0x00000008ff157819 */ /* 0x000fe4000001162b */
[----:B------:R-:W-:-:S02]  /*ef30*/  PRMT R39, R39, 0x3340, R32 ;  /* 0x0000334027277816 */ /* 0x000fc40000000020 */
[----:B------:R-:W-:Y:S02]  /*ef40*/  LOP3.LUT R21, R21, 0xffff, RZ, 0xc0, !PT ;  /* 0x0000ffff15157812 */ /* 0x000fe400078ec0ff */
[----:B------:R-:W-:Y:S02]  /*ef50*/  SHF.R.U32.HI R28, RZ, 0x8, R49 ;  /* 0x00000008ff1c7819 */ /* 0x000fe40000011631 */
[----:B------:R-:W-:Y:S02]  /*ef60*/  SHF.R.U32.HI R32, RZ, 0x8, R122 ;  /* 0x00000008ff207819 */ /* 0x000fe4000001167a */
[----:B------:R-:W-:Y:S02]  /*ef70*/  SHF.R.U32.HI R22, RZ, 0x8, R37 ;  /* 0x00000008ff167819 */ /* 0x000fe40000011625 */
[----:B------:R-:W-:Y:S02]  /*ef80*/  SHF.R.U32.HI R23, RZ, 0x8, R98 ;  /* 0x00000008ff177819 */ /* 0x000fe40000011662 */
[----:B------:R-:W-:-:S02]  /*ef90*/  PRMT R44, R21, 0x3340, R0 ;  /* 0x00003340152c7816 */ /* 0x000fc40000000000 */
[----:B------:R-:W-:Y:S02]  /*efa0*/  LOP3.LUT R43, R28, 0xffff, RZ, 0xc0, !PT ;  /* 0x0000ffff1c2b7812 */ /* 0x000fe400078ec0ff */
[----:B------:R-:W-:Y:S02]  /*efb0*/  LOP3.LUT R32, R32, 0xffff, RZ, 0xc0, !PT ;  /* 0x0000ffff20207812 */ /* 0x000fe400078ec0ff */
[----:B------:R-:W-:Y:S02]  /*efc0*/  SHF.R.U32.HI R21, RZ, 0x8, R51 ;  /* 0x00000008ff157819 */ /* 0x000fe40000011633 */
[----:B------:R-:W-:Y:S02]  /*efd0*/  LOP3.LUT R22, R22, 0xffff, RZ, 0xc0, !PT ;  /* 0x0000ffff16167812 */ /* 0x000fe400078ec0ff */
[----:B------:R-:W-:Y:S02]  /*efe0*/  LOP3.LUT R23, R23, 0xffff, RZ, 0xc0, !PT ;  /* 0x0000ffff17177812 */ /* 0x000fe400078ec0ff */
[----:B------:R-:W-:-:S02]  /*eff0*/  PRMT R43, R43, 0x3340, R32 ;  /* 0x000033402b2b7816 */ /* 0x000fc40000000020 */
[----:B------:R-:W-:Y:S02]  /*f000*/  LOP3.LUT R21, R21, 0xffff, RZ, 0xc0, !PT ;  /* 0x0000ffff15157812 */ /* 0x000fe400078ec0ff */
[----:B------:R-:W-:Y:S02]  /*f010*/  SHF.R.U32.HI R28, RZ, 0x8, R52 ;  /* 0x00000008ff1c7819 */ /* 0x000fe40000011634 */
[----:B------:R-:W-:Y:S02]  /*f020*/  SHF.R.U32.HI R32, RZ, 0x8, R57 ;  /* 0x00000008ff207819 */ /* 0x000fe40000011639 */
[----:B------:R-:W-:Y:S02]  /*f030*/  PRMT R37, R22, 0x3340, R23 ;  /* 0x0000334016257816 */ /* 0x000fe40000000017 */
[----:B------:R-:W-:Y:S02]  /*f040*/  LOP3.LUT R33, R24, 0xffff, RZ, 0xc0, !PT ;  /* 0x0000ffff18217812 */ /* 0x000fe400078ec0ff */
[----:B------:R-:W-:-:S02]  /*f050*/  SHF.R.U32.HI R22, RZ, 0x8, R45 ;  /* 0x00000008ff167819 */ /* 0x000fc4000001162d */
[----:B------:R-:W-:Y:S02]  /*f060*/  SHF.R.U32.HI R23, RZ, 0x8, R114 ;  /* 0x00000008ff177819 */ /* 0x000fe40000011672 */
[----:B------:R-:W-:Y:S02]  /*f070*/  SHF.R.U32.HI R24, RZ, 0x8, R47 ;  /* 0x00000008ff187819 */ /* 0x000fe4000001162f */
[----:B------:R-:W-:Y:S02]  /*f080*/  PRMT R48, R21, 0x3340, R0 ;  /* 0x0000334015307816 */ /* 0x000fe40000000000 */
[----:B------:R-:W-:Y:S02]  /*f090*/  LOP3.LUT R47, R28, 0xffff, RZ, 0xc0, !PT ;  /* 0x0000ffff1c2f7812 */ /* 0x000fe400078ec0ff */
[----:B------:R-:W-:Y:S02]  /*f0a0*/  LOP3.LUT R32, R32, 0xffff, RZ, 0xc0, !PT ;  /* 0x0000ffff20207812 */ /* 0x000fe400078ec0ff */
[----:B------:R-:W-:-:S02]  /*f0b0*/  SHF.R.U32.HI R21, RZ, 0x8, R59 ;  /* 0x00000008ff157819 */ /* 0x000fc4000001163b */
[----:B------:R-:W-:Y:S02]  /*f0c0*/  LOP3.LUT R22, R22, 0xffff, RZ, 0xc0, !PT ;  /* 0x0000ffff16167812 */ /* 0x000fe400078ec0ff */
[----:B------:R-:W-:Y:S02]  /*f0d0*/  LOP3.LUT R23, R23, 0xffff, RZ, 0xc0, !PT ;  /* 0x0000ffff17177812 */ /* 0x000fe400078ec0ff */
[----:B------:R-:W-:Y:S02]  /*f0e0*/  PRMT R47, R47, 0x3340, R32 ;  /* 0x000033402f2f7816 */ /* 0x000fe40000000020 */
[----:B------:R-:W-:Y:S02]  /*f0f0*/  LOP3.LUT R21, R21, 0xffff, RZ, 0xc0, !PT ;  /* 0x0000ffff15157812 */ /* 0x000fe400078ec0ff */
[----:B------:R-:W-:Y:S02]  /*f100*/  SHF.R.U32.HI R28, RZ, 0x8, R68 ;  /* 0x00000008ff1c7819 */ /* 0x000fe40000011644 */
[----:B------:R-:W-:-:S02]  /*f110*/  SHF.R.U32.HI R32, RZ, 0x8, R65 ;  /* 0x00000008ff207819 */ /* 0x000fc40000011641 */
[----:B------:R-:W-:Y:S02]  /*f120*/  PRMT R41, R22, 0x3340, R23 ;  /* 0x0000334016297816 */ /* 0x000fe40000000017 */
[----:B------:R-:W-:Y:S02]  /*f130*/  SHF.R.U32.HI R22, RZ, 0x8, R53 ;  /* 0x00000008ff167819 */ /* 0x000fe40000011635 */
[----:B------:R-:W-:Y:S02]  /*f140*/  SHF.R.U32.HI R23, RZ, 0x8, R130 ;  /* 0x00000008ff177819 */ /* 0x000fe40000011682 */
[----:B------:R-:W-:Y:S02]  /*f150*/  PRMT R54, R21, 0x3340, R0 ;  /* 0x0000334015367816 */ /* 0x000fe40000000000 */
[----:B------:R-:W-:Y:S02]  /*f160*/  LOP3.LUT R51, R28, 0xffff, RZ, 0xc0, !PT ;  /* 0x0000ffff1c337812 */ /* 0x000fe400078ec0ff */
[----:B------:R-:W-:-:S02]  /*f170*/  LOP3.LUT R32, R32, 0xffff, RZ, 0xc0, !PT ;  /* 0x0000ffff20207812 */ /* 0x000fc400078ec0ff */
[----:B------:R-:W-:Y:S02]  /*f180*/  SHF.R.U32.HI R21, RZ, 0x8, R67 ;  /* 0x00000008ff157819 */ /* 0x000fe40000011643 */
[----:B------:R-:W-:Y:S02]  /*f190*/  LOP3.LUT R22, R22, 0xffff, RZ, 0xc0, !PT ;  /* 0x0000ffff16167812 */ /* 0x000fe400078ec0ff */
[----:B------:R-:W-:Y:S02]  /*f1a0*/  LOP3.LUT R23, R23, 0xffff, RZ, 0xc0, !PT ;  /* 0x0000ffff17177812 */ /* 0x000fe400078ec0ff */
[----:B------:R-:W-:Y:S02]  /*f1b0*/  PRMT R53, R51, 0x3340, R32 ;  /* 0x0000334033357816 */ /* 0x000fe40000000020 */
[----:B------:R-:W-:Y:S02]  /*f1c0*/  LOP3.LUT R21, R21, 0xffff, RZ, 0xc0, !PT ;  /* 0x0000ffff15157812 */ /* 0x000fe400078ec0ff */
[----:B------:R-:W-:-:S02]  /*f1d0*/  SHF.R.U32.HI R28, RZ, 0x8, R84 ;  /* 0x00000008ff1c7819 */ /* 0x000fc40000011654 */
[----:B------:R-:W-:Y:S02]  /*f1e0*/  SHF.R.U32.HI R32, RZ, 0x8, R73 ;  /* 0x00000008ff207819 */ /* 0x000fe40000011649 */
[----:B------:R-:W-:Y:S02]  /*f1f0*/  PRMT R45, R22, 0x3340, R23 ;  /* 0x00003340162d7816 */ /* 0x000fe40000000017 */
[----:B------:R-:W-:Y:S02]  /*f200*/  SHF.R.U32.HI R22, RZ, 0x8, R60 ;  /* 0x00000008ff167819 */ /* 0x000fe4000001163c */
[----:B------:R-:W-:Y:S02]  /*f210*/  PRMT R60, R21, 0x3340, R0 ;  /* 0x00003340153c7816 */ /* 0x000fe40000000000 */
[----:B------:R-:W-:Y:S02]  /*f220*/  LOP3.LUT R51, R28, 0xffff, RZ, 0xc0, !PT ;  /* 0x0000ffff1c337812 */ /* 0x000fe400078ec0ff */
[----:B------:R-:W-:-:S02]  /*f230*/  LOP3.LUT R32, R32, 0xffff, RZ, 0xc0, !PT ;  /* 0x0000ffff20207812 */ /* 0x000fc400078ec0ff */
[----:B------:R-:W-:Y:S02]  /*f240*/  SHF.R.U32.HI R21, RZ, 0x8, R75 ;  /* 0x00000008ff157819 */ /* 0x000fe4000001164b */
[----:B------:R-:W-:Y:S02]  /*f250*/  PRMT R57, R51, 0x3340, R32 ;  /* 0x0000334033397816 */ /* 0x000fe40000000020 */
[----:B------:R-:W-:Y:S02]  /*f260*/  LOP3.LUT R21, R21, 0xffff, RZ, 0xc0, !PT ;  /* 0x0000ffff15157812 */ /* 0x000fe400078ec0ff */
[----:B------:R-:W-:Y:S02]  /*f270*/  SHF.R.U32.HI R28, RZ, 0x8, R100 ;  /* 0x00000008ff1c7819 */ /* 0x000fe40000011664 */
[----:B------:R-:W-:Y:S02]  /*f280*/  SHF.R.U32.HI R32, RZ, 0x8, R81 ;  /* 0x00000008ff207819 */ /* 0x000fe40000011651 */
[----:B------:R-:W-:-:S02]  /*f290*/  SHF.R.U32.HI R23, RZ, 0x8, R61 ;  /* 0x00000008ff177819 */ /* 0x000fc4000001163d */
[----:B------:R-:W-:Y:S01]  /*f2a0*/  PRMT R64, R21, 0x3340, R0 ;  /* 0x0000334015407816 */ /* 0x000fe20000000000 */
[----:B------:R-:W-:Y:S01]  /*f2b0*/  IMAD.IADD R134, R135, 0x1, -R134 ;  /* 0x0000000187867824 */ /* 0x000fe200078e0a86 */
[----:B------:R-:W-:Y:S02]  /*f2c0*/  LOP3.LUT R51, R28, 0xffff, RZ, 0xc0, !PT ;  /* 0x0000ffff1c337812 */ /* 0x000fe400078ec0ff */
[----:B------:R-:W-:Y:S02]  /*f2d0*/  LOP3.LUT R32, R32, 0xffff, RZ, 0xc0, !PT ;  /* 0x0000ffff20207812 */ /* 0x000fe400078ec0ff */
[----:B------:R-:W-:Y:S02]  /*f2e0*/  SHF.R.U32.HI R21, RZ, 0x8, R83 ;  /* 0x00000008ff157819 */ /* 0x000fe40000011653 */
[----:B------:R-:W-:Y:S02]  /*f2f0*/  LOP3.LUT R22, R22, 0xffff, RZ, 0xc0, !PT ;  /* 0x0000ffff16167812 */ /* 0x000fe400078ec0ff */
[----:B------:R-:W-:Y:S01]  /*f300*/  LOP3.LUT R23, R23, 0xffff, RZ, 0xc0, !PT ;  /* 0x0000ffff17177812 */ /* 0x000fe200078ec0ff */
[----:B------:R-:W-:Y:S01]  /*f310*/  FADD R134, R134, -1 ;  /* 0xbf80000086867421 */ /* 0x000fe20000000000 */
[----:B------:R-:W-:Y:S01]  /*f320*/  PRMT R61, R51, 0x3340, R32 ;  /* 0x00003340333d7816 */ /* 0x000fe20000000020 */
[----:B------:R-:W-:Y:S01]  /*f330*/  IMAD.MOV.U32 R51, RZ, RZ, 0x3dc6b27f ;  /* 0x3dc6b27fff337424 */ /* 0x000fe200078e00ff */
[----:B------:R-:W-:-:S02]  /*f340*/  LOP3.LUT R21, R21, 0xffff, RZ, 0xc0, !PT ;  /* 0x0000ffff15157812 */ /* 0x000fc400078ec0ff */
[----:B------:R-:W-:Y:S02]  /*f350*/  PRMT R49, R22, 0x3340, R23 ;  /* 0x0000334016317816 */ /* 0x000fe40000000017 */
[----:B------:R-:W-:Y:S02]  /*f360*/  SHF.R.U32.HI R22, RZ, 0x8, R76 ;  /* 0x00000008ff167819 */ /* 0x000fe4000001164c */
[----:B------:R-:W-:Y:S02]  /*f370*/  SHF.R.U32.HI R23, RZ, 0x8, R69 ;  /* 0x00000008ff177819 */ /* 0x000fe40000011645 */
[--C-:B------:R-:W-:Y:S01]  /*f380*/  PRMT R70, R21, 0x3340, R0.reuse ;  /* 0x0000334015467816 */ /* 0x100fe20000000000 */
[----:B------:R-:W-:Y:S01]  /*f390*/  FFMA.FTZ R21, R134, R51, -0.16845393180847167969 ;  /* 0xbe2c7f3086157423 */ /* 0x000fe20000010033 */
[----:B------:R-:W-:Y:S02]  /*f3a0*/  PRMT R40, R33, 0x3340, R0 ;  /* 0x0000334021287816 */ /* 0x000fe40000000000 */
[----:B------:R-:W-:Y:S01]  /*f3b0*/  LOP3.LUT R22, R22, 0xffff, RZ, 0xc0, !PT ;  /* 0x0000ffff16167812 */ /* 0x000fe200078ec0ff */
[----:B------:R-:W-:Y:S01]  /*f3c0*/  FFMA.FTZ R21, R134, R21, 0.1716887056827545166 ;  /* 0x3e2fcf2a86157423 */ /* 0x000fe20000010015 */
[----:B------:R-:W-:-:S02]  /*f3d0*/  LOP3.LUT R23, R23, 0xffff, RZ, 0xc0, !PT ;  /* 0x0000ffff17177812 */ /* 0x000fc400078ec0ff */
[----:B------:R-:W-:Y:S02]  /*f3e0*/  LOP3.LUT R33, R24, 0xffff, RZ, 0xc0, !PT ;  /* 0x0000ffff18217812 */ /* 0x000fe400078ec0ff */
[----:B------:R-:W-:Y:S01]  /*f3f0*/  SHF.R.U32.HI R24, RZ, 0x8, R55 ;  /* 0x00000008ff187819 */ /* 0x000fe20000011637 */
[----:B------:R-:W-:Y:S01]  /*f400*/  FFMA.FTZ R21, R134, R21, -0.17900948226451873779 ;  /* 0xbe374e4386157423 */ /* 0x000fe20000010015 */
[----:B------:R-:W-:Y:S02]  /*f410*/  PRMT R55, R22, 0x3340, R23 ;  /* 0x0000334016377816 */ /* 0x000fe40000000017 */
[----:B------:R-:W-:Y:S02]  /*f420*/  PRMT R46, R33, 0x3340, R0 ;  /* 0x00003340212e7816 */ /* 0x000fe40000000000 */
[----:B------:R-:W-:Y:S02]  /*f430*/  SHF.R.U32.HI R22, RZ, 0x8, R92 ;  /* 0x00000008ff167819 */ /* 0x000fe4000001165c */
[----:B------:R-:W-:-:S02]  /*f440*/  SHF.R.U32.HI R23, RZ, 0x8, R77 ;  /* 0x00000008ff177819 */ /* 0x000fc4000001164d */
[----:B------:R-:W-:Y:S02]  /*f450*/  LOP3.LUT R33, R24, 0xffff, RZ, 0xc0, !PT ;  /* 0x0000ffff18217812 */ /* 0x000fe400078ec0ff */
[----:B------:R-:W-:Y:S01]  /*f460*/  SHF.R.U32.HI R24, RZ, 0x8, R63 ;  /* 0x00000008ff187819 */ /* 0x000fe2000001163f */
[----:B------:R-:W-:Y:S01]  /*f470*/  FFMA.FTZ R21, R134, R21, 0.20512372255325317383 ;  /* 0x3e520bf486157423 */ /* 0x000fe20000010015 */
[----:B------:R-:W-:Y:S02]  /*f480*/  LOP3.LUT R22, R22, 0xffff, RZ, 0xc0, !PT ;  /* 0x0000ffff16167812 */ /* 0x000fe400078ec0ff */
[----:B------:R-:W-:Y:S02]  /*f490*/  LOP3.LUT R23, R23, 0xffff, RZ, 0xc0, !PT ;  /* 0x0000ffff17177812 */ /* 0x000fe400078ec0ff */
[----:B------:R-:W-:Y:S02]  /*f4a0*/  PRMT R52, R33, 0x3340, R0 ;  /* 0x0000334021347816 */ /* 0x000fe40000000000 */
[----:B------:R-:W-:Y:S01]  /*f4b0*/  LOP3.LUT R33, R24, 0xffff, RZ, 0xc0, !PT ;  /* 0x0000ffff18217812 */ /* 0x000fe200078ec0ff */
[----:B------:R-:W-:Y:S01]  /*f4c0*/  FFMA.FTZ R21, R134, R21, -0.24046532809734344482 ;  /* 0xbe763c8b86157423 */ /* 0x000fe20000010015 */
[----:B------:R-:W-:-:S02]  /*f4d0*/  SHF.R.U32.HI R24, RZ, 0x8, R71 ;  /* 0x00000008ff187819 */ /* 0x000fc40000011647 */
[----:B------:R-:W-:Y:S02]  /*f4e0*/  PRMT R59, R22, 0x3340, R23 ;  /* 0x00003340163b7816 */ /* 0x000fe40000000017 */
[----:B------:R-:W-:Y:S02]  /*f4f0*/  SHF.R.U32.HI R22, RZ, 0x8, R108 ;  /* 0x00000008ff167819 */ /* 0x000fe4000001166c */
[----:B------:R-:W-:Y:S02]  /*f500*/  SHF.R.U32.HI R23, RZ, 0x8, R85 ;  /* 0x00000008ff177819 */ /* 0x000fe40000011655 */
[----:B------:R-:W-:Y:S01]  /*f510*/  PRMT R56, R33, 0x3340, R0 ;  /* 0x0000334021387816 */ /* 0x000fe20000000000 */
[----:B------:R-:W-:Y:S01]  /*f520*/  FFMA.FTZ R21, R134, R21, 0.28857114911079406738 ;  /* 0x3e93bf9986157423 */ /* 0x000fe20000010015 */
[----:B------:R-:W-:Y:S02]  /*f530*/  LOP3.LUT R33, R24, 0xffff, RZ, 0xc0, !PT ;  /* 0x0000ffff18217812 */ /* 0x000fe400078ec0ff */
[----:B------:R-:W-:-:S02]  /*f540*/  SHF.R.U32.HI R24, RZ, 0x8, R79 ;  /* 0x00000008ff187819 */ /* 0x000fc4000001164f */
[----:B------:R-:W-:Y:S02]  /*f550*/  LOP3.LUT R22, R22, 0xffff, RZ, 0xc0, !PT ;  /* 0x0000ffff16167812 */ /* 0x000fe400078ec0ff */
[----:B------:R-:W-:Y:S01]  /*f560*/  LOP3.LUT R23, R23, 0xffff, RZ, 0xc0, !PT ;  /* 0x0000ffff17177812 */ /* 0x000fe200078ec0ff */
[----:B------:R-:W-:Y:S01]  /*f570*/  FFMA.FTZ R21, R134, R21, -0.36067417263984680176 ;  /* 0xbeb8aa4986157423 */ /* 0x000fe20000010015 */
[----:B------:R-:W-:Y:S02]  /*f580*/  PRMT R62, R33, 0x3340, R0 ;  /* 0x00003340213e7816 */ /* 0x000fe40000000000 */
[----:B------:R-:W-:Y:S02]  /*f590*/  LOP3.LUT R33, R24, 0xffff, RZ, 0xc0, !PT ;  /* 0x0000ffff18217812 */ /* 0x000fe400078ec0ff */
[----:B------:R-:W-:Y:S02]  /*f5a0*/  SHF.R.U32.HI R24, RZ, 0x8, R87 ;  /* 0x00000008ff187819 */ /* 0x000fe40000011657 */
[----:B------:R-:W-:-:S02]  /*f5b0*/  PRMT R63, R22, 0x3340, R23 ;  /* 0x00003340163f7816 */ /* 0x000fc40000000017 */
[----:B------:R-:W-:Y:S02]  /*f5c0*/  SHF.R.U32.HI R22, RZ, 0x8, R116 ;  /* 0x00000008ff167819 */ /* 0x000fe40000011674 */
[----:B------:R-:W-:Y:S01]  /*f5d0*/  SHF.R.U32.HI R23, RZ, 0x8, R89 ;  /* 0x00000008ff177819 */ /* 0x000fe20000011659 */
[----:B------:R-:W-:Y:S01]  /*f5e0*/  FFMA.FTZ R21, R134, R21, 0.48089820146560668945 ;  /* 0x3ef6384a86157423 */ /* 0x000fe20000010015 */
[----:B------:R-:W-:Y:S02]  /*f5f0*/  PRMT R68, R33, 0x3340, R0 ;  /* 0x0000334021447816 */ /* 0x000fe40000000000 */
[----:B------:R-:W-:Y:S02]  /*f600*/  LOP3.LUT R33, R24, 0xffff, RZ, 0xc0, !PT ;  /* 0x0000ffff18217812 */ /* 0x000fe400078ec0ff */
[----:B------:R-:W-:Y:S02]  /*f610*/  SHF.R.U32.HI R24, RZ, 0x8, R91 ;  /* 0x00000008ff187819 */ /* 0x000fe4000001165b */
[----:B------:R-:W-:-:S02]  /*f620*/  LOP3.LUT R22, R22, 0xffff, RZ, 0xc0, !PT ;  /* 0x0000ffff16167812 */ /* 0x000fc400078ec0ff */
[----:B------:R-:W-:Y:S01]  /*f630*/  LOP3.LUT R23, R23, 0xffff, RZ, 0xc0, !PT ;  /* 0x0000ffff17177812 */ /* 0x000fe200078ec0ff */
[----:B------:R-:W-:Y:S01]  /*f640*/  FFMA.FTZ R21, R134, R21, -0.72134751081466674805 ;  /* 0xbf38aa3b86157423 */ /* 0x000fe20000010015 */
[----:B------:R-:W-:Y:S02]  /*f650*/  SHF.R.U32.HI R28, RZ, 0x8, R124 ;  /* 0x00000008ff1c7819 */ /* 0x000fe4000001167c */
[----:B------:R-:W-:Y:S02]  /*f660*/  SHF.R.U32.HI R32, RZ, 0x8, R93 ;  /* 0x00000008ff207819 */ /* 0x000fe4000001165d */
[----:B------:R-:W-:Y:S02]  /*f670*/  PRMT R72, R33, 0x3340, R0 ;  /* 0x0000334021487816 */ /* 0x000fe40000000000 */
[----:B------:R-:W-:Y:S02]  /*f680*/  LOP3.LUT R33, R24, 0xffff, RZ, 0xc0, !PT ;  /* 0x0000ffff18217812 */ /* 0x000fe400078ec0ff */
[----:B------:R-:W-:Y:S01]  /*f690*/  PRMT R22, R22, 0x3340, R23 ;  /* 0x0000334016167816 */ /* 0x000fe20000000017 */
[----:B------:R-:W-:Y:S01]  /*f6a0*/  FMUL R21, R134, R21 ;  /* 0x0000001586157220 */ /* 0x000fe20000400000 */
[----:B------:R-:W-:Y:S01]  /*f6b0*/  LOP3.LUT R23, R10, 0xffff, RZ, 0xc0, !PT ;  /* 0x0000ffff0a177812 */ /* 0x000fe200078ec0ff */
[----:B------:R-:W-:Y:S01]  /*f6c0*/  IMAD.U32 R242, RZ, RZ, UR7 ;  /* 0x00000007fff27e24 */ /* 0x000fe2000f8e00ff */
[----:B------:R-:W-:Y:S01]  /*f6d0*/  LOP3.LUT R51, R28, 0xffff, RZ, 0xc0, !PT ;  /* 0x0000ffff1c337812 */ /* 0x000fe200078ec0ff */
[----:B----4-:R-:W-:Y:S01]  /*f6e0*/  UIMAD UR4, UR76, UR4, URZ ;  /* 0x000000044c0472a4 */ /* 0x010fe2000f8e02ff */
[----:B------:R-:W-:Y:S01]  /*f6f0*/  LOP3.LUT R32, R32, 0xffff, RZ, 0xc0, !PT ;  /* 0x0000ffff20207812 */ /* 0x000fe200078ec0ff */
[----:B------:R-:W0:Y:S01]  /*f700*/  LDC R24, c[0x0][0x3e8] ;  /* 0x0000fa00ff187b82 */ /* 0x000e220000000800 */
[----:B------:R-:W-:-:S02]  /*f710*/  LOP3.LUT R10, R18, 0xffff, RZ, 0xc0, !PT ;  /* 0x0000ffff120a7812 */ /* 0x000fc400078ec0ff */
[----:B------:R-:W-:Y:S02]  /*f720*/  SHF.R.U32.HI R18, RZ, 0x8, R95 ;  /* 0x00000008ff127819 */ /* 0x000fe4000001165f */
[----:B------:R-:W-:Y:S02]  /*f730*/  PRMT R65, R33, 0x3340, R0 ;  /* 0x0000334021417816 */ /* 0x000fe40000000000 */
[----:B------:R-:W-:Y:S02]  /*f740*/  LOP3.LUT R26, R26, 0xffff, RZ, 0xc0, !PT ;  /* 0x0000ffff1a1a7812 */ /* 0x000fe400078ec0ff */
[----:B------:R-:W-:Y:S01]  /*f750*/  ISETP.GE.U32.AND P0, PT, R135, 0x7f800000, PT ;  /* 0x7f8000008700780c */ /* 0x000fe20003f06070 */
[----:B------:R-:W-:Y:S01]  /*f760*/  FMUL R21, R134, R21 ;  /* 0x0000001586157220 */ /* 0x000fe20000400000 */
[----:B------:R-:W-:Y:S01]  /*f770*/  LOP3.LUT R33, R34, 0xffff, RZ, 0xc0, !PT ;  /* 0x0000ffff22217812 */ /* 0x000fe200078ec0ff */
[----:B------:R-:W1:Y:S01]  /*f780*/  LDC R28, c[0x0][0x3e8] ;  /* 0x0000fa00ff1c7b82 */ /* 0x000e620000000800 */
[----:B------:R-:W-:-:S02]  /*f790*/  PRMT R32, R51, 0x3340, R32 ;  /* 0x0000334033207816 */ /* 0x000fc40000000020 */
[----:B------:R-:W-:Y:S02]  /*f7a0*/  PRMT R38, R35, 0x5410, R38 ;  /* 0x0000541023267816 */ /* 0x000fe40000000026 */
[----:B------:R-:W-:Y:S02]  /*f7b0*/  LOP3.LUT R51, R18, 0xffff, RZ, 0xc0, !PT ;  /* 0x0000ffff12337812 */ /* 0x000fe400078ec0ff */
[----:B------:R-:W-:Y:S02]  /*f7c0*/  PRMT R37, R37, 0x5410, R40 ;  /* 0x0000541025257816 */ /* 0x000fe40000000028 */
[----:B------:R-:W-:Y:S02]  /*f7d0*/  PRMT R39, R39, 0x5410, R44 ;  /* 0x0000541027277816 */ /* 0x000fe4000000002c */
[----:B------:R-:W-:Y:S02]  /*f7e0*/  PRMT R46, R41, 0x5410, R46 ;  /* 0x00005410292e7816 */ /* 0x000fe4000000002e */
[----:B------:R-:W-:Y:S01]  /*f7f0*/  PRMT R18, R19, 0x4210, R26 ;  /* 0x0000421013127816 */ /* 0x000fe2000000001a */
[----:B------:R-:W-:Y:S01]  /*f800*/  FFMA.FTZ R134, R134, 1.4426950216293334961, R21 ;  /* 0x3fb8aa3b86867823 */ /* 0x000fe20000010015 */
[----:B------:R-:W-:-:S02]  /*f810*/  PRMT R19, R20, 0x4210, R33 ;  /* 0x0000421014137816 */ /* 0x000fc40000000021 */
[----:B------:R-:W-:Y:S02]  /*f820*/  PRMT R16, R16, 0x4210, R23 ;  /* 0x0000421010107816 */ /* 0x000fe40000000017 */
[----:B------:R-:W-:Y:S02]  /*f830*/  PRMT R65, R22, 0x5410, R65 ;  /* 0x0000541016417816 */ /* 0x000fe40000000041 */
[----:B------:R-:W-:Y:S02]  /*f840*/  PRMT R20, R38, 0x5210, R23 ;  /* 0x0000521026147816 */ /* 0x000fe40000000017 */
[--C-:B------:R-:W-:Y:S02]  /*f850*/  PRMT R17, R17, 0x4210, R10.reuse ;  /* 0x0000421011117816 */ /* 0x100fe4000000000a */
[----:B------:R-:W-:Y:S02]  /*f860*/  PRMT R21, R37, 0x5210, R10 ;  /* 0x0000521025157816 */ /* 0x000fe4000000000a */
[----:B------:R-:W-:-:S02]  /*f870*/  PRMT R22, R39, 0x5210, R26 ;  /* 0x0000521027167816 */ /* 0x000fc4000000001a */
[----:B------:R-:W-:Y:S01]  /*f880*/  PRMT R23, R46, 0x5210, R33 ;  /* 0x000052102e177816 */ /* 0x000fe20000000021 */
[----:B--2---:R2:W-:Y:S01]  /*f890*/  STS.128 [R132], R16 ;  /* 0x0000001084007388 */ /* 0x0045e20000000c00 */
[----:B------:R-:W-:Y:S01]  /*f8a0*/  FADD R133, R133, R134 ;  /* 0x0000008685857221 */ /* 0x000fe20000000000 */
[----:B------:R-:W-:Y:S01]  /*f8b0*/  FSETP.NEU.AND P1, PT, R135, RZ, PT ;  /* 0x000000ff8700720b */ /* 0x000fe20003f2d000 */
[----:B------:R-:W3:Y:S01]  /*f8c0*/  LDC.64 R38, c[0x0][0x398] ;  /* 0x0000e600ff267b82 */ /* 0x000ee20000000a00 */
[----:B------:R-:W-:Y:S01]  /*f8d0*/  STS.128 [R132+0x400], R20 ;  /* 0x0004001484007388 */ /* 0x000fe20000000c00 */
[----:B--2---:R-:W-:-:S04]  /*f8e0*/  @P0 IMAD.MOV.U32 R16, RZ, RZ, 0x7f800000 ;  /* 0x7f800000ff100424 */ /* 0x004fc800078e00ff */
[----:B------:R-:W-:-:S05]  /*f8f0*/  @P0 FFMA.FTZ R133, R135, R16, +INF ;  /* 0x7f80000087850423 */ /* 0x000fca0000010010 */
[----:B------:R-:W-:Y:S02]  /*f900*/  FSEL R133, R133, -INF , P1 ;  /* 0xff80000085857808 */ /* 0x000fe40000800000 */
[----:B------:R-:W-:-:S03]  /*f910*/  PRMT R67, R51, 0x3340, R0 ;  /* 0x0000334033437816 */ /* 0x000fc60000000000 */
[----:B------:R-:W-:Y:S01]  /*f920*/  FFMA R237, R133, 0.69314718246459960938, R0 ;  /* 0x3f31721885ed7823 */ /* 0x000fe20000000000 */
[----:B------:R-:W-:-:S04]  /*f930*/  LOP3.LUT R0, R244, 0x7f, RZ, 0xc0, !PT ;  /* 0x0000007ff4007812 */ /* 0x000fc800078ec0ff */
[----:B------:R-:W-:Y:S01]  /*f940*/  LEA R10, R0, UR8, 0x4 ;  /* 0x00000008000a7c11 */ /* 0x000fe2000f8e20ff */
[----:B------:R-:W-:Y:S01]  /*f950*/  BAR.SYNC.DEFER_BLOCKING 0x0 ;  /* 0x0000000000007b1d */ /* 0x000fe20000010000 */
[----:B------:R-:W-:Y:S02]  /*f960*/  PRMT R67, R32, 0x5410, R67 ;  /* 0x0000541020437816 */ /* 0x000fe40000000043 */
[----:B------:R-:W-:-:S05]  /*f970*/  LOP3.LUT R242, R242, 0x3f, R244, 0xf8, !PT ;  /* 0x0000003ff2f27812 */ /* 0x000fca00078ef8f4 */
[----:B------:R-:W-:Y:S01]  /*f980*/  IMAD R17, R242, UR5, RZ ;  /* 0x00000005f2117c24 */ /* 0x000fe2000f8e02ff */
[----:B------:R-:W-:-:S04]  /*f990*/  PRMT R48, R43, 0x5410, R48 ;  /* 0x000054102b307816 */ /* 0x000fc80000000030 */
[----:B-----5:R-:W-:Y:S01]  /*f9a0*/  IADD3 R198, P0, P1, R17, UR4, R198 ;  /* 0x0000000411c67c10 */ /* 0x020fe2000f91e0c6 */
[----:B------:R-:W2:Y:S04]  /*f9b0*/  LDS.128 R32, [R10] ;  /* 0x000000000a207984 */ /* 0x000ea80000000c00 */
[----:B------:R-:W-:Y:S01]  /*f9c0*/  LDS.128 R20, [R10+0x800] ;  /* 0x000800000a147984 */ /* 0x000fe20000000c00 */
[----:B------:R-:W-:Y:S02]  /*f9d0*/  SHF.R.S32.HI R26, RZ, 0x1f, R17 ;  /* 0x0000001fff1a7819 */ /* 0x000fe40000011411 */
[----:B------:R-:W-:Y:S02]  /*f9e0*/  LOP3.LUT R17, R42, 0xffff, RZ, 0xc0, !PT ;  /* 0x0000ffff2a117812 */ /* 0x000fe400078ec0ff */
[----:B------:R-:W-:-:S02]  /*f9f0*/  PRMT R45, R45, 0x5410, R52 ;  /* 0x000054102d2d7816 */ /* 0x000fc40000000034 */
[----:B------:R-:W-:Y:S02]  /*fa00*/  LOP3.LUT R50, R50, 0xffff, RZ, 0xc0, !PT ;  /* 0x0000ffff32327812 */ /* 0x000fe400078ec0ff */
[--C-:B------:R-:W-:Y:S02]  /*fa10*/  PRMT R40, R12, 0x4210, R17.reuse ;  /* 0x000042100c287816 */ /* 0x100fe40000000011 */
[----:B------:R-:W-:Y:S02]  /*fa20*/  PRMT R48, R48, 0x5210, R17 ;  /* 0x0000521030307816 */ /* 0x000fe40000000011 */
[----:B------:R-:W-:Y:S02]  /*fa30*/  PRMT R54, R47, 0x5410, R54 ;  /* 0x000054102f367816 */ /* 0x000fe40000000036 */
[----:B------:R-:W-:Y:S02]  /*fa40*/  PRMT R51, R49, 0x5410, R56 ;  /* 0x0000541031337816 */ /* 0x000fe40000000038 */
[----:B------:R-:W-:-:S02]  /*fa50*/  LOP3.LUT R17, R58, 0xffff, RZ, 0xc0, !PT ;  /* 0x0000ffff3a117812 */ /* 0x000fc400078ec0ff */
[----:B------:R-:W-:Y:S02]  /*fa60*/  LOP3.LUT R66, R66, 0xffff, RZ, 0xc0, !PT ;  /* 0x0000ffff42427812 */ /* 0x000fe400078ec0ff */
[--C-:B------:R-:W-:Y:S02]  /*fa70*/  PRMT R41, R15, 0x4210, R50.reuse ;  /* 0x000042100f297816 */ /* 0x100fe40000000032 */
[----:B------:R-:W-:Y:S02]  /*fa80*/  PRMT R49, R45, 0x5210, R50 ;  /* 0x000052102d317816 */ /* 0x000fe40000000032 */
[--C-:B------:R-:W-:Y:S02]  /*fa90*/  PRMT R42, R14, 0x4210, R17.reuse ;  /* 0x000042100e2a7816 */ /* 0x100fe40000000011 */
[----:B------:R-:W-:Y:S02]  /*faa0*/  PRMT R50, R54, 0x5210, R17 ;  /* 0x0000521036327816 */ /* 0x000fe40000000011 */
[--C-:B------:R-:W-:Y:S01]  /*fab0*/  PRMT R43, R13, 0x4210, R66.reuse ;  /* 0x000042100d2b7816 */ /* 0x100fe20000000042 */
[----:B------:R-:W-:Y:S01]  /*fac0*/  BAR.SYNC.DEFER_BLOCKING 0x0 ;  /* 0x0000000000007b1d */ /* 0x000fe20000010000 */
[----:B------:R-:W-:-:S02]  /*fad0*/  PRMT R51, R51, 0x5210, R66 ;  /* 0x0000521033337816 */ /* 0x000fc40000000042 */
[----:B------:R-:W-:-:S03]  /*fae0*/  LEA R236, R0, UR8, 0x4 ;  /* 0x0000000800ec7c11 */ /* 0x000fc6000f8e20ff */
[----:B------:R4:W-:Y:S04]  /*faf0*/  STS.128 [R132], R40 ;  /* 0x0000002884007388 */ /* 0x0009e80000000c00 */
[----:B------:R5:W-:Y:S01]  /*fb00*/  STS.128 [R132+0x400], R48 ;  /* 0x0004003084007388 */ /* 0x000be20000000c00 */
[----:B------:R-:W-:Y:S01]  /*fb10*/  BAR.SYNC.DEFER_BLOCKING 0x0 ;  /* 0x0000000000007b1d */ /* 0x000fe20000010000 */
[----:B------:R-:W-:Y:S02]  /*fb20*/  LOP3.LUT R90, R90, 0xffff, RZ, 0xc0, !PT ;  /* 0x0000ffff5a5a7812 */ /* 0x000fe400078ec0ff */
[----:B------:R-:W-:Y:S02]  /*fb30*/  PRMT R53, R53, 0x5410, R60 ;  /* 0x0000541035357816 */ /* 0x000fe4000000003c */
[----:B------:R-:W-:-:S02]  /*fb40*/  PRMT R62, R55, 0x5410, R62 ;  /* 0x00005410373e7816 */ /* 0x000fc4000000003e */
[----:B------:R-:W-:Y:S01]  /*fb50*/  PRMT R57, R57, 0x5410, R64 ;  /* 0x0000541039397816 */ /* 0x000fe20000000040 */
[----:B------:R-:W0:Y:S04]  /*fb60*/  LDS.128 R16, [R236] ;  /* 0x00000000ec107984 */ /* 0x000e280000000c00 */
[----:B------:R-:W-:Y:S01]  /*fb70*/  LDS.128 R12, [R236+0x800] ;  /* 0x00080000ec0c7984 */ /* 0x000fe20000000c00 */
[----:B------:R-:W-:Y:S02]  /*fb80*/  PRMT R68, R59, 0x5410, R68 ;  /* 0x000054103b447816 */ /* 0x000fe40000000044 */
[----:B------:R-:W-:Y:S02]  /*fb90*/  LOP3.LUT R74, R74, 0xffff, RZ, 0xc0, !PT ;  /* 0x0000ffff4a4a7812 */ /* 0x000fe400078ec0ff */
[----:B------:R-:W-:-:S02]  /*fba0*/  LOP3.LUT R37, R82, 0xffff, RZ, 0xc0, !PT ;  /* 0x0000ffff52257812 */ /* 0x000fc400078ec0ff */
[----:B------:R-:W-:Y:S02]  /*fbb0*/  LOP3.LUT R5, R5, 0xffff, RZ, 0xc0, !PT ;  /* 0x0000ffff05057812 */ /* 0x000fe400078ec0ff */
[----:B----4-:R-:W-:Y:S02]  /*fbc0*/  PRMT R42, R31, 0x4210, R90 ;  /* 0x000042101f2a7816 */ /* 0x010fe4000000005a */
[--C-:B------:R-:W-:Y:S02]  /*fbd0*/  PRMT R40, R9, 0x4210, R74.reuse ;  /* 0x0000421009287816 */ /* 0x100fe4000000004a */
[----:B------:R-:W-:Y:S02]  /*fbe0*/  PRMT R41, R30, 0x4210, R37 ;  /* 0x000042101e297816 */ /* 0x000fe40000000025 */
[----:B------:R-:W-:Y:S01]  /*fbf0*/  PRMT R43, R36, 0x4210, R5 ;  /* 0x00004210242b7816 */ /* 0x000fe20000000005 */
[----:B------:R-:W-:Y:S01]  /*fc00*/  BAR.SYNC.DEFER_BLOCKING 0x0 ;  /* 0x0000000000007b1d */ /* 0x000fe20000010000 */
[----:B------:R-:W-:-:S02]  /*fc10*/  PRMT R88, R53, 0x5210, R74 ;  /* 0x0000521035587816 */ /* 0x000fc4000000004a */
[----:B------:R-:W-:Y:S02]  /*fc20*/  PRMT R89, R62, 0x5210, R37 ;  /* 0x000052103e597816 */ /* 0x000fe40000000025 */
[----:B------:R-:W-:Y:S02]  /*fc30*/  PRMT R90, R57, 0x5210, R90 ;  /* 0x00005210395a7816 */ /* 0x000fe4000000005a */
[----:B------:R-:W-:Y:S02]  /*fc40*/  PRMT R91, R68, 0x5210, R5 ;  /* 0x00005210445b7816 */ /* 0x000fe40000000005 */
[----:B------:R-:W-:Y:S01]  /*fc50*/  SHF.R.U32.HI R9, RZ, 0x6, R244 ;  /* 0x00000006ff097819 */ /* 0x000fe200000116f4 */
[----:B------:R4:W-:Y:S04]  /*fc60*/  STS.128 [R132], R40 ;  /* 0x0000002884007388 */ /* 0x0009e80000000c00 */
[----:B------:R-:W-:Y:S01]  /*fc70*/  STS.128 [R132+0x400], R88 ;  /* 0x0004005884007388 */ /* 0x000fe20000000c00 */
[----:B------:R-:W-:-:S02]  /*fc80*/  PRMT R61, R61, 0x5410, R70 ;  /* 0x000054103d3d7816 */ /* 0x000fc40000000046 */
[----:B------:R-:W-:Y:S02]  /*fc90*/  SGXT.U32 R9, R9, 0x1 ;  /* 0x000000010909781a */ /* 0x000fe40000000000 */
[----:B------:R-:W-:Y:S01]  /*fca0*/  LOP3.LUT R4, R4, 0xffff, RZ, 0xc0, !PT ;  /* 0x0000ffff04047812 */ /* 0x000fe200078ec0ff */
[----:B------:R-:W-:Y:S01]  /*fcb0*/  USHF.R.S32.HI UR5, URZ, 0x1f, UR4 ;  /* 0x0000001fff057899 */ /* 0x000fe20008011404 */
[----:B------:R-:W-:Y:S01]  /*fcc0*/  LOP3.LUT R6, R6, 0xffff, RZ, 0xc0, !PT ;  /* 0x0000ffff06067812 */ /* 0x000fe200078ec0ff */
[----:B-1----:R-:W-:Y:S01]  /*fcd0*/  IMAD R5, R9, R28, RZ ;  /* 0x0000001c09057224 */ /* 0x002fe200078e02ff */
[--C-:B-----5:R-:W-:Y:S02]  /*fce0*/  PRMT R48, R61, 0x5210, R4.reuse ;  /* 0x000052103d307816 */ /* 0x120fe40000000004 */
[----:B------:R-:W-:Y:S02]  /*fcf0*/  LOP3.LUT R8, R8, 0xffff, RZ, 0xc0, !PT ;  /* 0x0000ffff08087812 */ /* 0x000fe400078ec0ff */
[----:B----4-:R-:W-:-:S02]  /*fd00*/  PRMT R40, R11, 0x4210, R4 ;  /* 0x000042100b287816 */ /* 0x010fc40000000004 */
[----:B------:R-:W-:Y:S02]  /*fd10*/  LOP3.LUT R4, R7, 0xffff, RZ, 0xc0, !PT ;  /* 0x0000ffff07047812 */ /* 0x000fe400078ec0ff */
[----:B------:R-:W-:Y:S01]  /*fd20*/  PRMT R63, R63, 0x5410, R72 ;  /* 0x000054103f3f7816 */ /* 0x000fe20000000048 */
[----:B------:R-:W-:Y:S01]  /*fd30*/  IMAD R37, R28, 0x2, R5 ;  /* 0x000000021c257824 */ /* 0x000fe200078e0205 */
[--C-:B------:R-:W-:Y:S01]  /*fd40*/  PRMT R41, R29, 0x4210, R6.reuse ;  /* 0x000042101d297816 */ /* 0x100fe20000000006 */
[----:B0-----:R-:W-:Y:S01]  /*fd50*/  IMAD R45, R9, R24, RZ ;  /* 0x00000018092d7224 */ /* 0x001fe200078e02ff */
[----:B------:R-:W-:Y:S02]  /*fd60*/  PRMT R49, R63, 0x5210, R6 ;  /* 0x000052103f317816 */ /* 0x000fe40000000006 */
[--C-:B------:R-:W-:Y:S02]  /*fd70*/  PRMT R42, R27, 0x4210, R4.reuse ;  /* 0x000042101b2a7816 */ /* 0x100fe40000000004 */
[----:B------:R-:W-:Y:S01]  /*fd80*/  PRMT R50, R65, 0x5210, R4 ;  /* 0x0000521041327816 */ /* 0x000fe20000000004 */
[----:B------:R-:W-:Y:S01]  /*fd90*/  BAR.SYNC.DEFER_BLOCKING 0x0 ;  /* 0x0000000000007b1d */ /* 0x000fe20000010000 */
[----:B------:R-:W-:-:S02]  /*fda0*/  PRMT R43, R25, 0x4210, R8 ;  /* 0x00004210192b7816 */ /* 0x000fc40000000008 */
[----:B------:R-:W-:Y:S02]  /*fdb0*/  PRMT R51, R67, 0x5210, R8 ;  /* 0x0000521043337816 */ /* 0x000fe40000000008 */
[----:B------:R-:W-:Y:S01]  /*fdc0*/  IADD3.X R26, PT, PT, R26, UR5, R199, P0, P1 ;  /* 0x000000051a1a7c10 */ /* 0x000fe200087e24c7 */
[----:B------:R-:W0:Y:S01]  /*fdd0*/  LDCU.64 UR4, c[0x0][0x3e0] ;  /* 0x00007c00ff0477ac */ /* 0x000e220008000a00 */
[----:B------:R-:W1:Y:S04]  /*fde0*/  LDS.128 R8, [R236] ;  /* 0x00000000ec087984 */ /* 0x000e680000000c00 */
[----:B------:R-:W-:Y:S01]  /*fdf0*/  LDS.128 R4, [R236+0x800] ;  /* 0x00080000ec047984 */ /* 0x000fe20000000c00 */
[----:B------:R-:W-:Y:S01]  /*fe00*/  BAR.SYNC.DEFER_BLOCKING 0x0 ;  /* 0x0000000000007b1d */ /* 0x000fe20000010000 */
[----:B------:R-:W-:Y:S01]  /*fe10*/  IMAD R29, R28, 0x2, R37 ;  /* 0x000000021c1d7824 */ /* 0x000fe200078e0225 */
[----:B0-----:R-:W-:Y:S01]  /*fe20*/  UIMAD UR4, UR76, UR4, URZ ;  /* 0x000000044c0472a4 */ /* 0x001fe2000f8e02ff */
[----:B------:R-:W-:-:S02]  /*fe30*/  IMAD R31, R242, UR5, RZ ;  /* 0x00000005f21f7c24 */ /* 0x000fc4000f8e02ff */
[C---:B------:R-:W-:Y:S01]  /*fe40*/  IMAD R27, R28.reuse, 0x2, R29 ;  /* 0x000000021c1b7824 */ /* 0x040fe200078e021d */
[----:B------:R-:W-:Y:S02]  /*fe50*/  USHF.R.S32.HI UR5, URZ, 0x1f, UR4 ;  /* 0x0000001fff057899 */ /* 0x000fe40008011404 */
[----:B---3--:R-:W-:Y:S01]  /*fe60*/  IADD3 R239, P1, P0, R31, UR4, R38 ;  /* 0x000000041fef7c10 */ /* 0x008fe2000f83e026 */
[----:B------:R-:W-:Y:S01]  /*fe70*/  IMAD R25, R28, 0x2, R27 ;  /* 0x000000021c197824 */ /* 0x000fe200078e021b */
[----:B------:R-:W-:Y:S02]  /*fe80*/  SHF.R.S32.HI R238, RZ, 0x1f, R31 ;  /* 0x0000001fffee7819 */ /* 0x000fe4000001141f */
[----:B--2---:R-:W-:Y:S02]  /*fe90*/  PRMT R53, R32, 0x7773, RZ ;  /* 0x0000777320357816 */ /* 0x004fe400000000ff */
[----:B------:R-:W-:Y:S01]  /*fea0*/  LEA.HI R241, R244, 0x2e, RZ, 0x1a ;  /* 0x0000002ef4f17811 */ /* 0x000fe200078fd0ff */
[----:B------:R-:W-:Y:S01]  /*feb0*/  IMAD.SHL.U32 R3, R3, 0x10, RZ ;  /* 0x0000001003037824 */ /* 0x000fe200078e00ff */
[----:B------:R-:W-:Y:S01]  /*fec0*/  IADD3.X R238, PT, PT, R238, UR5, R39, P1, P0 ;  /* 0x00000005eeee7c10 */ /* 0x000fe20008fe0427 */
[----:B------:R-:W-:Y:S01]  /*fed0*/  IMAD R39, R28, 0x2, R25 ;  /* 0x000000021c277824 */ /* 0x000fe200078e0219 */
[----:B------:R0:W-:Y:S04]  /*fee0*/  STS.128 [R132], R40 ;  /* 0x0000002884007388 */ /* 0x0001e80000000c00 */
[----:B------:R-:W-:Y:S01]  /*fef0*/  STS.128 [R132+0x400], R48 ;  /* 0x0004003084007388 */ /* 0x000fe20000000c00 */
[----:B------:R-:W-:Y:S01]  /*ff00*/  IADD3 R30, P0, PT, R45, R239, RZ ;  /* 0x000000ef2d1e7210 */ /* 0x000fe20007f1e0ff */
[----:B------:R-:W2:Y:S01]  /*ff10*/  LDCU UR4, c[0x0][0x3ec] ;  /* 0x00007d80ff0477ac */ /* 0x000ea20008000800 */
[----:B------:R-:W-:-:S02]  /*ff20*/  PRMT R55, R32, 0x7772, RZ ;  /* 0x0000777220377816 */ /* 0x000fc400000000ff */
[----:B------:R-:W-:Y:S02]  /*ff30*/  LEA.HI.X.SX32 R31, R45, R238, 0x1, P0 ;  /* 0x000000ee2d1f7211 */ /* 0x000fe400000f0eff */
[C---:B------:R-:W-:Y:S02]  /*ff40*/  PRMT R57, R32.reuse, 0x7771, RZ ;  /* 0x0000777120397816 */ /* 0x040fe400000000ff */
[----:B------:R-:W-:Y:S01]  /*ff50*/  PRMT R47, R32, 0x7770, RZ ;  /* 0x00007770202f7816 */ /* 0x000fe200000000ff */
[----:B------:R-:W-:Y:S01]  /*ff60*/  BAR.SYNC.DEFER_BLOCKING 0x0 ;  /* 0x0000000000007b1d */ /* 0x000fe20000010000 */
[----:B0-----:R-:W-:Y:S01]  /*ff70*/  IMAD R41, R28, 0x2, R39 ;  /* 0x000000021c297824 */ /* 0x001fe200078e0227 */
[----:B------:R-:W-:Y:S01]  /*ff80*/  IADD3 RZ, P0, PT, R37, R198, RZ ;  /* 0x000000c625ff7210 */ /* 0x000fe20007f1e0ff */
[----:B------:R-:W-:Y:S01]  /*ff90*/  IMAD R32, R24, 0x2, R45 ;  /* 0x0000000218207824 */ /* 0x000fe200078e022d */
[C---:B------:R-:W-:Y:S01]  /*ffa0*/  PRMT R71, R33.reuse, 0x7773, RZ ;  /* 0x0000777321477816 */ /* 0x040fe200000000ff */
[----:B------:R-:W-:Y:S01]  /*ffb0*/  IMAD R43, R28, 0x4, R41 ;  /* 0x000000041c2b7824 */ /* 0x000fe200078e0229 */
[----:B------:R-:W-:-:S02]  /*ffc0*/  PRMT R65, R33, 0x7772, RZ ;  /* 0x0000777221417816 */ /* 0x000fc400000000ff */
[C---:B------:R-:W-:Y:S02]  /*ffd0*/  PRMT R63, R33.reuse, 0x7771, RZ ;  /* 0x00007771213f7816 */ /* 0x040fe400000000ff */
[----:B------:R-:W-:Y:S02]  /*ffe0*/  PRMT R61, R33, 0x7770, RZ ;  /* 0x00007770213d7816 */ /* 0x000fe400000000ff */
[C---:B------:R-:W-:Y:S02]  /*fff0*/  PRMT R83, R35.reuse, 0x7773, RZ ;  /* 0x0000777323537816 */ /* 0x040fe400000000ff */
[C---:B------:R-:W-:Y:S02]  /*10000*/  PRMT R85, R35.reuse, 0x7772, RZ ;  /* 0x0000777223557816 */ /* 0x040fe400000000ff */
[C---:B------:R-:W-:Y:S02]  /*10010*/  PRMT R81, R35.reuse, 0x7771, RZ ;  /* 0x0000777123517816 */ /* 0x040fe400000000ff */
[----:B------:R-:W-:Y:S01]  /*10020*/  PRMT R77, R35, 0x7770, RZ ;  /* 0x00007770234d7816 */ /* 0x000fe200000000ff */
[----:B------:R-:W-:Y:S01]  /*10030*/  IMAD R35, R24, 0x2, R32 ;  /* 0x0000000218237824 */ /* 0x000fe200078e0220 */
[----:B------:R-:W-:Y:S01]  /*10040*/  LEA.HI.X.SX32 R33, R37, R26, 0x1, P0 ;  /* 0x0000001a25217211 */ /* 0x000fe200000f0eff */
[----:B------:R-:W-:Y:S01]  /*10050*/  IMAD R45, R28, 0x2, R43 ;  /* 0x000000021c2d7824 */ /* 0x000fe200078e022b */
[----:B------:R-:W-:Y:S01]  /*10060*/  IADD3 RZ, P0, PT, R29, R198, RZ ;  /* 0x000000c61dff7210 */ /* 0x000fe20007f1e0ff */
[----:B------:R-:W-:Y:S01]  /*10070*/  IMAD R36, R24, 0x2, R35 ;  /* 0x0000000218247824 */ /* 0x000fe200078e0223 */
[----:B------:R-:W-:-:S02]  /*10080*/  PRMT R75, R34, 0x7773, RZ ;  /* 0x00007773224b7816 */ /* 0x000fc400000000ff */
[C---:B------:R-:W-:Y:S02]  /*10090*/  PRMT R79, R34.reuse, 0x7772, RZ ;  /* 0x00007772224f7816 */ /* 0x040fe400000000ff */
[C---:B------:R-:W-:Y:S02]  /*100a0*/  PRMT R73, R34.reuse, 0x7771, RZ ;  /* 0x0000777122497816 */ /* 0x040fe400000000ff */
[----:B------:R-:W-:Y:S01]  /*100b0*/  PRMT R69, R34, 0x7770, RZ ;  /* 0x0000777022457816 */ /* 0x000fe200000000ff */
[----:B------:R-:W-:Y:S01]  /*100c0*/  IMAD.IADD R34, R35, 0x1, R239 ;  /* 0x0000000123227824 */ /* 0x000fe200078e02ef */
[----:B------:R-:W-:Y:S01]  /*100d0*/  LEA.HI.X.SX32 R35, R29, R26, 0x1, P0 ;  /* 0x0000001a1d237211 */ /* 0x000fe200000f0eff */
[C---:B------:R-:W-:Y:S01]  /*100e0*/  IMAD R29, R28.reuse, 0x2, R45 ;  /* 0x000000021c1d7824 */ /* 0x040fe200078e022d */
[----:B------:R0:W-:Y:S01]  /*100f0*/  STG.E.U8 desc[UR16][R30.64], R47 ;  /* 0x0000002f1e007986 */ /* 0x0001e2000c101110 */
[----:B------:R-:W-:Y:S02]  /*10100*/  IADD3 RZ, P0, PT, R27, R198, RZ ;  /* 0x000000c61bff7210 */ /* 0x000fe40007f1e0ff */
[----:B0-----:R-:W-:-:S02]  /*10110*/  IMAD R47, R28, 0x2, R29 ;  /* 0x000000021c2f7824 */ /* 0x001fc400078e021d */
[----:B------:R-:W-:Y:S02]  /*10120*/  LEA.HI.X.SX32 R31, R27, R26, 0x1, P0 ;  /* 0x0000001a1b1f7211 */ /* 0x000fe400000f0eff */
[----:B------:R-:W-:Y:S01]  /*10130*/  IMAD R27, R28, 0x2, R47 ;  /* 0x000000021c1b7824 */ /* 0x000fe200078e022f */
[----:B------:R-:W-:-:S03]  /*10140*/  IADD3 RZ, P0, PT, R25, R198, RZ ;  /* 0x000000c619ff7210 */ /* 0x000fc60007f1e0ff */
[----:B------:R-:W-:Y:S02]  /*10150*/  IMAD R49, R28, 0x2, R27 ;  /* 0x000000021c317824 */ /* 0x000fe400078e021b */
[----:B------:R-:W-:Y:S02]  /*10160*/  IMAD.IADD R32, R32, 0x1, R239 ;  /* 0x0000000120207824 */ /* 0x000fe400078e02ef */
[----:B------:R-:W-:Y:S01]  /*10170*/  IMAD R51, R28, 0x2, R49 ;  /* 0x000000021c337824 */ /* 0x000fe200078e0231 */
[----:B------:R-:W-:Y:S01]  /*10180*/  LEA.HI.X.SX32 R37, R25, R26, 0x1, P0 ;  /* 0x0000001a19257211 */ /* 0x000fe200000f0eff */
[----:B------:R-:W-:Y:S01]  /*10190*/  IMAD.IADD R30, R36, 0x1, R239 ;  /* 0x00000001241e7824 */ /* 0x000fe200078e02ef */
[----:B------:R-:W-:Y:S01]  /*101a0*/  STG.E.U8 desc[UR16][R32.64], R57 ;  /* 0x0000003920007986 */ /* 0x000fe2000c101110 */
[----:B------:R-:W-:Y:S01]  /*101b0*/  IMAD R25, R28, 0x4, R51 ;  /* 0x000000041c197824 */ /* 0x000fe200078e0233 */
[----:B------:R-:W-:Y:S02]  /*101c0*/  LEA.HI R59, R244, 0xe, RZ, 0x1a ;  /* 0x0000000ef43b7811 */ /* 0x000fe400078fd0ff */
[----:B------:R-:W-:Y:S01]  /*101d0*/  STG.E.U8 desc[UR16][R34.64], R55 ;  /* 0x0000003722007986 */ /* 0x000fe2000c101110 */
[----:B------:R-:W-:-:S03]  /*101e0*/  IADD3 R38, P1, PT, R39, R198, RZ ;  /* 0x000000c627267210 */ /* 0x000fc60007f3e0ff */
[----:B------:R0:W-:Y:S01]  /*101f0*/  STG.E.U8 desc[UR16][R30.64], R53 ;  /* 0x000000351e007986 */ /* 0x0001e2000c101110 */
[----:B------:R-:W-:Y:S01]  /*10200*/  IMAD R59, R59, R24, RZ ;  /* 0x000000183b3b7224 */ /* 0x000fe200078e02ff */
[----:B------:R-:W-:Y:S01]  /*10210*/  LEA.HI.X.SX32 R39, R39, R26, 0x1, P1 ;  /* 0x0000001a27277211 */ /* 0x000fe200008f0eff */
[----:B------:R-:W-:Y:S02]  /*10220*/  IMAD R36, R24, 0x2, R36 ;  /* 0x0000000218247824 */ /* 0x000fe400078e0224 */
[----:B0-----:R-:W-:Y:S01]  /*10230*/  IMAD R53, R28, 0x2, R25 ;  /* 0x000000021c357824 */ /* 0x001fe200078e0219 */
[----:B------:R-:W-:-:S03]  /*10240*/  IADD3 R32, P1, PT, R59, R239, RZ ;  /* 0x000000ef3b207210 */ /* 0x000fc60007f3e0ff */
[----:B------:R-:W-:Y:S01]  /*10250*/  IMAD R55, R28, 0x2, R53 ;  /* 0x000000021c377824 */ /* 0x000fe200078e0235 */
[----:B------:R-:W-:Y:S01]  /*10260*/  LEA.HI.X.SX32 R33, R59, R238, 0x1, P1 ;  /* 0x000000ee3b217211 */ /* 0x000fe200008f0eff */
[----:B------:R-:W-:Y:S02]  /*10270*/  IMAD.IADD R36, R36, 0x1, R239 ;  /* 0x0000000124247824 */ /* 0x000fe400078e02ef */
[----:B------:R-:W-:Y:S01]  /*10280*/  IMAD R57, R28, 0x2, R55 ;  /* 0x000000021c397824 */ /* 0x000fe200078e0237 */
[----:B------:R-:W-:-:S03]  /*10290*/  IADD3 R30, P0, PT, R41, R198, RZ ;  /* 0x000000c6291e7210 */ /* 0x000fc60007f1e0ff */
[C---:B------:R-:W-:Y:S01]  /*102a0*/  IMAD R59, R28.reuse, 0x2, R57 ;  /* 0x000000021c3b7824 */ /* 0x040fe200078e0239 */
[----:B------:R0:W-:Y:S01]  /*102b0*/  STG.E.U8 desc[UR16][R36.64], R61 ;  /* 0x0000003d24007986 */ /* 0x0001e2000c101110 */
[----:B------:R-:W-:Y:S02]  /*102c0*/  LEA.HI.X.SX32 R31, R41, R26, 0x1, P0 ;  /* 0x0000001a291f7211 */ /* 0x000fe400000f0eff */
[C---:B------:R-:W-:Y:S01]  /*102d0*/  IADD3 R34, P0, PT, R43.reuse, R198, RZ ;  /* 0x000000c62b227210 */ /* 0x040fe20007f1e0ff */
[----:B------:R3:W-:Y:S03]  /*102e0*/  STG.E.U8 desc[UR16][R38.64], R63 ;  /* 0x0000003f26007986 */ /* 0x0007e6000c101110 */
[----:B------:R-:W-:Y:S01]  /*102f0*/  LEA.HI.X.SX32 R35, R43, R26, 0x1, P0 ;  /* 0x0000001a2b237211 */ /* 0x000fe200000f0eff */
[----:B0-----:R-:W-:Y:S01]  /*10300*/  IMAD R61, R28, 0x2, R59 ;  /* 0x000000021c3d7824 */ /* 0x001fe200078e023b */
[----:B------:R-:W-:-:S03]  /*10310*/  IADD3 R36, P0, PT, R29, R198, RZ ;  /* 0x000000c61d247210 */ /* 0x000fc60007f1e0ff */
[C---:B---3--:R-:W-:Y:S01]  /*10320*/  IMAD R63, R28.reuse, 0x2, R61 ;  /* 0x000000021c3f7824 */ /* 0x048fe200078e023d */
[----:B------:R0:W-:Y:S01]  /*10330*/  STG.E.U8 desc[UR16][R30.64], R65 ;  /* 0x000000411e007986 */ /* 0x0001e2000c101110 */
[----:B------:R-:W-:Y:S02]  /*10340*/  LEA.HI.X.SX32 R37, R29, R26, 0x1, P0 ;  /* 0x0000001a1d257211 */ /* 0x000fe400000f0eff */
[----:B0-----:R-:W-:Y:S01]  /*10350*/  IMAD R65, R28, 0x4, R63 ;  /* 0x000000041c417824 */ /* 0x001fe200078e023f */
[----:B------:R-:W-:-:S03]  /*10360*/  IADD3 R30, P0, PT, R47, R198, RZ ;  /* 0x000000c62f1e7210 */ /* 0x000fc60007f1e0ff */
[C---:B------:R-:W-:Y:S01]  /*10370*/  IMAD R67, R28.reuse, 0x2, R65 ;  /* 0x000000021c437824 */ /* 0x040fe200078e0241 */
[----:B------:R-:W-:Y:S01]  /*10380*/  LEA.HI.X.SX32 R31, R47, R26, 0x1, P0 ;  /* 0x0000001a2f1f7211 */ /* 0x000fe200000f0eff */
[----:B------:R0:W-:Y:S02]  /*10390*/  STG.E.U8 desc[UR16][R32.64], R71 ;  /* 0x0000004720007986 */ /* 0x0001e4000c101110 */
[C---:B------:R-:W-:Y:S01]  /*103a0*/  IMAD R47, R28.reuse, 0x2, R67 ;  /* 0x000000021c2f7824 */ /* 0x040fe200078e0243 */
[C---:B------:R-:W-:Y:S01]  /*103b0*/  IADD3 R40, P1, PT, R45.reuse, R198, RZ ;  /* 0x000000c62d287210 */ /* 0x040fe20007f3e0ff */
[----:B------:R3:W-:Y:S03]  /*103c0*/  STG.E.U8 desc[UR16][R34.64], R69 ;  /* 0x0000004522007986 */ /* 0x0007e6000c101110 */
[----:B------:R-:W-:Y:S02]  /*103d0*/  LEA.HI.X.SX32 R41, R45, R26, 0x1, P1 ;  /* 0x0000001a2d297211 */ /* 0x000fe400008f0eff */
[----:B0-----:R-:W-:Y:S01]  /*103e0*/  IADD3 R32, P0, PT, R27, R198, RZ ;  /* 0x000000c61b207210 */ /* 0x001fe20007f1e0ff */
[----:B---3--:R-:W-:-:S03]  /*103f0*/  IMAD R69, R28, 0x2, R47 ;  /* 0x000000021c457824 */ /* 0x008fc600078e022f */
[----:B------:R-:W-:Y:S01]  /*10400*/  LEA.HI.X.SX32 R33, R27, R26, 0x1, P0 ;  /* 0x0000001a1b217211 */ /* 0x000fe200000f0eff */
[C---:B------:R-:W-:Y:S01]  /*10410*/  IMAD R71, R28.reuse, 0x2, R69 ;  /* 0x000000021c477824 */ /* 0x040fe200078e0245 */
[C---:B------:R-:W-:Y:S01]  /*10420*/  IADD3 R34, P0, PT, R49.reuse, R198, RZ ;  /* 0x000000c631227210 */ /* 0x040fe20007f1e0ff */
[----:B------:R0:W-:Y:S03]  /*10430*/  STG.E.U8 desc[UR16][R40.64], R73 ;  /* 0x0000004928007986 */ /* 0x0001e6000c101110 */
[----:B------:R-:W-:Y:S01]  /*10440*/  LEA.HI.X.SX32 R35, R49, R26, 0x1, P0 ;  /* 0x0000001a31237211 */ /* 0x000fe200000f0eff */
[----:B------:R3:W-:Y:S01]  /*10450*/  STG.E.U8 desc[UR16][R36.64], R79 ;  /* 0x0000004f24007986 */ /* 0x0007e2000c101110 */
[----:B0-----:R-:W-:Y:S01]  /*10460*/  IMAD R73, R28, 0x2, R71 ;  /* 0x000000021c497824 */ /* 0x001fe200078e0247 */
[----:B---3--:R-:W-:-:S03]  /*10470*/  IADD3 R36, P0, PT, R51, R198, RZ ;  /* 0x000000c633247210 */ /* 0x008fc60007f1e0ff */
[----:B------:R-:W-:Y:S01]  /*10480*/  IMAD R49, R28, 0x2, R73 ;  /* 0x000000021c317824 */ /* 0x000fe200078e0249 */
[----:B------:R-:W-:-:S03]  /*10490*/  LEA.HI.X.SX32 R37, R51, R26, 0x1, P0 ;  /* 0x0000001a33257211 */ /* 0x000fc600000f0eff */
[----:B------:R-:W-:Y:S01]  /*104a0*/  IMAD R51, R28, 0x4, R49 ;  /* 0x000000041c337824 */ /* 0x000fe200078e0231 */
[----:B------:R0:W-:Y:S01]  /*104b0*/  STG.E.U8 desc[UR16][R30.64], R75 ;  /* 0x0000004b1e007986 */ /* 0x0001e2000c101110 */
[----:B------:R-:W-:-:S03]  /*104c0*/  LEA.HI R29, R244, 0x1e, RZ, 0x1a ;  /* 0x0000001ef41d7811 */ /* 0x000fc600078fd0ff */
[----:B------:R3:W-:Y:S02]  /*104d0*/  STG.E.U8 desc[UR16][R32.64], R77 ;  /* 0x0000004d20007986 */ /* 0x0007e4000c101110 */
[----:B------:R-:W-:Y:S02]  /*104e0*/  IMAD R29, R29, R24, RZ ;  /* 0x000000181d1d7224 */ /* 0x000fe400078e02ff */
[----:B0-----:R-:W-:Y:S01]  /*104f0*/  IMAD R75, R28, 0x2, R51 ;  /* 0x000000021c4b7824 */ /* 0x001fe200078e0233 */
[----:B------:R-:W-:-:S03]  /*10500*/  IADD3 R30, P0, PT, R25, R198, RZ ;  /* 0x000000c6191e7210 */ /* 0x000fc60007f1e0ff */
[----:B---3--:R-:W-:Y:S01]  /*10510*/  IMAD R77, R28, 0x2, R75 ;  /* 0x000000021c4d7824 */ /* 0x008fe200078e024b */
[----:B------:R-:W-:-:S03]  /*10520*/  IADD3 R38, P1, PT, R29, R239, RZ ;  /* 0x000000ef1d267210 */ /* 0x000fc60007f3e0ff */
[C---:B------:R-:W-:Y:S01]  /*10530*/  IMAD R79, R28.reuse, 0x2, R77 ;  /* 0x000000021c4f7824 */ /* 0x040fe200078e024d */
[----:B------:R-:W-:Y:S01]  /*10540*/  LEA.HI.X.SX32 R31, R25, R26, 0x1, P0 ;  /* 0x0000001a191f7211 */ /* 0x000fe200000f0eff */
[----:B------:R0:W-:Y:S01]  /*10550*/  STG.E.U8 desc[UR16][R34.64], R81 ;  /* 0x0000005122007986 */ /* 0x0001e2000c101110 */
[----:B------:R-:W-:Y:S02]  /*10560*/  IADD3 R32, P0, PT, R53, R198, RZ ;  /* 0x000000c635207210 */ /* 0x000fe40007f1e0ff */
[----:B------:R-:W-:Y:S02]  /*10570*/  LEA.HI.X.SX32 R39, R29, R238, 0x1, P1 ;  /* 0x000000ee1d277211 */ /* 0x000fe400008f0eff */
[----:B------:R-:W-:Y:S01]  /*10580*/  LEA.HI.X.SX32 R33, R53, R26, 0x1, P0 ;  /* 0x0000001a35217211 */ /* 0x000fe200000f0eff */
[----:B0-----:R-:W-:Y:S01]  /*10590*/  IMAD R81, R28, 0x2, R79 ;  /* 0x000000021c517824 */ /* 0x001fe200078e024f */
[----:B------:R-:W-:-:S03]  /*105a0*/  IADD3 R34, P1, PT, R55, R198, RZ ;  /* 0x000000c637227210 */ /* 0x000fc60007f3e0ff */
[C---:B------:R-:W-:Y:S01]  /*105b0*/  IMAD R53, R28.reuse, 0x2, R81 ;  /* 0x000000021c357824 */ /* 0x040fe200078e0251 */
[----:B------:R-:W-:Y:S01]  /*105c0*/  LEA.HI.X.SX32 R35, R55, R26, 0x1, P1 ;  /* 0x0000001a37237211 */ /* 0x000fe200008f0eff */
[----:B------:R-:W-:Y:S02]  /*105d0*/  STG.E.U8 desc[UR16][R36.64], R85 ;  /* 0x0000005524007986 */ /* 0x000fe4000c101110 */
[----:B------:R-:W-:Y:S02]  /*105e0*/  IMAD R55, R28, 0x2, R53 ;  /* 0x000000021c377824 */ /* 0x000fe400078e0235 */
[----:B------:R0:W-:Y:S01]  /*105f0*/  STG.E.U8 desc[UR16][R38.64], R83 ;  /* 0x0000005326007986 */ /* 0x0001e2000c101110 */
[----:B------:R-:W-:Y:S01]  /*10600*/  PRMT R29, R16, 0x7770, RZ ;  /* 0x00007770101d7816 */ /* 0x000fe200000000ff */
[----:B0-----:R-:W-:-:S04]  /*10610*/  IMAD R83, R28, 0x4, R55 ;  /* 0x000000041c537824 */ /* 0x001fc800078e0237 */
[----:B------:R-:W-:-:S04]  /*10620*/  IMAD R85, R28, 0x2, R83 ;  /* 0x000000021c557824 */ /* 0x000fc800078e0253 */
[----:B------:R-:W-:Y:S01]  /*10630*/  IMAD R87, R28, 0x2, R85 ;  /* 0x000000021c577824 */ /* 0x000fe200078e0255 */
[----:B------:R0:W-:Y:S01]  /*10640*/  STG.E.U8 desc[UR16][R30.64], R29 ;  /* 0x0000001d1e007986 */ /* 0x0001e2000c101110 */
[----:B------:R-:W-:Y:S02]  /*10650*/  PRMT R27, R16, 0x7771, RZ ;  /* 0x00007771101b7816 */ /* 0x000fe400000000ff */
[----:B------:R-:W-:Y:S01]  /*10660*/  IMAD R89, R28, 0x2, R87 ;  /* 0x000000021c597824 */ /* 0x000fe200078e0257 */
[----:B------:R-:W-:Y:S02]  /*10670*/  LEA.HI R93, R244, 0x6e, RZ, 0x1a ;  /* 0x0000006ef45d7811 */ /* 0x000fe400078fd0ff */
[----:B------:R-:W-:Y:S01]  /*10680*/  PRMT R25, R16, 0x7772, RZ ;  /* 0x0000777210197816 */ /* 0x000fe200000000ff */
[----:B------:R-:W-:Y:S01]  /*10690*/  IMAD R91, R28, 0x2, R89 ;  /* 0x000000021c5b7824 */ /* 0x000fe200078e0259 */
[----:B------:R3:W-:Y:S01]  /*106a0*/  STG.E.U8 desc[UR16][R32.64], R27 ;  /* 0x0000001b20007986 */ /* 0x0007e2000c101110 */
[----:B0-----:R-:W-:-:S02]  /*106b0*/  LEA.HI R29, R244, 0x5e, RZ, 0x1a ;  /* 0x0000005ef41d7811 */ /* 0x001fc400078fd0ff */
[C---:B------:R-:W-:Y:S02]  /*106c0*/  LEA.HI R31, R244.reuse, 0xfe, RZ, 0x1a ;  /* 0x000000fef41f7811 */ /* 0x040fe400078fd0ff */
[C---:B------:R-:W-:Y:S01]  /*106d0*/  LEA.HI R95, R244.reuse, 0x7e, RZ, 0x1a ;  /* 0x0000007ef45f7811 */ /* 0x040fe200078fd0ff */
[----:B------:R0:W-:Y:S01]  /*106e0*/  STG.E.U8 desc[UR16][R34.64], R25 ;  /* 0x0000001922007986 */ /* 0x0001e2000c101110 */
[-C--:B---3--:R-:W-:Y:S02]  /*106f0*/  IMAD R27, R29, R28.reuse, RZ ;  /* 0x0000001c1d1b7224 */ /* 0x088fe400078e02ff */
[-C--:B------:R-:W-:Y:S01]  /*10700*/  IMAD R29, R93, R28.reuse, RZ ;  /* 0x0000001c5d1d7224 */ /* 0x080fe200078e02ff */
[----:B------:R-:W-:Y:S01]  /*10710*/  LEA.HI R37, R244, 0x9e, RZ, 0x1a ;  /* 0x0000009ef4257811 */ /* 0x000fe200078fd0ff */
[----:B------:R-:W-:Y:S01]  /*10720*/  IMAD R93, R28, 0x2, R91 ;  /* 0x000000021c5d7824 */ /* 0x000fe200078e025b */
[C---:B------:R-:W-:Y:S02]  /*10730*/  LEA.HI R97, R244.reuse, 0x8e, RZ, 0x1a ;  /* 0x0000008ef4617811 */ /* 0x040fe400078fd0ff */
[C---:B------:R-:W-:Y:S01]  /*10740*/  LEA.HI R39, R244.reuse, 0xae, RZ, 0x1a ;  /* 0x000000aef4277811 */ /* 0x040fe200078fd0ff */
[-C--:B0-----:R-:W-:Y:S01]  /*10750*/  IMAD R25, R31, R28.reuse, RZ ;  /* 0x0000001c1f197224 */ /* 0x081fe200078e02ff */
[C---:B------:R-:W-:Y:S01]  /*10760*/  LEA.HI R41, R244.reuse, 0xbe, RZ, 0x1a ;  /* 0x000000bef4297811 */ /* 0x040fe200078fd0ff */
[-C--:B------:R-:W-:Y:S01]  /*10770*/  IMAD R31, R95, R28.reuse, RZ ;  /* 0x0000001c5f1f7224 */ /* 0x080fe200078e02ff */
[----:B------:R-:W-:Y:S01]  /*10780*/  LEA.HI R43, R244, 0xce, RZ, 0x1a ;  /* 0x000000cef42b7811 */ /* 0x000fe200078fd0ff */
[----:B------:R-:W-:Y:S01]  /*10790*/  IMAD R95, R28, 0x2, R93 ;  /* 0x000000021c5f7824 */ /* 0x000fe200078e025d */
[C---:B------:R-:W-:Y:S01]  /*107a0*/  LEA.HI R45, R244.reuse, 0xde, RZ, 0x1a ;  /* 0x000000def42d7811 */ /* 0x040fe200078fd0ff */
[-C--:B------:R-:W-:Y:S01]  /*107b0*/  IMAD R35, R37, R28.reuse, RZ ;  /* 0x0000001c25237224 */ /* 0x080fe200078e02ff */
[----:B------:R-:W-:Y:S01]  /*107c0*/  LEA.HI R99, R244, 0xee, RZ, 0x1a ;  /* 0x000000eef4637811 */ /* 0x000fe200078fd0ff */
[----:B------:R-:W-:-:S02]  /*107d0*/  IMAD R33, R97, R28, RZ ;  /* 0x0000001c61217224 */ /* 0x000fc400078e02ff */
[-C--:B------:R-:W-:Y:S02]  /*107e0*/  IMAD R37, R39, R28.reuse, RZ ;  /* 0x0000001c27257224 */ /* 0x080fe400078e02ff */
[-C--:B------:R-:W-:Y:S02]  /*107f0*/  IMAD R39, R41, R28.reuse, RZ ;  /* 0x0000001c29277224 */ /* 0x080fe400078e02ff */
[----:B------:R-:W-:Y:S02]  /*10800*/  IMAD R97, R28, 0x4, R95 ;  /* 0x000000041c617824 */ /* 0x000fe400078e025f */
[-C--:B------:R-:W-:Y:S02]  /*10810*/  IMAD R41, R43, R28.reuse, RZ ;  /* 0x0000001c2b297224 */ /* 0x080fe400078e02ff */
[-C--:B------:R-:W-:Y:S02]  /*10820*/  IMAD R43, R45, R28.reuse, RZ ;  /* 0x0000001c2d2b7224 */ /* 0x080fe400078e02ff */
[----:B------:R-:W-:-:S02]  /*10830*/  IMAD R45, R99, R28, RZ ;  /* 0x0000001c632d7224 */ /* 0x000fc400078e02ff */
[----:B------:R-:W-:-:S04]  /*10840*/  IMAD R99, R28, 0x2, R97 ;  /* 0x000000021c637824 */ /* 0x000fc800078e0261 */
        /* <DEDUP_REMOVED lines=16> */
[----:B------:R-:W-:Y:S01]  /*10950*/  IMAD R133, R28, 0x2, R131 ;  /* 0x000000021c857824 */ /* 0x000fe200078e0283 */
[----:B------:R-:W-:-:S03]  /*10960*/  IADD3 RZ, P1, PT, R33, R198, RZ ;  /* 0x000000c621ff7210 */ /* 0x000fc60007f3e0ff */
[----:B------:R-:W-:Y:S01]  /*10970*/  IMAD R135, R28, 0x2, R133 ;  /* 0x000000021c877824 */ /* 0x000fe200078e0285 */
[-C--:B------:R-:W-:Y:S02]  /*10980*/  IADD3 RZ, P0, PT, R31, R198.reuse, RZ ;  /* 0x000000c61fff7210 */ /* 0x080fe40007f1e0ff */
[----:B------:R-:W-:Y:S01]  /*10990*/  IADD3 R2, PT, PT, R138, UR8, R137 ;  /* 0x000000088a027c10 */ /* 0x000fe2000fffe089 */
[C---:B------:R-:W-:Y:S01]  /*109a0*/  IMAD R137, R28.reuse, 0x2, R135 ;  /* 0x000000021c897824 */ /* 0x040fe200078e0287 */
[----:B------:R-:W-:Y:S02]  /*109b0*/  IADD3 RZ, P2, PT, R35, R198, RZ ;  /* 0x000000c623ff7210 */ /* 0x000fe40007f5e0ff */
[-C--:B------:R-:W-:Y:S02]  /*109c0*/  LEA.HI.X.SX32 R33, R33, R26.reuse, 0x1, P1 ;  /* 0x0000001a21217211 */ /* 0x080fe400008f0eff */
[----:B------:R-:W-:Y:S02]  /*109d0*/  LEA.HI.X.SX32 R31, R31, R26, 0x1, P0 ;  /* 0x0000001a1f1f7211 */ /* 0x000fe400000f0eff */
[-C--:B------:R-:W-:Y:S01]  /*109e0*/  IADD3 R220, P1, PT, R57, R198.reuse, RZ ;  /* 0x000000c639dc7210 */ /* 0x080fe20007f3e0ff */
[----:B------:R-:W-:Y:S01]  /*109f0*/  IMAD R139, R28, 0x4, R137 ;  /* 0x000000041c8b7824 */ /* 0x000fe200078e0289 */
[----:B------:R-:W-:-:S02]  /*10a00*/  IADD3 RZ, P0, PT, R45, R198, RZ ;  /* 0x000000c62dff7210 */ /* 0x000fc40007f1e0ff */
[----:B------:R-:W-:Y:S02]  /*10a10*/  LEA.HI.X.SX32 R35, R35, R26, 0x1, P2 ;  /* 0x0000001a23237211 */ /* 0x000fe400010f0eff */
[----:B------:R-:W-:Y:S02]  /*10a20*/  IADD3 R226, P2, PT, R63, R198, RZ ;  /* 0x000000c63fe27210 */ /* 0x000fe40007f5e0ff */
[-C--:B------:R-:W-:Y:S01]  /*10a30*/  LEA.HI.X.SX32 R221, R57, R26.reuse, 0x1, P1 ;  /* 0x0000001a39dd7211 */ /* 0x080fe200008f0eff */
[----:B------:R-:W-:Y:S01]  /*10a40*/  IMAD R141, R28, 0x2, R139 ;  /* 0x000000021c8d7824 */ /* 0x000fe200078e028b */
[----:B------:R-:W-:Y:S02]  /*10a50*/  LEA.HI.X.SX32 R45, R45, R26, 0x1, P0 ;  /* 0x0000001a2d2d7211 */ /* 0x000fe400000f0eff */
[-C--:B------:R-:W-:Y:S02]  /*10a60*/  IADD3 R224, P1, PT, R61, R198.reuse, RZ ;  /* 0x000000c63de07210 */ /* 0x080fe40007f3e0ff */
[----:B------:R-:W-:-:S02]  /*10a70*/  IADD3 R222, P0, PT, R59, R198, RZ ;  /* 0x000000c63bde7210 */ /* 0x000fc40007f1e0ff */
[----:B------:R-:W-:Y:S02]  /*10a80*/  LEA.HI.X.SX32 R227, R63, R26, 0x1, P2 ;  /* 0x0000001a3fe37211 */ /* 0x000fe400010f0eff */
[----:B------:R-:W-:Y:S01]  /*10a90*/  IADD3 R232, P2, PT, R47, R198, RZ ;  /* 0x000000c62fe87210 */ /* 0x000fe20007f5e0ff */
[----:B------:R-:W-:Y:S01]  /*10aa0*/  IMAD R143, R28, 0x2, R141 ;  /* 0x000000021c8f7824 */ /* 0x000fe200078e028d */
[-C--:B------:R-:W-:Y:S02]  /*10ab0*/  LEA.HI.X.SX32 R225, R61, R26.reuse, 0x1, P1 ;  /* 0x0000001a3de17211 */ /* 0x080fe400008f0eff */
        /* <DEDUP_REMOVED lines=10> */
[----:B------:R-:W-:Y:S01]  /*10b60*/  LEA.HI.X.SX32 R217, R73, R26, 0x1, P2 ;  /* 0x0000001a49d97211 */ /* 0x000fe200010f0eff */
[C---:B------:R-:W-:Y:S01]  /*10b70*/  IMAD R147, R28.reuse, 0x2, R145 ;  /* 0x000000021c937824 */ /* 0x040fe200078e0291 */
[----:B------:R-:W-:Y:S02]  /*10b80*/  IADD3 R208, P2, PT, R75, R198, RZ ;  /* 0x000000c64bd07210 */ /* 0x000fe40007f5e0ff */
[-C--:B------:R-:W-:Y:S02]  /*10b90*/  LEA.HI.X.SX32 R219, R71, R26.reuse, 0x1, P1 ;  /* 0x0000001a47db7211 */ /* 0x080fe400008f0eff */
[----:B------:R-:W-:Y:S02]  /*10ba0*/  LEA.HI.X.SX32 R235, R69, R26, 0x1, P0 ;  /* 0x0000001a45eb7211 */ /* 0x000fe400000f0eff */
[-C--:B------:R-:W-:Y:S01]  /*10bb0*/  IADD3 R212, P1, PT, R51, R198.reuse, RZ ;  /* 0x000000c633d47210 */ /* 0x080fe20007f3e0ff */
[----:B------:R-:W-:Y:S01]  /*10bc0*/  IMAD R149, R28, 0x2, R147 ;  /* 0x000000021c957824 */ /* 0x000fe200078e0293 */
[----:B------:R-:W-:-:S02]  /*10bd0*/  IADD3 R210, P0, PT, R49, R198, RZ ;  /* 0x000000c631d27210 */ /* 0x000fc40007f1e0ff */
        /* <DEDUP_REMOVED lines=16> */
[C---:B------:R-:W-:Y:S01]  /*10ce0*/  IMAD R155, R28.reuse, 0x2, R153 ;  /* 0x000000021c9b7824 */ /* 0x040fe200078e0299 */
[-C--:B------:R-:W-:Y:S02]  /*10cf0*/  LEA.HI.X.SX32 R201, R55, R26.reuse, 0x1, P1 ;  /* 0x0000001a37c97211 */ /* 0x080fe400008f0eff */
[----:B------:R-:W-:Y:S02]  /*10d00*/  LEA.HI.X.SX32 R205, R53, R26, 0x1, P0 ;  /* 0x0000001a35cd7211 */ /* 0x000fe400000f0eff */
[----:B------:R-:W-:Y:S02]  /*10d10*/  IADD3 R50, P1, PT, R87, R198, RZ ;  /* 0x000000c657327210 */ /* 0x000fe40007f3e0ff */
[----:B------:R-:W-:Y:S01]  /*10d20*/  LEA.HI.X.SX32 R53, R89, R26, 0x1, P2 ;  /* 0x0000001a59357211 */ /* 0x000fe200010f0eff */
[----:B------:R-:W-:Y:S01]  /*10d30*/  IMAD R157, R28, 0x2, R155 ;  /* 0x000000021c9d7824 */ /* 0x000fe200078e029b */
[----:B------:R-:W-:-:S02]  /*10d40*/  IADD3 R58, P2, PT, R95, R198, RZ ;  /* 0x000000c65f3a7210 */ /* 0x000fc40007f5e0ff */
[----:B------:R-:W-:Y:S02]  /*10d50*/  IADD3 R48, P0, PT, R85, R198, RZ ;  /* 0x000000c655307210 */ /* 0x000fe40007f1e0ff */
[----:B------:R-:W-:Y:S02]  /*10d60*/  LEA.HI.X.SX32 R51, R87, R26, 0x1, P1 ;  /* 0x0000001a57337211 */ /* 0x000fe400008f0eff */
[----:B------:R-:W-:Y:S01]  /*10d70*/  IADD3 R56, P1, PT, R93, R198, RZ ;  /* 0x000000c65d387210 */ /* 0x000fe20007f3e0ff */
[----:B------:R-:W-:Y:S01]  /*10d80*/  IMAD R159, R28, 0x2, R157 ;  /* 0x000000021c9f7824 */ /* 0x000fe200078e029d */
[-C--:B------:R-:W-:Y:S02]  /*10d90*/  LEA.HI.X.SX32 R59, R95, R26.reuse, 0x1, P2 ;  /* 0x0000001a5f3b7211 */ /* 0x080fe400010f0eff */
[----:B------:R-:W-:Y:S02]  /*10da0*/  LEA.HI.X.SX32 R49, R85, R26, 0x1, P0 ;  /* 0x0000001a55317211 */ /* 0x000fe400000f0eff */
[----:B------:R-:W-:-:S02]  /*10db0*/  IADD3 R64, P2, PT, R101, R198, RZ ;  /* 0x000000c665407210 */ /* 0x000fc40007f5e0ff */
[----:B------:R-:W-:Y:S02]  /*10dc0*/  IADD3 R54, P0, PT, R91, R198, RZ ;  /* 0x000000c65b367210 */ /* 0x000fe40007f1e0ff */
[----:B------:R-:W-:Y:S01]  /*10dd0*/  LEA.HI.X.SX32 R57, R93, R26, 0x1, P1 ;  /* 0x0000001a5d397211 */ /* 0x000fe200008f0eff */
[----:B------:R-:W-:Y:S01]  /*10de0*/  IMAD R161, R28, 0x2, R159 ;  /* 0x000000021ca17824 */ /* 0x000fe200078e029f */
[----:B------:R-:W-:Y:S02]  /*10df0*/  IADD3 R62, P1, PT, R99, R198, RZ ;  /* 0x000000c6633e7210 */ /* 0x000fe40007f3e0ff */
[-C--:B------:R-:W-:Y:S02]  /*10e00*/  LEA.HI.X.SX32 R65, R101, R26.reuse, 0x1, P2 ;  /* 0x0000001a65417211 */ /* 0x080fe400010f0eff */
[----:B------:R-:W-:Y:S02]  /*10e10*/  LEA.HI.X.SX32 R55, R91, R26, 0x1, P0 ;  /* 0x0000001a5b377211 */ /* 0x000fe400000f0eff */
[----:B------:R-:W-:-:S02]  /*10e20*/  IADD3 R70, P2, PT, R107, R198, RZ ;  /* 0x000000c66b467210 */ /* 0x000fc40007f5e0ff */
[----:B------:R-:W-:Y:S01]  /*10e30*/  IADD3 R60, P0, PT, R97, R198, RZ ;  /* 0x000000c6613c7210 */ /* 0x000fe20007f1e0ff */
[C---:B------:R-:W-:Y:S01]  /*10e40*/  IMAD R163, R28.reuse, 0x2, R161 ;  /* 0x000000021ca37824 */ /* 0x040fe200078e02a1 */
[----:B------:R-:W-:Y:S02]  /*10e50*/  LEA.HI.X.SX32 R63, R99, R26, 0x1, P1 ;  /* 0x0000001a633f7211 */ /* 0x000fe400008f0eff */
        /* <DEDUP_REMOVED lines=25> */
[-C--:B------:R-:W-:Y:S02]  /*10ff0*/  IADD3 R94, P2, PT, R131, R198.reuse, RZ ;  /* 0x000000c6835e7210 */ /* 0x080fe40007f5e0ff */
[----:B------:R-:W-:Y:S01]  /*11000*/  IADD3 R84, P0, PT, R121, R198, RZ ;  /* 0x000000c679547210 */ /* 0x000fe20007f1e0ff */
[----:B------:R-:W-:Y:S01]  /*11010*/  IMAD R173, R28, 0x2, R171 ;  /* 0x000000021cad7824 */ /* 0x000fe200078e02ab */
[----:B------:R-:W-:-:S02]  /*11020*/  LEA.HI.X.SX32 R87, R123, R26, 0x1, P1 ;  /* 0x0000001a7b577211 */ /* 0x000fc400008f0eff */
[----:B------:R-:W-:Y:S02]  /*11030*/  IADD3 R92, P1, PT, R129, R198, RZ ;  /* 0x000000c6815c7210 */ /* 0x000fe40007f3e0ff */
[-C--:B------:R-:W-:Y:S02]  /*11040*/  LEA.HI.X.SX32 R95, R131, R26.reuse, 0x1, P2 ;  /* 0x0000001a835f7211 */ /* 0x080fe400010f0eff */
[----:B------:R-:W-:Y:S02]  /*11050*/  LEA.HI.X.SX32 R85, R121, R26, 0x1, P0 ;  /* 0x0000001a79557211 */ /* 0x000fe400000f0eff */
[-C--:B------:R-:W-:Y:S01]  /*11060*/  IADD3 R100, P2, PT, R137, R198.reuse, RZ ;  /* 0x000000c689647210 */ /* 0x080fe20007f5e0ff */
[----:B------:R-:W-:Y:S01]  /*11070*/  IMAD R175, R28, 0x2, R173 ;  /* 0x000000021caf7824 */ /* 0x000fe200078e02ad */
[----:B------:R-:W-:Y:S02]  /*11080*/  IADD3 R90, P0, PT, R127, R198, RZ ;  /* 0x000000c67f5a7210 */ /* 0x000fe40007f1e0ff */
[----:B------:R-:W-:-:S02]  /*11090*/  LEA.HI.X.SX32 R93, R129, R26, 0x1, P1 ;  /* 0x0000001a815d7211 */ /* 0x000fc400008f0eff */
[----:B------:R-:W-:Y:S02]  /*110a0*/  IADD3 R98, P1, PT, R135, R198, RZ ;  /* 0x000000c687627210 */ /* 0x000fe40007f3e0ff */
[-C--:B------:R-:W-:Y:S01]  /*110b0*/  LEA.HI.X.SX32 R101, R137, R26.reuse, 0x1, P2 ;  /* 0x0000001a89657211 */ /* 0x080fe200010f0eff */
[----:B------:R-:W-:Y:S01]  /*110c0*/  IMAD R177, R28, 0x2, R175 ;  /* 0x000000021cb17824 */ /* 0x000fe200078e02af */
[----:B------:R-:W-:Y:S02]  /*110d0*/  LEA.HI.X.SX32 R91, R127, R26, 0x1, P0 ;  /* 0x0000001a7f5b7211 */ /* 0x000fe400000f0eff */
[-C--:B------:R-:W-:Y:S02]  /*110e0*/  IADD3 R106, P2, PT, R143, R198.reuse, RZ ;  /* 0x000000c68f6a7210 */ /* 0x080fe40007f5e0ff */
[----:B------:R-:W-:Y:S02]  /*110f0*/  IADD3 R96, P0, PT, R133, R198, RZ ;  /* 0x000000c685607210 */ /* 0x000fe40007f1e0ff */
[----:B------:R-:W-:-:S02]  /*11100*/  LEA.HI.X.SX32 R99, R135, R26, 0x1, P1 ;  /* 0x0000001a87637211 */ /* 0x000fc400008f0eff */
[----:B------:R-:W-:Y:S02]  /*11110*/  IADD3 R104, P1, PT, R141, R198, RZ ;  /* 0x000000c68d687210 */ /* 0x000fe40007f3e0ff */
[-C--:B------:R-:W-:Y:S01]  /*11120*/  LEA.HI.X.SX32 R107, R143, R26.reuse, 0x1, P2 ;  /* 0x0000001a8f6b7211 */ /* 0x080fe200010f0eff */
[C---:B------:R-:W-:Y:S01]  /*11130*/  IMAD R143, R28.reuse, 0x2, R177 ;  /* 0x000000021c8f7824 */ /* 0x040fe200078e02b1 */
[----:B------:R-:W-:Y:S02]  /*11140*/  LEA.HI.X.SX32 R97, R133, R26, 0x1, P0 ;  /* 0x0000001a85617211 */ /* 0x000fe400000f0eff */
[----:B------:R-:W-:Y:S02]  /*11150*/  IADD3 R102, P0, PT, R139, R198, RZ ;  /* 0x000000c68b667210 */ /* 0x000fe40007f1e0ff */
[----:B------:R-:W-:Y:S01]  /*11160*/  LEA.HI.X.SX32 R105, R141, R26, 0x1, P1 ;  /* 0x0000001a8d697211 */ /* 0x000fe200008f0eff */
[----:B------:R-:W-:Y:S01]  /*11170*/  IMAD R179, R28, 0x4, R143 ;  /* 0x000000041cb37824 */ /* 0x000fe200078e028f */
[----:B------:R-:W-:-:S02]  /*11180*/  IADD3 R110, P1, PT, R147, R198, RZ ;  /* 0x000000c6936e7210 */ /* 0x000fc40007f3e0ff */
[----:B------:R-:W-:Y:S02]  /*11190*/  LEA.HI.X.SX32 R103, R139, R26, 0x1, P0 ;  /* 0x0000001a8b677211 */ /* 0x000fe400000f0eff */
[-C--:B------:R-:W-:Y:S02]  /*111a0*/  IADD3 R108, P0, PT, R145, R198.reuse, RZ ;  /* 0x000000c6916c7210 */ /* 0x080fe40007f1e0ff */
[----:B------:R-:W-:Y:S02]  /*111b0*/  IADD3 R112, P2, PT, R149, R198, RZ ;  /* 0x000000c695707210 */ /* 0x000fe40007f5e0ff */
[-C--:B------:R-:W-:Y:S01]  /*111c0*/  LEA.HI.X.SX32 R111, R147, R26.reuse, 0x1, P1 ;  /* 0x0000001a936f7211 */ /* 0x080fe200008f0eff */
[C---:B------:R-:W-:Y:S01]  /*111d0*/  IMAD R147, R28.reuse, 0x2, R179 ;  /* 0x000000021c937824 */ /* 0x040fe200078e02b3 */
[-C--:B------:R-:W-:Y:S02]  /*111e0*/  LEA.HI.X.SX32 R109, R145, R26.reuse, 0x1, P0 ;  /* 0x0000001a916d7211 */ /* 0x080fe400000f0eff */
[----:B------:R-:W-:Y:S01]  /*111f0*/  LEA.HI.X.SX32 R113, R149, R26, 0x1, P2 ;  /* 0x0000001a95717211 */ /* 0x000fe200010f0eff */
[----:B------:R-:W-:Y:S01]  /*11200*/  IMAD R149, R28, 0x2, R147 ;  /* 0x000000021c957824 */ /* 0x000fe200078e0293 */
[----:B------:R-:W-:-:S02]  /*11210*/  IADD3 R114, P0, PT, R151, R198, RZ ;  /* 0x000000c697727210 */ /* 0x000fc40007f1e0ff */
[----:B------:R-:W-:Y:S02]  /*11220*/  IADD3 R116, P1, PT, R153, R198, RZ ;  /* 0x000000c699747210 */ /* 0x000fe40007f3e0ff */
[----:B------:R-:W-:Y:S01]  /*11230*/  LEA.HI.X.SX32 R115, R151, R26, 0x1, P0 ;  /* 0x0000001a97737211 */ /* 0x000fe200000f0eff */
[C---:B------:R-:W-:Y:S01]  /*11240*/  IMAD R151, R28.reuse, 0x2, R149 ;  /* 0x000000021c977824 */ /* 0x040fe200078e0295 */
[----:B------:R-:W-:Y:S02]  /*11250*/  IADD3 R118, P2, PT, R155, R198, RZ ;  /* 0x000000c69b767210 */ /* 0x000fe40007f5e0ff */
[-C--:B------:R-:W-:Y:S01]  /*11260*/  LEA.HI.X.SX32 R117, R153, R26.reuse, 0x1, P1 ;  /* 0x0000001a99757211 */ /* 0x080fe200008f0eff */
[C---:B------:R-:W-:Y:S01]  /*11270*/  IMAD R153, R28.reuse, 0x2, R151 ;  /* 0x000000021c997824 */ /* 0x040fe200078e0297 */
[----:B------:R-:W-:Y:S02]  /*11280*/  LEA.HI.X.SX32 R119, R155, R26, 0x1, P2 ;  /* 0x0000001a9b777211 */ /* 0x000fe400010f0eff */
[-C--:B------:R-:W-:Y:S01]  /*11290*/  IADD3 R120, P0, PT, R157, R198.reuse, RZ ;  /* 0x000000c69d787210 */ /* 0x080fe20007f1e0ff */
[----:B------:R-:W-:Y:S01]  /*112a0*/  IMAD R155, R28, 0x2, R153 ;  /* 0x000000021c9b7824 */ /* 0x000fe200078e0299 */
[----:B------:R-:W-:-:S02]  /*112b0*/  IADD3 R122, P1, PT, R159, R198, RZ ;  /* 0x000000c69f7a7210 */ /* 0x000fc40007f3e0ff */
        /* <DEDUP_REMOVED lines=39> */
[----:B------:R-:W-:Y:S01]  /*11530*/  LEA.HI.X.SX32 R143, R143, R26, 0x1, P2 ;  /* 0x0000001a8f8f7211 */ /* 0x000fe200010f0eff */
[----:B------:R-:W-:Y:S01]  /*11540*/  IMAD R183, R28, 0x2, R181 ;  /* 0x000000021cb77824 */ /* 0x000fe200078e02b5 */
[-C--:B------:R-:W-:Y:S02]  /*11550*/  IADD3 R146, P1, PT, R147, R198.reuse, RZ ;  /* 0x000000c693927210 */ /* 0x080fe40007f3e0ff */
[----:B------:R-:W-:Y:S02]  /*11560*/  IADD3 R148, P2, PT, R149, R198, RZ ;  /* 0x000000c695947210 */ /* 0x000fe40007f5e0ff */
[----:B------:R-:W-:-:S02]  /*11570*/  LEA.HI.X.SX32 R157, R157, R26, 0x1, P0 ;  /* 0x0000001a9d9d7211 */ /* 0x000fc400000f0eff */
[----:B------:R-:W-:Y:S01]  /*11580*/  IADD3 R162, P0, PT, R163, R198, RZ ;  /* 0x000000c6a3a27210 */ /* 0x000fe20007f1e0ff */
[----:B------:R-:W-:Y:S01]  /*11590*/  IMAD R185, R28, 0x2, R183 ;  /* 0x000000021cb97824 */ /* 0x000fe200078e02b7 */
[-C--:B------:R-:W-:Y:S02]  /*115a0*/  LEA.HI.X.SX32 R147, R147, R26.reuse, 0x1, P1 ;  /* 0x0000001a93937211 */ /* 0x080fe400008f0eff */
[----:B------:R-:W-:Y:S02]  /*115b0*/  LEA.HI.X.SX32 R149, R149, R26, 0x1, P2 ;  /* 0x0000001a95957211 */ /* 0x000fe400010f0eff */
        /* <DEDUP_REMOVED lines=11> */
[C---:B------:R-:W-:Y:S01]  /*11670*/  IMAD R189, R28.reuse, 0x2, R187 ;  /* 0x000000021cbd7824 */ /* 0x040fe200078e02bb */
[-C--:B------:R-:W-:Y:S02]  /*11680*/  LEA.HI.X.SX32 R159, R159, R26.reuse, 0x1, P1 ;  /* 0x0000001a9f9f7211 */ /* 0x080fe400008f0eff */
[----:B------:R-:W-:Y:S02]  /*11690*/  LEA.HI.X.SX32 R161, R161, R26, 0x1, P2 ;  /* 0x0000001aa1a17211 */ /* 0x000fe400010f0eff */
[-C--:B------:R-:W-:Y:S02]  /*116a0*/  IADD3 R164, P1, PT, R165, R198.reuse, RZ ;  /* 0x000000c6a5a47210 */ /* 0x080fe40007f3e0ff */
[----:B------:R-:W-:Y:S02]  /*116b0*/  IADD3 R166, P2, PT, R167, R198, RZ ;  /* 0x000000c6a7a67210 */ /* 0x000fe40007f5e0ff */
[----:B------:R-:W-:Y:S01]  /*116c0*/  LEA.HI.X.SX32 R175, R175, R26, 0x1, P0 ;  /* 0x0000001aafaf7211 */ /* 0x000fe200000f0eff */
[----:B------:R-:W-:Y:S01]  /*116d0*/  IMAD R191, R28, 0x2, R189 ;  /* 0x000000021cbf7824 */ /* 0x000fe200078e02bd */
[----:B------:R-:W-:-:S02]  /*116e0*/  IADD3 R180, P0, PT, R181, R198, RZ ;  /* 0x000000c6b5b47210 */ /* 0x000fc40007f1e0ff */
[-C--:B------:R-:W-:Y:S02]  /*116f0*/  LEA.HI.X.SX32 R165, R165, R26.reuse, 0x1, P1 ;  /* 0x0000001aa5a57211 */ /* 0x080fe400008f0eff */
[----:B------:R-:W-:Y:S01]  /*11700*/  LEA.HI.X.SX32 R167, R167, R26, 0x1, P2 ;  /* 0x0000001aa7a77211 */ /* 0x000fe200010f0eff */
[----:B------:R-:W-:Y:S01]  /*11710*/  IMAD R193, R28, 0x2, R191 ;  /* 0x000000021cc17824 */ /* 0x000fe200078e02bf */
[-C--:B------:R-:W-:Y:S02]  /*11720*/  IADD3 R170, P1, PT, R171, R198.reuse, RZ ;  /* 0x000000c6abaa7210 */ /* 0x080fe40007f3e0ff */
[----:B------:R-:W-:Y:S02]  /*11730*/  IADD3 R172, P2, PT, R173, R198, RZ ;  /* 0x000000c6adac7210 */ /* 0x000fe40007f5e0ff */
[----:B------:R-:W-:Y:S02]  /*11740*/  LEA.HI.X.SX32 R181, R181, R26, 0x1, P0 ;  /* 0x0000001ab5b57211 */ /* 0x000fe400000f0eff */
[----:B------:R-:W-:-:S02]  /*11750*/  IADD3 R186, P0, PT, R187, R198, RZ ;  /* 0x000000c6bbba7210 */ /* 0x000fc40007f1e0ff */
[-C--:B------:R-:W-:Y:S02]  /*11760*/  LEA.HI.X.SX32 R171, R171, R26.reuse, 0x1, P1 ;  /* 0x0000001aabab7211 */ /* 0x080fe400008f0eff */
[----:B------:R-:W-:Y:S01]  /*11770*/  LEA.HI.X.SX32 R173, R173, R26, 0x1, P2 ;  /* 0x0000001aadad7211 */ /* 0x000fe200010f0eff */
[----:B------:R-:W-:Y:S01]  /*11780*/  IMAD R241, R241, R24, RZ ;  /* 0x00000018f1f17224 */ /* 0x000fe200078e02ff */
[-C--:B------:R-:W-:Y:S02]  /*11790*/  IADD3 R176, P1, PT, R177, R198.reuse, RZ ;  /* 0x000000c6b1b07210 */ /* 0x080fe40007f3e0ff */
[----:B------:R-:W-:Y:S02]  /*117a0*/  IADD3 R178, P2, PT, R179, R198, RZ ;  /* 0x000000c6b3b27210 */ /* 0x000fe40007f5e0ff */
[----:B------:R-:W-:Y:S02]  /*117b0*/  LEA.HI.X.SX32 R187, R187, R26, 0x1, P0 ;  /* 0x0000001abbbb7211 */ /* 0x000fe400000f0eff */
[----:B------:R-:W-:Y:S01]  /*117c0*/  IADD3 R192, P0, PT, R193, R198, RZ ;  /* 0x000000c6c1c07210 */ /* 0x000fe20007f1e0ff */
[----:B------:R-:W-:Y:S01]  /*117d0*/  IMAD R195, R28, 0x2, R193 ;  /* 0x000000021cc37824 */ /* 0x000fe200078e02c1 */
[----:B------:R-:W-:-:S02]  /*117e0*/  PRMT R243, R16, 0x7773, RZ ;  /* 0x0000777310f37816 */ /* 0x000fc400000000ff */
[-C--:B------:R-:W-:Y:S02]  /*117f0*/  LEA.HI.X.SX32 R177, R177, R26.reuse, 0x1, P1 ;  /* 0x0000001ab1b17211 */ /* 0x080fe400008f0eff */
[----:B------:R-:W-:Y:S02]  /*11800*/  LEA.HI.X.SX32 R179, R179, R26, 0x1, P2 ;  /* 0x0000001ab3b37211 */ /* 0x000fe400010f0eff */
[----:B------:R-:W-:Y:S02]  /*11810*/  PRMT R251, R17, 0x7770, RZ ;  /* 0x0000777011fb7816 */ /* 0x000fe400000000ff */
[-C--:B------:R-:W-:Y:S02]  /*11820*/  IADD3 R182, P1, PT, R183, R198.reuse, RZ ;  /* 0x000000c6b7b67210 */ /* 0x080fe40007f3e0ff */
[----:B------:R-:W-:Y:S02]  /*11830*/  IADD3 R184, P2, PT, R185, R198, RZ ;  /* 0x000000c6b9b87210 */ /* 0x000fe40007f5e0ff */
[----:B------:R-:W-:-:S02]  /*11840*/  LEA.HI.X.SX32 R193, R193, R26, 0x1, P0 ;  /* 0x0000001ac1c17211 */ /* 0x000fc400000f0eff */
[----:B------:R-:W-:Y:S01]  /*11850*/  PRMT R249, R17, 0x7771, RZ ;  /* 0x0000777111f97816 */ /* 0x000fe200000000ff */
[C---:B------:R-:W-:Y:S01]  /*11860*/  IMAD R197, R28.reuse, 0x2, R195 ;  /* 0x000000021cc57824 */ /* 0x040fe200078e02c3 */
[----:B------:R-:W-:Y:S02]  /*11870*/  IADD3 R240, P0, PT, R241, R239, RZ ;  /* 0x000000eff1f07210 */ /* 0x000fe40007f1e0ff */
[----:B------:R-:W-:Y:S01]  /*11880*/  PRMT R247, R17, 0x7772, RZ ;  /* 0x0000777211f77816 */ /* 0x000fe200000000ff */
[----:B------:R-:W-:Y:S01]  /*11890*/  STG.E.U8 desc[UR16][R220.64], R243 ;  /* 0x000000f3dc007986 */ /* 0x000fe2000c101110 */
[-C--:B------:R-:W-:Y:S02]  /*118a0*/  LEA.HI.X.SX32 R183, R183, R26.reuse, 0x1, P1 ;  /* 0x0000001ab7b77211 */ /* 0x080fe400008f0eff */
[----:B------:R-:W-:Y:S01]  /*118b0*/  LEA.HI.X.SX32 R185, R185, R26, 0x1, P2 ;  /* 0x0000001ab9b97211 */ /* 0x000fe200010f0eff */
[----:B------:R0:W-:Y:S01]  /*118c0*/  STG.E.U8 desc[UR16][R222.64], R251 ;  /* 0x000000fbde007986 */ /* 0x0001e2000c101110 */
[-C--:B------:R-:W-:Y:S01]  /*118d0*/  IADD3 RZ, P4, PT, R25, R198.reuse, RZ ;  /* 0x000000c619ff7210 */ /* 0x080fe20007f9e0ff */
[----:B------:R-:W-:Y:S01]  /*118e0*/  IMAD R199, R28, 0x2, R197 ;  /* 0x000000021cc77824 */ /* 0x000fe200078e02c5 */
[-C--:B------:R-:W-:Y:S01]  /*118f0*/  IADD3 RZ, P5, PT, R27, R198.reuse, RZ ;  /* 0x000000c61bff7210 */ /* 0x080fe20007fbe0ff */
[----:B------:R-:W-:Y:S01]  /*11900*/  STG.E.U8 desc[UR16][R224.64], R249 ;  /* 0x000000f9e0007986 */ /* 0x000fe2000c101110 */
[----:B------:R-:W-:-:S02]  /*11910*/  IADD3 RZ, P6, PT, R29, R198, RZ ;  /* 0x000000c61dff7210 */ /* 0x000fc40007fde0ff */
[-C--:B------:R-:W-:Y:S01]  /*11920*/  IADD3 R188, P1, PT, R189, R198.reuse, RZ ;  /* 0x000000c6bdbc7210 */ /* 0x080fe20007f3e0ff */
[----:B------:R3:W-:Y:S01]  /*11930*/  STG.E.U8 desc[UR16][R226.64], R247 ;  /* 0x000000f7e2007986 */ /* 0x0007e2000c101110 */
[----:B------:R-:W-:Y:S02]  /*11940*/  IADD3 R190, P2, PT, R191, R198, RZ ;  /* 0x000000c6bfbe7210 */ /* 0x000fe40007f5e0ff */
[----:B------:R-:W-:Y:S02]  /*11950*/  LEA.HI.X.SX32 R241, R241, R238, 0x1, P0 ;  /* 0x000000eef1f17211 */ /* 0x000fe400000f0eff */
[----:B------:R-:W-:Y:S02]  /*11960*/  PRMT R245, R17, 0x7773, RZ ;  /* 0x0000777311f57816 */ /* 0x000fe400000000ff */
[----:B0-----:R-:W-:Y:S02]  /*11970*/  LEA.HI R223, R244, 0x3e, RZ, 0x1a ;  /* 0x0000003ef4df7811 */ /* 0x001fe400078fd0ff */
[----:B------:R-:W-:-:S02]  /*11980*/  IADD3 RZ, P3, PT, R37, R198, RZ ;  /* 0x000000c625ff7210 */ /* 0x000fc40007f7e0ff */
[----:B------:R-:W-:Y:S02]  /*11990*/  PRMT R17, R18, 0x7770, RZ ;  /* 0x0000777012117816 */ /* 0x000fe400000000ff */
[----:B---3--:R-:W-:Y:S01]  /*119a0*/  LEA.HI R227, R244, 0x7e, RZ, 0x1a ;  /* 0x0000007ef4e37811 */ /* 0x008fe200078fd0ff */
[----:B------:R0:W-:Y:S01]  /*119b0*/  STG.E.U8 desc[UR16][R240.64], R245 ;  /* 0x000000f5f0007986 */ /* 0x0001e2000c101110 */
[----:B------:R-:W-:Y:S01]  /*119c0*/  LEA.HI.X.SX32 R25, R25, R26, 0x1, P4 ;  /* 0x0000001a19197211 */ /* 0x000fe200020f0eff */
[----:B------:R-:W-:Y:S01]  /*119d0*/  IMAD R224, R223, R24, RZ ;  /* 0x00000018dfe07224 */ /* 0x000fe200078e02ff */
[-C--:B------:R-:W-:Y:S02]  /*119e0*/  LEA.HI.X.SX32 R27, R27, R26.reuse, 0x1, P5 ;  /* 0x0000001a1b1b7211 */ /* 0x080fe400028f0eff */
[-C--:B------:R-:W-:Y:S02]  /*119f0*/  LEA.HI.X.SX32 R29, R29, R26.reuse, 0x1, P6 ;  /* 0x0000001a1d1d7211 */ /* 0x080fe400030f0eff */
[----:B------:R-:W-:-:S02]  /*11a00*/  LEA.HI.X.SX32 R189, R189, R26, 0x1, P1 ;  /* 0x0000001abdbd7211 */ /* 0x000fc400008f0eff */
[----:B------:R-:W-:Y:S02]  /*11a10*/  LEA.HI.X.SX32 R191, R191, R26, 0x1, P2 ;  /* 0x0000001abfbf7211 */ /* 0x000fe400010f0eff */
[-C--:B------:R-:W-:Y:S02]  /*11a20*/  IADD3 RZ, P4, PT, R39, R198.reuse, RZ ;  /* 0x000000c627ff7210 */ /* 0x080fe40007f9e0ff */
[-C--:B------:R-:W-:Y:S02]  /*11a30*/  IADD3 RZ, P5, PT, R41, R198.reuse, RZ ;  /* 0x000000c629ff7210 */ /* 0x080fe40007fbe0ff */
[----:B------:R-:W-:Y:S02]  /*11a40*/  IADD3 RZ, P6, PT, R43, R198, RZ ;  /* 0x000000c62bff7210 */ /* 0x000fe40007fde0ff */
[----:B------:R-:W-:Y:S02]  /*11a50*/  LEA.HI.X.SX32 R37, R37, R26, 0x1, P3 ;  /* 0x0000001a25257211 */ /* 0x000fe400018f0eff */
[----:B------:R-:W-:-:S02]  /*11a60*/  IADD3 R194, P1, PT, R195, R198, RZ ;  /* 0x000000c6c3c27210 */ /* 0x000fc40007f3e0ff */
[-C--:B------:R-:W-:Y:S02]  /*11a70*/  IADD3 R196, P2, PT, R197, R198.reuse, RZ ;  /* 0x000000c6c5c47210 */ /* 0x080fe40007f5e0ff */
[C---:B------:R-:W-:Y:S01]  /*11a80*/  LEA.HI R243, R244.reuse, 0xae, RZ, 0x1a ;  /* 0x000000aef4f37811 */ /* 0x040fe200078fd0ff */
[----:B------:R3:W-:Y:S01]  /*11a90*/  STG.E.U8 desc[UR16][R228.64], R17 ;  /* 0x00000011e4007986 */ /* 0x0007e2000c101110 */
[----:B------:R-:W-:Y:S01]  /*11aa0*/  IADD3 R198, P3, PT, R199, R198, RZ ;  /* 0x000000c6c7c67210 */ /* 0x000fe20007f7e0ff */
[----:B------:R-:W-:Y:S01]  /*11ab0*/  IMAD R28, R227, R24, RZ ;  /* 0x00000018e31c7224 */ /* 0x000fe200078e02ff */
[C---:B0-----:R-:W-:Y:S02]  /*11ac0*/  LEA.HI R241, R244.reuse, 0x5e, RZ, 0x1a ;  /* 0x0000005ef4f17811 */ /* 0x041fe400078fd0ff */
[----:B------:R-:W-:Y:S02]  /*11ad0*/  LEA.HI R249, R244, 0x9e, RZ, 0x1a ;  /* 0x0000009ef4f97811 */ /* 0x000fe400078fd0ff */
[----:B------:R-:W-:-:S02]  /*11ae0*/  PRMT R223, R18, 0x7771, RZ ;  /* 0x0000777112df7816 */ /* 0x000fc400000000ff */
[C---:B------:R-:W-:Y:S02]  /*11af0*/  LEA.HI R225, R244.reuse, 0xde, RZ, 0x1a ;  /* 0x000000def4e17811 */ /* 0x040fe400078fd0ff */
[C---:B------:R-:W-:Y:S02]  /*11b00*/  LEA.HI R221, R244.reuse, 0x6e, RZ, 0x1a ;  /* 0x0000006ef4dd7811 */ /* 0x040fe400078fd0ff */
[----:B---3--:R-:W-:Y:S02]  /*11b10*/  LEA.HI R17, R244, 0x4e, RZ, 0x1a ;  /* 0x0000004ef4117811 */ /* 0x008fe400078fd0ff */
[----:B------:R-:W-:Y:S01]  /*11b20*/  PRMT R227, R18, 0x7772, RZ ;  /* 0x0000777212e37816 */ /* 0x000fe200000000ff */
[----:B------:R-:W-:Y:S01]  /*11b30*/  IMAD R36, R243, R24, RZ ;  /* 0x00000018f3247224 */ /* 0x000fe200078e02ff */
[-C--:B------:R-:W-:Y:S02]  /*11b40*/  LEA.HI.X.SX32 R39, R39, R26.reuse, 0x1, P4 ;  /* 0x0000001a27277211 */ /* 0x080fe400020f0eff */
[----:B------:R-:W-:-:S02]  /*11b50*/  LEA.HI.X.SX32 R41, R41, R26, 0x1, P5 ;  /* 0x0000001a29297211 */ /* 0x000fc400028f0eff */
[-C--:B------:R-:W-:Y:S02]  /*11b60*/  LEA.HI.X.SX32 R43, R43, R26.reuse, 0x1, P6 ;  /* 0x0000001a2b2b7211 */ /* 0x080fe400030f0eff */
[-C--:B------:R-:W-:Y:S02]  /*11b70*/  LEA.HI.X.SX32 R195, R195, R26.reuse, 0x1, P1 ;  /* 0x0000001ac3c37211 */ /* 0x080fe400008f0eff */
[-C--:B------:R-:W-:Y:S02]  /*11b80*/  LEA.HI.X.SX32 R197, R197, R26.reuse, 0x1, P2 ;  /* 0x0000001ac5c57211 */ /* 0x080fe400010f0eff */
[----:B------:R-:W-:Y:S01]  /*11b90*/  LEA.HI.X.SX32 R199, R199, R26, 0x1, P3 ;  /* 0x0000001ac7c77211 */ /* 0x000fe200018f0eff */
[----:B------:R-:W-:Y:S01]  /*11ba0*/  IMAD R26, R241, R24, RZ ;  /* 0x00000018f11a7224 */ /* 0x000fe200078e02ff */
[----:B------:R-:W-:Y:S02]  /*11bb0*/  LEA.HI R32, R244, 0xfe, RZ, 0x1a ;  /* 0x000000fef4207811 */ /* 0x000fe400078fd0ff */
[----:B------:R-:W-:-:S02]  /*11bc0*/  PRMT R229, R18, 0x7773, RZ ;  /* 0x0000777312e57816 */ /* 0x000fc400000000ff */
[----:B------:R-:W-:Y:S01]  /*11bd0*/  IADD3 R16, P0, PT, R224, R239, RZ ;  /* 0x000000efe0107210 */ /* 0x000fe20007f1e0ff */
[-C--:B------:R-:W-:Y:S01]  /*11be0*/  IMAD R34, R249, R24.reuse, RZ ;  /* 0x00000018f9227224 */ /* 0x080fe200078e02ff */
[C---:B------:R-:W-:Y:S01]  /*11bf0*/  LEA.HI R251, R244.reuse, 0xbe, RZ, 0x1a ;  /* 0x000000bef4fb7811 */ /* 0x040fe200078fd0ff */
[----:B------:R0:W-:Y:S01]  /*11c00*/  STG.E.U8 desc[UR16][R230.64], R223 ;  /* 0x000000dfe6007986 */ /* 0x0001e2000c101110 */
[C---:B------:R-:W-:Y:S02]  /*11c10*/  LEA.HI R30, R244.reuse, 0x8e, RZ, 0x1a ;  /* 0x0000008ef41e7811 */ /* 0x040fe400078fd0ff */
[----:B------:R-:W-:Y:S01]  /*11c20*/  PRMT R243, R19, 0x7770, RZ ;  /* 0x0000777013f37816 */ /* 0x000fe200000000ff */
[-C--:B------:R-:W-:Y:S01]  /*11c30*/  IMAD R42, R225, R24.reuse, RZ ;  /* 0x00000018e12a7224 */ /* 0x080fe200078e02ff */
[----:B------:R-:W-:Y:S01]  /*11c40*/  PRMT R241, R19, 0x7771, RZ ;  /* 0x0000777113f17816 */ /* 0x000fe200000000ff */
[-C--:B------:R-:W-:Y:S01]  /*11c50*/  IMAD R220, R17, R24.reuse, RZ ;  /* 0x0000001811dc7224 */ /* 0x080fe200078e02ff */
[C---:B------:R-:W-:Y:S01]  /*11c60*/  LEA.HI R40, R244.reuse, 0xce, RZ, 0x1a ;  /* 0x000000cef4287811 */ /* 0x040fe200078fd0ff */
[-C--:B------:R-:W-:Y:S01]  /*11c70*/  IMAD R222, R221, R24.reuse, RZ ;  /* 0x00000018ddde7224 */ /* 0x080fe200078e02ff */
[----:B------:R-:W-:Y:S01]  /*11c80*/  LEA.HI R44, R244, 0xee, RZ, 0x1a ;  /* 0x000000eef42c7811 */ /* 0x000fe200078fd0ff */
[----:B------:R3:W-:Y:S01]  /*11c90*/  STG.E.U8 desc[UR16][R232.64], R227 ;  /* 0x000000e3e8007986 */ /* 0x0007e2000c101110 */
[----:B------:R-:W-:Y:S01]  /*11ca0*/  PRMT R249, R19, 0x7772, RZ ;  /* 0x0000777213f97816 */ /* 0x000fe200000000ff */
[----:B------:R-:W-:Y:S01]  /*11cb0*/  IMAD R32, R32, R24, RZ ;  /* 0x0000001820207224 */ /* 0x000fe200078e02ff */
[----:B------:R-:W-:Y:S01]  /*11cc0*/  LEA.HI.X.SX32 R17, R224, R238, 0x1, P0 ;  /* 0x000000eee0117211 */ /* 0x000fe200000f0eff */
[----:B------:R4:W-:Y:S01]  /*11cd0*/  STG.E.U8 desc[UR16][R234.64], R229 ;  /* 0x000000e5ea007986 */ /* 0x0009e2000c101110 */
[----:B------:R-:W-:-:S02]  /*11ce0*/  PRMT R221, R20, 0x7773, RZ ;  /* 0x0000777314dd7816 */ /* 0x000fc400000000ff */
[C---:B0-----:R-:W-:Y:S02]  /*11cf0*/  PRMT R223, R20.reuse, 0x7772, RZ ;  /* 0x0000777214df7816 */ /* 0x041fe400000000ff */
[C---:B------:R-:W-:Y:S02]  /*11d00*/  PRMT R225, R20.reuse, 0x7771, RZ ;  /* 0x0000777114e17816 */ /* 0x040fe400000000ff */
[----:B------:R-:W-:Y:S02]  /*11d10*/  PRMT R19, R19, 0x7773, RZ ;  /* 0x0000777313137816 */ /* 0x000fe400000000ff */
[----:B---3--:R-:W-:Y:S01]  /*11d20*/  PRMT R233, R20, 0x7770, RZ ;  /* 0x0000777014e97816 */ /* 0x008fe200000000ff */
[-C--:B------:R-:W-:Y:S01]  /*11d30*/  IMAD R38, R251, R24.reuse, RZ ;  /* 0x00000018fb267224 */ /* 0x080fe200078e02ff */
[----:B-1----:R-:W-:Y:S01]  /*11d40*/  PRMT R20, R8, 0x7770, RZ ;  /* 0x0000777008147816 */ /* 0x002fe200000000ff */
[-C--:B------:R-:W-:Y:S01]  /*11d50*/  IMAD R30, R30, R24.reuse, RZ ;  /* 0x000000181e1e7224 */ /* 0x080fe200078e02ff */
[----:B------:R-:W-:Y:S01]  /*11d60*/  STG.E.U8 desc[UR16][R218.64], R243 ;  /* 0x000000f3da007986 */ /* 0x000fe2000c101110 */
[----:B------:R-:W-:Y:S01]  /*11d70*/  PRMT R18, R8, 0x7771, RZ ;  /* 0x0000777108127816 */ /* 0x000fe200000000ff */
[-C--:B------:R-:W-:Y:S01]  /*11d80*/  IMAD R40, R40, R24.reuse, RZ ;  /* 0x0000001828287224 */ /* 0x080fe200078e02ff */
[----:B------:R-:W-:Y:S01]  /*11d90*/  PRMT R251, R8, 0x7772, RZ ;  /* 0x0000777208fb7816 */ /* 0x000fe200000000ff */
[----:B------:R0:W-:Y:S01]  /*11da0*/  STG.E.U8 desc[UR16][R216.64], R241 ;  /* 0x000000f1d8007986 */ /* 0x0001e2000c101110 */
[----:B------:R-:W-:-:S02]  /*11db0*/  IMAD R44, R44, R24, RZ ;  /* 0x000000182c2c7224 */ /* 0x000fc400078e02ff */
[--C-:B------:R-:W-:Y:S01]  /*11dc0*/  IMAD.IADD R24, R32, 0x1, R239.reuse ;  /* 0x0000000120187824 */ /* 0x100fe200078e02ef */
[----:B------:R-:W-:Y:S01]  /*11dd0*/  STG.E.U8 desc[UR16][R210.64], R249 ;  /* 0x000000f9d2007986 */ /* 0x000fe2000c101110 */
[--C-:B------:R-:W-:Y:S01]  /*11de0*/  IMAD.IADD R32, R30, 0x1, R239.reuse ;  /* 0x000000011e207824 */ /* 0x100fe200078e02ef */
[C---:B------:R-:W-:Y:S02]  /*11df0*/  PRMT R227, R21.reuse, 0x7773, RZ ;  /* 0x0000777315e37816 */ /* 0x040fe400000000ff */
[----:B------:R1:W-:Y:S01]  /*11e00*/  STG.E.U8 desc[UR16][R16.64], R19 ;  /* 0x0000001310007986 */ /* 0x0003e2000c101110 */
[C---:B----4-:R-:W-:Y:S01]  /*11e10*/  PRMT R229, R21.reuse, 0x7772, RZ ;  /* 0x0000777215e57816 */ /* 0x050fe200000000ff */
[--C-:B------:R-:W-:Y:S01]  /*11e20*/  IMAD.IADD R30, R28, 0x1, R239.reuse ;  /* 0x000000011c1e7824 */ /* 0x100fe200078e02ef */
[C---:B------:R-:W-:Y:S01]  /*11e30*/  PRMT R231, R21.reuse, 0x7771, RZ ;  /* 0x0000777115e77816 */ /* 0x040fe200000000ff */
[----:B------:R-:W-:Y:S01]  /*11e40*/  STG.E.U8 desc[UR16][R212.64], R20 ;  /* 0x00000014d4007986 */ /* 0x000fe2000c101110 */
[----:B------:R-:W-:Y:S01]  /*11e50*/  PRMT R235, R21, 0x7770, RZ ;  /* 0x0000777015eb7816 */ /* 0x000fe200000000ff */
[--C-:B------:R-:W-:Y:S01]  /*11e60*/  IMAD.IADD R36, R36, 0x1, R239.reuse ;  /* 0x0000000124247824 */ /* 0x100fe200078e02ef */
[C---:B------:R-:W-:Y:S01]  /*11e70*/  PRMT R21, R22.reuse, 0x7773, RZ ;  /* 0x0000777316157816 */ /* 0x040fe200000000ff */
[----:B------:R3:W-:Y:S01]  /*11e80*/  STG.E.U8 desc[UR16][R208.64], R18 ;  /* 0x00000012d0007986 */ /* 0x0007e2000c101110 */
[----:B0-----:R-:W-:Y:S01]  /*11e90*/  PRMT R217, R22, 0x7772, RZ ;  /* 0x0000777216d97816 */ /* 0x001fe200000000ff */
[--C-:B------:R-:W-:Y:S01]  /*11ea0*/  IMAD.IADD R38, R38, 0x1, R239.reuse ;  /* 0x0000000126267824 */ /* 0x100fe200078e02ef */
[C---:B------:R-:W-:Y:S01]  /*11eb0*/  PRMT R219, R22.reuse, 0x7771, RZ ;  /* 0x0000777116db7816 */ /* 0x040fe200000000ff */
[----:B------:R0:W-:Y:S01]  /*11ec0*/  STG.E.U8 desc[UR16][R214.64], R251 ;  /* 0x000000fbd6007986 */ /* 0x0001e2000c101110 */
[----:B------:R-:W-:Y:S01]  /*11ed0*/  PRMT R247, R22, 0x7770, RZ ;  /* 0x0000777016f77816 */ /* 0x000fe200000000ff */
[--C-:B------:R-:W-:Y:S01]  /*11ee0*/  IMAD.IADD R40, R40, 0x1, R239.reuse ;  /* 0x0000000128287824 */ /* 0x100fe200078e02ef */
[----:B-1----:R-:W-:Y:S01]  /*11ef0*/  IADD3 R16, P0, PT, R220, R239, RZ ;  /* 0x000000efdc107210 */ /* 0x002fe20007f1e0ff */
[--C-:B------:R-:W-:Y:S01]  /*11f00*/  IMAD.IADD R42, R42, 0x1, R239.reuse ;  /* 0x000000012a2a7824 */ /* 0x100fe200078e02ef */
[----:B------:R-:W-:Y:S01]  /*11f10*/  PRMT R216, R8, 0x7773, RZ ;  /* 0x0000777308d87816 */ /* 0x000fe200000000ff */
[--C-:B------:R-:W-:Y:S01]  /*11f20*/  IMAD.IADD R34, R34, 0x1, R239.reuse ;  /* 0x0000000122227824 */ /* 0x100fe200078e02ef */
[----:B------:R-:W-:Y:S01]  /*11f30*/  PRMT R19, R12, 0x7773, RZ ;  /* 0x000077730c137816 */ /* 0x000fe200000000ff */
[--C-:B------:R-:W-:Y:S01]  /*11f40*/  IMAD.IADD R44, R44, 0x1, R239.reuse ;  /* 0x000000012c2c7824 */ /* 0x100fe200078e02ef */
[----:B---3--:R-:W-:Y:S01]  /*11f50*/  PRMT R209, R12, 0x7772, RZ ;  /* 0x000077720cd17816 */ /* 0x008fe200000000ff */
[--C-:B------:R-:W-:Y:S01]  /*11f60*/  IMAD.IADD R26, R26, 0x1, R239.reuse ;  /* 0x000000011a1a7824 */ /* 0x100fe200078e02ef */
[----:B------:R-:W-:Y:S01]  /*11f70*/  PRMT R211, R12, 0x7771, RZ ;  /* 0x000077710cd37816 */ /* 0x000fe200000000ff */
[----:B------:R-:W-:Y:S01]  /*11f80*/  IMAD.IADD R28, R222, 0x1, R239 ;  /* 0x00000001de1c7824 */ /* 0x000fe200078e02ef */
[----:B------:R-:W-:-:S02]  /*11f90*/  PRMT R249, R12, 0x7770, RZ ;  /* 0x000077700cf97816 */ /* 0x000fc400000000ff */
[C---:B------:R-:W-:Y:S02]  /*11fa0*/  PRMT R213, R13.reuse, 0x7773, RZ ;  /* 0x000077730dd57816 */ /* 0x040fe400000000ff */
[C---:B0-----:R-:W-:Y:S02]  /*11fb0*/  PRMT R215, R13.reuse, 0x7772, RZ ;  /* 0x000077720dd77816 */ /* 0x041fe400000000ff */
[C---:B------:R-:W-:Y:S02]  /*11fc0*/  PRMT R239, R13.reuse, 0x7771, RZ ;  /* 0x000077710def7816 */ /* 0x040fe400000000ff */
[----:B------:R-:W-:Y:S02]  /*11fd0*/  PRMT R22, R13, 0x7770, RZ ;  /* 0x000077700d167816 */ /* 0x000fe400000000ff */
[C---:B------:R-:W-:Y:S02]  /*11fe0*/  PRMT R251, R14.reuse, 0x7773, RZ ;  /* 0x000077730efb7816 */ /* 0x040fe400000000ff */
[----:B------:R-:W-:-:S02]  /*11ff0*/  PRMT R18, R14, 0x7772, RZ ;  /* 0x000077720e127816 */ /* 0x000fc400000000ff */
[C---:B------:R-:W-:Y:S02]  /*12000*/  PRMT R20, R14.reuse, 0x7771, RZ ;  /* 0x000077710e147816 */ /* 0x040fe400000000ff */
[----:B------:R-:W-:Y:S02]  /*12010*/  PRMT R214, R14, 0x7770, RZ ;  /* 0x000077700ed67816 */ /* 0x000fe400000000ff */
[C---:B------:R-:W-:Y:S02]  /*12020*/  PRMT R210, R15.reuse, 0x7773, RZ ;  /* 0x000077730fd27816 */ /* 0x040fe400000000ff */
[C---:B------:R-:W-:Y:S02]  /*12030*/  PRMT R212, R15.reuse, 0x7772, RZ ;  /* 0x000077720fd47816 */ /* 0x040fe400000000ff */
[C---:B------:R-:W-:Y:S02]  /*12040*/  PRMT R208, R15.reuse, 0x7771, RZ ;  /* 0x000077710fd07816 */ /* 0x040fe400000000ff */
[----:B------:R-:W-:-:S02]  /*12050*/  PRMT R8, R15, 0x7770, RZ ;  /* 0x000077700f087816 */ /* 0x000fc400000000ff */
[----:B------:R-:W0:Y:S01]  /*12060*/  LDS.128 R12, [R236] ;  /* 0x00000000ec0c7984 */ /* 0x000e220000000c00 */
[C---:B------:R-:W-:Y:S02]  /*12070*/  PRMT R232, R9.reuse, 0x7770, RZ ;  /* 0x0000777009e87816 */ /* 0x040fe400000000ff */
[C---:B------:R-:W-:Y:S02]  /*12080*/  PRMT R230, R9.reuse, 0x7771, RZ ;  /* 0x0000777109e67816 */ /* 0x040fe400000000ff */
[C---:B------:R-:W-:Y:S01]  /*12090*/  PRMT R228, R9.reuse, 0x7772, RZ ;  /* 0x0000777209e47816 */ /* 0x040fe200000000ff */
[----:B------:R1:W-:Y:S01]  /*120a0*/  STG.E.U8 desc[UR16][R202.64], R216 ;  /* 0x000000d8ca007986 */ /* 0x0003e2000c101110 */
[----:B------:R-:W-:Y:S02]  /*120b0*/  LEA.HI.X.SX32 R17, R220, R238, 0x1, P0 ;  /* 0x000000eedc117211 */ /* 0x000fe400000f0eff */
[----:B------:R-:W-:Y:S01]  /*120c0*/  PRMT R226, R9, 0x7773, RZ ;  /* 0x0000777309e27816 */ /* 0x000fe200000000ff */
[----:B------:R3:W-:Y:S01]  /*120d0*/  STG.E.U8 desc[UR16][R206.64], R232 ;  /* 0x000000e8ce007986 */ /* 0x0007e2000c101110 */
[----:B------:R-:W-:-:S02]  /*120e0*/  PRMT R224, R10, 0x7770, RZ ;  /* 0x000077700ae07816 */ /* 0x000fc400000000ff */
[C---:B------:R-:W-:Y:S01]  /*120f0*/  PRMT R222, R10.reuse, 0x7771, RZ ;  /* 0x000077710ade7816 */ /* 0x040fe200000000ff */
[----:B------:R4:W-:Y:S01]  /*12100*/  STG.E.U8 desc[UR16][R204.64], R230 ;  /* 0x000000e6cc007986 */ /* 0x0009e2000c101110 */
[C---:B------:R-:W-:Y:S02]  /*12110*/  PRMT R220, R10.reuse, 0x7772, RZ ;  /* 0x000077720adc7816 */ /* 0x040fe400000000ff */
[----:B------:R-:W-:Y:S01]  /*12120*/  PRMT R218, R10, 0x7773, RZ ;  /* 0x000077730ada7816 */ /* 0x000fe200000000ff */
[----:B------:R-:W-:Y:S01]  /*12130*/  STG.E.U8 desc[UR16][R200.64], R228 ;  /* 0x000000e4c8007986 */ /* 0x000fe2000c101110 */
[----:B-1----:R-:W-:-:S03]  /*12140*/  PRMT R216, R11, 0x7772, RZ ;  /* 0x000077720bd87816 */ /* 0x002fc600000000ff */
[----:B------:R-:W-:Y:S01]  /*12150*/  STG.E.U8 desc[UR16][R16.64], R226 ;  /* 0x000000e210007986 */ /* 0x000fe2000c101110 */
[C---:B---3--:R-:W-:Y:S02]  /*12160*/  PRMT R206, R11.reuse, 0x7771, RZ ;  /* 0x000077710bce7816 */ /* 0x048fe400000000ff */
[C---:B----4-:R-:W-:Y:S01]  /*12170*/  PRMT R204, R11.reuse, 0x7770, RZ ;  /* 0x000077700bcc7816 */ /* 0x050fe200000000ff */
[----:B------:R0:W-:Y:S01]  /*12180*/  STG.E.U8 desc[UR16][R46.64], R224 ;  /* 0x000000e02e007986 */ /* 0x0001e2000c101110 */
[----:B------:R-:W-:-:S03]  /*12190*/  PRMT R202, R11, 0x7773, RZ ;  /* 0x000077730bca7816 */ /* 0x000fc600000000ff */
[----:B------:R1:W-:Y:S04]  /*121a0*/  STG.E.U8 desc[UR16][R48.64], R222 ;  /* 0x000000de30007986 */ /* 0x0003e8000c101110 */
[----:B------:R3:W-:Y:S04]  /*121b0*/  STG.E.U8 desc[UR16][R50.64], R220 ;  /* 0x000000dc32007986 */ /* 0x0007e8000c101110 */
[----:B------:R-:W-:Y:S01]  /*121c0*/  STG.E.U8 desc[UR16][R52.64], R218 ;  /* 0x000000da34007986 */ /* 0x000fe2000c101110 */
[----:B0-----:R-:W-:-:S03]  /*121d0*/  PRMT R224, R12, 0x7770, RZ ;  /* 0x000077700ce07816 */ /* 0x001fc600000000ff */
[----:B------:R0:W-:Y:S01]  /*121e0*/  STG.E.U8 desc[UR16][R54.64], R204 ;  /* 0x000000cc36007986 */ /* 0x0001e2000c101110 */
[C---:B-1----:R-:W-:Y:S02]  /*121f0*/  PRMT R222, R12.reuse, 0x7771, RZ ;  /* 0x000077710cde7816 */ /* 0x042fe400000000ff */
[C---:B------:R-:W-:Y:S01]  /*12200*/  PRMT R200, R12.reuse, 0x7773, RZ ;  /* 0x000077730cc87816 */ /* 0x040fe200000000ff */
[----:B------:R1:W-:Y:S01]  /*12210*/  STG.E.U8 desc[UR16][R56.64], R206 ;  /* 0x000000ce38007986 */ /* 0x0003e2000c101110 */
[----:B---3--:R-:W-:Y:S02]  /*12220*/  PRMT R220, R12, 0x7772, RZ ;  /* 0x000077720cdc7816 */ /* 0x008fe400000000ff */
[C---:B------:R-:W-:Y:S01]  /*12230*/  PRMT R50, R13.reuse, 0x7770, RZ ;  /* 0x000077700d327816 */ /* 0x040fe200000000ff */
[----:B------:R3:W-:Y:S01]  /*12240*/  STG.E.U8 desc[UR16][R58.64], R216 ;  /* 0x000000d83a007986 */ /* 0x0007e2000c101110 */
[----:B------:R-:W-:-:S03]  /*12250*/  PRMT R48, R13, 0x7771, RZ ;  /* 0x000077710d307816 */ /* 0x000fc600000000ff */
[----:B------:R4:W-:Y:S01]  /*12260*/  STG.E.U8 desc[UR16][R26.64], R202 ;  /* 0x000000ca1a007986 */ /* 0x0009e2000c101110 */
[----:B------:R-:W-:-:S03]  /*12270*/  PRMT R46, R13, 0x7772, RZ ;  /* 0x000077720d2e7816 */ /* 0x000fc600000000ff */
[----:B------:R-:W-:Y:S01]  /*12280*/  STG.E.U8 desc[UR16][R60.64], R224 ;  /* 0x000000e03c007986 */ /* 0x000fe2000c101110 */
[----:B------:R-:W-:Y:S02]  /*12290*/  PRMT R12, R13, 0x7773, RZ ;  /* 0x000077730d0c7816 */ /* 0x000fe400000000ff */
[C---:B0-----:R-:W-:Y:S01]  /*122a0*/  PRMT R55, R14.reuse, 0x7773, RZ ;  /* 0x000077730e377816 */ /* 0x041fe200000000ff */
[----:B------:R-:W-:Y:S01]  /*122b0*/  STG.E.U8 desc[UR16][R62.64], R222 ;  /* 0x000000de3e007986 */ /* 0x000fe2000c101110 */
[C---:B-1----:R-:W-:Y:S02]  /*122c0*/  PRMT R57, R14.reuse, 0x7772, RZ ;  /* 0x000077720e397816 */ /* 0x042fe400000000ff */
[C---:B---3--:R-:W-:Y:S01]  /*122d0*/  PRMT R59, R14.reuse, 0x7771, RZ ;  /* 0x000077710e3b7816 */ /* 0x048fe200000000ff */
[----:B------:R-:W-:Y:S01]  /*122e0*/  STG.E.U8 desc[UR16][R64.64], R220 ;  /* 0x000000dc40007986 */ /* 0x000fe2000c101110 */
[----:B------:R-:W-:-:S03]  /*122f0*/  PRMT R14, R14, 0x7770, RZ ;  /* 0x000077700e0e7816 */ /* 0x000fc600000000ff */
[----:B------:R-:W-:Y:S01]  /*12300*/  STG.E.U8 desc[UR16][R66.64], R200 ;  /* 0x000000c842007986 */ /* 0x000fe2000c101110 */
[----:B------:R-:W-:-:S03]  /*12310*/  PRMT R13, R15, 0x7773, RZ ;  /* 0x000077730f0d7816 */ /* 0x000fc600000000ff */
[----:B------:R-:W-:Y:S01]  /*12320*/  STG.E.U8 desc[UR16][R68.64], R50 ;  /* 0x0000003244007986 */ /* 0x000fe2000c101110 */
[C---:B----4-:R-:W-:Y:S02]  /*12330*/  PRMT R27, R15.reuse, 0x7772, RZ ;  /* 0x000077720f1b7816 */ /* 0x050fe400000000ff */
[C---:B------:R-:W-:Y:S01]  /*12340*/  PRMT R53, R15.reuse, 0x7771, RZ ;  /* 0x000077710f357816 */ /* 0x040fe200000000ff */
[----:B------:R-:W-:Y:S01]  /*12350*/  STG.E.U8 desc[UR16][R70.64], R48 ;  /* 0x0000003046007986 */ /* 0x000fe2000c101110 */
[----:B------:R-:W-:-:S03]  /*12360*/  PRMT R15, R15, 0x7770, RZ ;  /* 0x000077700f0f7816 */ /* 0x000fc600000000ff */
[----:B------:R-:W-:Y:S04]  /*12370*/  STG.E.U8 desc[UR16][R72.64], R46 ;  /* 0x0000002e48007986 */ /* 0x000fe8000c101110 */
        /* <DEDUP_REMOVED lines=11> */
[----:B------:R-:W-:Y:S01]  /*12430*/  STG.E.U8 desc[UR16][R92.64], R223 ;  /* 0x000000df5c007986 */ /* 0x000fe2000c101110 */
[----:B------:R-:W-:-:S03]  /*12440*/  PRMT R241, R23, 0x7773, RZ ;  /* 0x0000777317f17816 */ /* 0x000fc600000000ff */
[----:B------:R-:W-:Y:S01]  /*12450*/  STG.E.U8 desc[UR16][R94.64], R221 ;  /* 0x000000dd5e007986 */ /* 0x000fe2000c101110 */
[----:B------:R-:W-:-:S03]  /*12460*/  PRMT R243, R23, 0x7772, RZ ;  /* 0x0000777217f37816 */ /* 0x000fc600000000ff */
[----:B------:R-:W0:Y:S01]  /*12470*/  LDS.128 R12, [R236+0x800] ;  /* 0x00080000ec0c7984 */ /* 0x000e220000000c00 */
[----:B------:R-:W-:-:S03]  /*12480*/  PRMT R245, R23, 0x7771, RZ ;  /* 0x0000777117f57816 */ /* 0x000fc600000000ff */
        /* <DEDUP_REMOVED lines=21> */
[----:B------:R0:W-:Y:S01]  /*125e0*/  STG.E.U8 desc[UR16][R36.64], R213 ;  /* 0x000000d524007986 */ /* 0x0001e2000c101110 */
[----:B------:R-:W-:-:S03]  /*125f0*/  PRMT R11, R4, 0x7772, RZ ;  /* 0x00007772040b7816 */ /* 0x000fc600000000ff */
[----:B------:R-:W-:Y:S01]  /*12600*/  STG.E.U8 desc[UR16][R130.64], R214 ;  /* 0x000000d682007986 */ /* 0x000fe2000c101110 */
[----:B------:R-:W-:-:S03]  /*12610*/  PRMT R201, R4, 0x7771, RZ ;  /* 0x0000777104c97816 */ /* 0x000fc600000000ff */
[----:B------:R-:W-:Y:S01]  /*12620*/  STG.E.U8 desc[UR16][R132.64], R20 ;  /* 0x0000001484007986 */ /* 0x000fe2000c101110 */
[----:B------:R-:W-:-:S03]  /*12630*/  PRMT R4, R4, 0x7770, RZ ;  /* 0x0000777004047816 */ /* 0x000fc600000000ff */
[----:B------:R-:W-:Y:S04]  /*12640*/  STG.E.U8 desc[UR16][R134.64], R18 ;  /* 0x0000001286007986 */ /* 0x000fe8000c101110 */
[----:B------:R-:W-:Y:S01]  /*12650*/  STG.E.U8 desc[UR16][R136.64], R251 ;  /* 0x000000fb88007986 */ /* 0x000fe2000c101110 */
[----:B------:R-:W-:-:S03]  /*12660*/  PRMT R10, R5, 0x7770, RZ ;  /* 0x00007770050a7816 */ /* 0x000fc600000000ff */
        /* <DEDUP_REMOVED lines=17> */
[C---:B------:R-:W-:Y:S02]  /*12780*/  PRMT R51, R7.reuse, 0x7772, RZ ;  /* 0x0000777207337816 */ /* 0x040fe400000000ff */
[C---:B------:R-:W-:Y:S01]  /*12790*/  PRMT R6, R7.reuse, 0x7771, RZ ;  /* 0x0000777107067816 */ /* 0x040fe200000000ff */
[----:B------:R-:W-:Y:S01]  /*127a0*/  STG.E.U8 desc[UR16][R154.64], R207 ;  /* 0x000000cf9a007986 */ /* 0x000fe2000c101110 */
[----:B------:R-:W-:-:S03]  /*127b0*/  PRMT R7, R7, 0x7770, RZ ;  /* 0x0000777007077816 */ /* 0x000fc600000000ff */
[----:B------:R-:W-:Y:S04]  /*127c0*/  STG.E.U8 desc[UR16][R156.64], R205 ;  /* 0x000000cd9c007986 */ /* 0x000fe8000c101110 */
[----:B------:R-:W-:Y:S01]  /*127d0*/  STG.E.U8 desc[UR16][R40.64], R203 ;  /* 0x000000cb28007986 */ /* 0x000fe2000c101110 */
[----:B0-----:R-:W-:-:S03]  /*127e0*/  PRMT R37, R12, 0x7770, RZ ;  /* 0x000077700c257816 */ /* 0x001fc600000000ff */
[----:B------:R-:W-:Y:S01]  /*127f0*/  STG.E.U8 desc[UR16][R158.64], R16 ;  /* 0x000000109e007986 */ /* 0x000fe2000c101110 */
[----:B------:R-:W-:-:S03]  /*12800*/  PRMT R35, R12, 0x7771, RZ ;  /* 0x000077710c237816 */ /* 0x000fc600000000ff */
[----:B------:R-:W-:Y:S01]  /*12810*/  STG.E.U8 desc[UR16][R160.64], R47 ;  /* 0x0000002fa0007986 */ /* 0x000fe2000c101110 */
[----:B------:R-:W-:-:S03]  /*12820*/  PRMT R33, R12, 0x7772, RZ ;  /* 0x000077720c217816 */ /* 0x000fc600000000ff */
[----:B------:R0:W-:Y:S01]  /*12830*/  STG.E.U8 desc[UR16][R162.64], R17 ;  /* 0x00000011a2007986 */ /* 0x0001e2000c101110 */
[----:B------:R-:W-:-:S03]  /*12840*/  PRMT R31, R12, 0x7773, RZ ;  /* 0x000077730c1f7816 */ /* 0x000fc600000000ff */
[----:B------:R1:W-:Y:S01]  /*12850*/  STG.E.U8 desc[UR16][R164.64], R5 ;  /* 0x00000005a4007986 */ /* 0x0003e2000c101110 */
[----:B------:R-:W-:-:S03]  /*12860*/  PRMT R29, R13, 0x7770, RZ ;  /* 0x000077700d1d7816 */ /* 0x000fc600000000ff */
[----:B------:R3:W-:Y:S01]  /*12870*/  STG.E.U8 desc[UR16][R166.64], R7 ;  /* 0x00000007a6007986 */ /* 0x0007e2000c101110 */
        /* <DEDUP_REMOVED lines=8> */
[----:B0-----:R-:W-:-:S03]  /*12900*/  PRMT R17, R14, 0x7771, RZ ;  /* 0x000077710e117816 */ /* 0x001fc600000000ff */
[----:B------:R-:W-:Y:S01]  /*12910*/  STG.E.U8 desc[UR16][R174.64], R35 ;  /* 0x00000023ae007986 */ /* 0x000fe2000c101110 */
[----:B------:R-:W-:-:S03]  /*12920*/  PRMT R13, R14, 0x7772, RZ ;  /* 0x000077720e0d7816 */ /* 0x000fc600000000ff */
[----:B------:R-:W-:Y:S01]  /*12930*/  STG.E.U8 desc[UR16][R176.64], R33 ;  /* 0x00000021b0007986 */ /* 0x000fe2000c101110 */
[----:B------:R-:W-:-:S03]  /*12940*/  PRMT R11, R14, 0x7773, RZ ;  /* 0x000077730e0b7816 */ /* 0x000fc600000000ff */
[----:B------:R-:W-:Y:S01]  /*12950*/  STG.E.U8 desc[UR16][R178.64], R31 ;  /* 0x0000001fb2007986 */ /* 0x000fe2000c101110 */
[----:B-1----:R-:W-:-:S03]  /*12960*/  PRMT R5, R15, 0x7773, RZ ;  /* 0x000077730f057816 */ /* 0x002fc600000000ff */
[----:B------:R-:W-:Y:S01]  /*12970*/  STG.E.U8 desc[UR16][R180.64], R29 ;  /* 0x0000001db4007986 */ /* 0x000fe2000c101110 */
[C---:B---3--:R-:W-:Y:S02]  /*12980*/  PRMT R7, R15.reuse, 0x7772, RZ ;  /* 0x000077720f077816 */ /* 0x048fe400000000ff */
        /* <DEDUP_REMOVED lines=8> */
[----:B------:R0:W-:Y:S04]  /*12a10*/  STG.E.U8 desc[UR16][R192.64], R11 ;  /* 0x0000000bc0007986 */ /* 0x0001e8000c101110 */
[----:B------:R-:W-:Y:S04]  /*12a20*/  STG.E.U8 desc[UR16][R194.64], R15 ;  /* 0x0000000fc2007986 */ /* 0x000fe8000c101110 */
[----:B------:R-:W-:Y:S04]  /*12a30*/  STG.E.U8 desc[UR16][R196.64], R9 ;  /* 0x00000009c4007986 */ /* 0x000fe8000c101110 */
[----:B------:R-:W-:Y:S01]  /*12a40*/  STG.E.U8 desc[UR16][R198.64], R7 ;  /* 0x00000007c6007986 */ /* 0x000fe2000c101110 */
[----:B------:R-:W-:Y:S01]  /*12a50*/  LOP3.LUT R4, R3, 0xf0, RZ, 0xc0, !PT ;  /* 0x000000f003047812 */ /* 0x000fe200078ec0ff */
[----:B0-----:R-:W0:Y:S02]  /*12a60*/  LDC.64 R10, c[0x0][0x3a0] ;  /* 0x0000e800ff0a7b82 */ /* 0x001e240000000a00 */
[----:B------:R-:W-:Y:S06]  /*12a70*/  STG.E.U8 desc[UR16][R24.64], R5 ;  /* 0x0000000518007986 */ /* 0x000fec000c101110 */
[----:B------:R-:W-:Y:S06]  /*12a80*/  BAR.SYNC.DEFER_BLOCKING 0x0 ;  /* 0x0000000000007b1d */ /* 0x000fec0000010000 */
[----:B------:R0:W-:Y:S02]  /*12a90*/  STSM.16.M88 [R2], R237 ;  /* 0x000000ed02007844 */ /* 0x0001e40000000000 */
[----:B------:R-:W-:Y:S01]  /*12aa0*/  BAR.SYNC.DEFER_BLOCKING 0x0 ;  /* 0x0000000000007b1d */ /* 0x000fe20000010000 */
[----:B--2---:R-:W-:-:S05]  /*12ab0*/  UIMAD UR4, UR76, UR4, URZ ;  /* 0x000000044c0472a4 */ /* 0x004fca000f8e02ff */
[----:B------:R-:W1:Y:S01]  /*12ac0*/  LDSM.16.M88 R13, [R4+UR8] ;  /* 0x00000008040d783b */ /* 0x000e620008000000 */
[----:B------:R-:W-:Y:S01]  /*12ad0*/  USHF.L.U32 UR6, UR4, 0x2, URZ ;  /* 0x0000000204067899 */ /* 0x000fe200080006ff */
[----:B------:R-:W-:Y:S01]  /*12ae0*/  IMAD.SHL.U32 R3, R242, 0x4, RZ ;  /* 0x00000004f2037824 */ /* 0x000fe200078e00ff */
[----:B------:R-:W-:Y:S01]  /*12af0*/  ISETP.GE.U32.AND P0, PT, R0, 0x40, PT ;  /* 0x000000400000780c */ /* 0x000fe20003f06070 */
[----:B------:R-:W-:Y:S01]  /*12b00*/  UIMAD.WIDE UR4, UR4, 0x4, URZ ;  /* 0x00000004040478a5 */ /* 0x000fe2000f8e02ff */
[----:B------:R-:W-:Y:S02]  /*12b10*/  IMAD.HI R0, R242, 0x4, RZ ;  /* 0x00000004f2007827 */ /* 0x000fe400078e02ff */
[----:B0-----:R-:W-:-:S04]  /*12b20*/  IADD3 R2, P1, P2, R3, UR6, R10 ;  /* 0x0000000603027c10 */ /* 0x001fc8000fa3e00a */
[----:B------:R-:W-:-:S05]  /*12b30*/  IADD3.X R3, PT, PT, R0, UR5, R11, P1, P2 ;  /* 0x0000000500037c10 */ /* 0x000fca0008fe440b */
[----:B-1----:R0:W-:Y:S01]  /*12b40*/  @!P0 STG.E desc[UR16][R2.64], R13 ;  /* 0x0000000d02008986 */ /* 0x0021e2000c101910 */
[----:B------:R-:W-:Y:S06]  /*12b50*/  BAR.SYNC.DEFER_BLOCKING 0x0 ;  /* 0x0000000000007b1d */ /* 0x000fec0000010000 */
[----:B------:R-:W-:Y:S05]  /*12b60*/  BRA.U UP1, `(.L_x_21) ;  /* 0x0000000101a07547 */ /* 0x000fea000b800000 */
[----:B------:R-:W1:Y:S01]  /*12b70*/  S2UR UR5, SR_CgaCtaId ;  /* 0x00000000000579c3 */ /* 0x000e620000008800 */
[----:B------:R-:W-:Y:S01]  /*12b80*/  NOP ;  /* 0x0000000000007918 */ /* 0x000fe20000000000 */
[----:B------:R-:W-:Y:S01]  /*12b90*/  UMOV UR4, 0x50 ;  /* 0x0000005000047882 */ /* 0x000fe20000000000 */
[----:B------:R-:W-:Y:S02]  /*12ba0*/  IMAD.U32 R0, RZ, RZ, UR9 ;  /* 0x00000009ff007e24 */ /* 0x000fe4000f8e00ff */
[----:B0-----:R-:W-:Y:S02]  /*12bb0*/  IMAD.MOV.U32 R3, RZ, RZ, 0xff ;  /* 0x000000ffff037424 */ /* 0x001fe400078e00ff */
[----:B------:R-:W-:Y:S01]  /*12bc0*/  IMAD.MOV.U32 R7, RZ, RZ, 0x1 ;  /* 0x00000001ff077424 */ /* 0x000fe200078e00ff */
[----:B------:R-:W-:-:S04]  /*12bd0*/  LOP3.LUT R0, R0, 0xffff, RZ, 0xc0, !PT ;  /* 0x0000ffff00007812 */ /* 0x000fc800078ec0ff */
[----:B------:R-:W-:-:S05]  /*12be0*/  SHF.R.U32.HI R0, RZ, 0x5, R0 ;  /* 0x00000005ff007819 */ /* 0x000fca0000011600 */
[----:B------:R-:W-:Y:S01]  /*12bf0*/  VIADD R2, R0, 0x10 ;  /* 0x0000001000027836 */ /* 0x000fe20000000000 */
[----:B------:R-:W-:Y:S01]  /*12c00*/  SHF.L.U32 R0, R3, R0, RZ ;  /* 0x0000000003007219 */ /* 0x000fe200000006ff */
[----:B-1----:R-:W-:-:S03]  /*12c10*/  ULEA UR6, UR5, UR4, 0x18 ;  /* 0x0000000405067291 */ /* 0x002fc6000f8ec0ff */
[----:B------:R-:W-:-:S04]  /*12c20*/  SHF.L.U32 R3, R7, R2, RZ ;  /* 0x0000000207037219 */ /* 0x000fc800000006ff */
[----:B------:R-:W-:Y:S02]  /*12c30*/  LOP3.LUT R0, R3, R0, RZ, 0xfc, !PT ;  /* 0x0000000003007212 */ /* 0x000fe400078efcff */
[----:B------:R-:W0:Y:S02]  /*12c40*/  LDS R5, [UR6] ;  /* 0x00000006ff057984 */ /* 0x000e240008000800 */
[C---:B------:R-:W-:Y:S02]  /*12c50*/  LOP3.LUT R2, R0.reuse, 0xffff, RZ, 0xc0, !PT ;  /* 0x0000ffff00027812 */ /* 0x040fe400078ec0ff */
[----:B0-----:R-:W-:-:S04]  /*12c60*/  LOP3.LUT R3, R0, 0xffff, R5, 0x80, !PT ;  /* 0x0000ffff00037812 */ /* 0x001fc800078e8005 */
[----:B------:R-:W-:-:S13]  /*12c70*/  ISETP.NE.AND P0, PT, R3, R2, PT ;  /* 0x000000020300720c */ /* 0x000fda0003f05270 */
[----:B------:R-:W-:Y:S05]  /*12c80*/  @P0 BRA `(.L_x_22) ;  /* 0x0000000000500947 */ /* 0x000fea0003800000 */
[----:B------:R-:W-:Y:S02]  /*12c90*/  SHF.R.U32.HI R5, RZ, 0x10, R5 ;  /* 0x00000010ff057819 */ /* 0x000fe40000011605 */
[----:B------:R-:W-:-:S04]  /*12ca0*/  SHF.R.U32.HI R2, RZ, 0x10, R0 ;  /* 0x00000010ff027819 */ /* 0x000fc80000011600 */
[----:B------:R-:W-:-:S04]  /*12cb0*/  LOP3.LUT R5, R5, R2, RZ, 0xc0, !PT ;  /* 0x0000000205057212 */ /* 0x000fc800078ec0ff */
[----:B------:R-:W-:-:S13]  /*12cc0*/  ISETP.NE.AND P0, PT, R5, R2, PT ;  /* 0x000000020500720c */ /* 0x000fda0003f05270 */
[----:B------:R-:W-:Y:S05]  /*12cd0*/  @P0 BRA `(.L_x_23) ;  /* 0x0000000000300947 */ /* 0x000fea0003800000 */
[----:B------:R-:W-:Y:S01]  /*12ce0*/  R2UR UR4, R0 ;  /* 0x00000000000472ca */ /* 0x000fe200000e0000 */
[----:B------:R-:W-:Y:S01]  /*12cf0*/  VOTEU.ANY UR5, UPT, PT ;  /* 0x0000000000057886 */ /* 0x000fe200038e0100 */
[----:B------:R-:W0:Y:S01]  /*12d00*/  S2R R0, SR_LANEID ;  /* 0x0000000000007919 */ /* 0x000e220000000000 */
[----:B------:R-:W-:-:S10]  /*12d10*/  UFLO.U32 UR5, UR5 ;  /* 0x00000005000572bd */ /* 0x000fd400080e0000 */
[----:B------:R-:W-:-:S06]  /*12d20*/  ULOP3.LUT UR4, URZ, UR4, URZ, 0x33, !UPT ;  /* 0x00000004ff047292 */ /* 0x000fcc000f8e33ff */
[----:B------:R-:W-:-:S04]  /*12d30*/  IMAD.U32 R2, RZ, RZ, UR4 ;  /* 0x00000004ff027e24 */ /* 0x000fc8000f8e00ff */
[----:B------:R-:W1:Y:S02]  /*12d40*/  REDUX UR7, R2 ;  /* 0x00000000020773c4 */ /* 0x000e640000000000 */
[----:B------:R2:W-:Y:S01]  /*12d50*/  UTCATOMSWS.AND URZ, UR4 ;  /* 0x0000000400ff79e3 */ /* 0x0005e20008000000 */
[----:B0-----:R-:W-:Y:S01]  /*12d60*/  ISETP.EQ.U32.AND P0, PT, R0, UR5, PT ;  /* 0x0000000500007c0c */ /* 0x001fe2000bf02070 */
[----:B-1----:R-:W-:-:S12]  /*12d70*/  IMAD.U32 R0, RZ, RZ, UR7 ;  /* 0x00000007ff007e24 */ /* 0x002fd8000f8e00ff */
[----:B------:R2:W-:Y:S01]  /*12d80*/  @P0 ATOMS.AND RZ, [UR6], R0 ;  /* 0x00000000ffff098c */ /* 0x0005e2000a800006 */
[----:B------:R-:W-:Y:S05]  /*12d90*/  BRA `(.L_x_21) ;  /* 0x0000000000147947 */ /* 0x000fea0003800000 */
.L_x_23:
[----:B------:R-:W-:-:S07]  /*12da0*/  MOV R2, 0x12dc0 ;  /* 0x00012dc000027802 */ /* 0x000fce0000000f00 */
[----:B------:R-:W-:Y:S05]  /*12db0*/  CALL.REL.NOINC `($__internal_0_$__cuda_sm10x_tcgen05_guardrail_trap_col_being_dealloced_not_returned_by_alloc) ;  /* 0x0000000000447944 */ /* 0x000fea0003c00000 */
[----:B------:R-:W-:Y:S05]  /*12dc0*/  BRA `(.L_x_21) ;  /* 0x0000000000087947 */ /* 0x000fea0003800000 */
.L_x_22:
[----:B------:R-:W-:-:S07]  /*12dd0*/  MOV R2, 0x12df0 ;  /* 0x00012df000027802 */ /* 0x000fce0000000f00 */
[----:B------:R-:W-:Y:S05]  /*12de0*/  CALL.REL.NOINC `($__internal_2_$__cuda_sm10x_tcgen05_guardrail_trap_unallocated_columns_being_dealloced) ;  /* 0x0000000000507944 */ /* 0x000fea0003c00000 */
.L_x_21:
[----:B------:R-:W-:Y:S01]  /*12df0*/  NOP ;  /* 0x0000000000007918 */ /* 0x000fe20000000000 */
[----:B--2---:R-:W-:Y:S05]  /*12e00*/  EXIT ;  /* 0x000000000000794d */ /* 0x004fea0003800000 */
.L_x_8:
[----:B------:R-:W1:Y:S02]  /*12e10*/  SYNCS.PHASECHK.TRANS64.TRYWAIT P3, [UR8+0x6000], RZ ;  /* 0x006000ffff0075a7 */ /* 0x000e640008061108 */
[----:B-1----:R-:W-:Y:S05]  /*12e20*/  @!P3 BRA `(.L_x_8) ;  /* 0xfffffffc00f8b947 */ /* 0x002fea000383ffff */
[----:B------:R-:W-:Y:S05]  /*12e30*/  BRA `(.L_x_7) ;  /* 0xffffff3400607947 */ /* 0x000fea000383ffff */
.L_x_16:
[----:B------:R-:W0:Y:S02]  /*12e40*/  SYNCS.PHASECHK.TRANS64.TRYWAIT P0, [UR8+0xa810], RZ ;  /* 0x00a810ffff0075a7 */ /* 0x000e240008001108 */
[----:B0-----:R-:W-:Y:S05]  /*12e50*/  @!P0 BRA `(.L_x_16) ;  /* 0xfffffffc00f88947 */ /* 0x001fea000383ffff */
[----:B------:R-:W-:Y:S05]  /*12e60*/  BRA `(.L_x_24) ;  /* 0xffffff7000c47947 */ /* 0x000fea000383ffff */
.L_x_17:
[----:B------:R-:W0:Y:S02]  /*12e70*/  SYNCS.PHASECHK.TRANS64.TRYWAIT P0, [UR73], R9 ;  /* 0x00000009ff0075a7 */ /* 0x000e240008001149 */
[----:B0-----:R-:W-:Y:S05]  /*12e80*/  @!P0 BRA `(.L_x_17) ;  /* 0xfffffffc00f88947 */ /* 0x001fea000383ffff */
[----:B------:R-:W-:Y:S05]  /*12e90*/  BRA `(.L_x_25) ;  /* 0xffffff7c00747947 */ /* 0x000fea000383ffff */
.L_x_20:
[----:B------:R-:W1:Y:S02]  /*12ea0*/  SYNCS.PHASECHK.TRANS64.TRYWAIT P0, [UR73], R0 ;  /* 0x00000000ff0075a7 */ /* 0x000e640008001149 */
[----:B-1----:R-:W-:Y:S05]  /*12eb0*/  @!P0 BRA `(.L_x_20) ;  /* 0xfffffffc00f88947 */ /* 0x002fea000383ffff */
[----:B------:R-:W-:Y:S05]  /*12ec0*/  BRA `(.L_x_26) ;  /* 0xffffff9800c07947 */ /* 0x000fea000383ffff */
        .weak           $__internal_0_$__cuda_sm10x_tcgen05_guardrail_trap_col_being_dealloced_not_returned_by_alloc
        .type           $__internal_0_$__cuda_sm10x_tcgen05_guardrail_trap_col_being_dealloced_not_returned_by_alloc,@function
        .size           $__internal_0_$__cuda_sm10x_tcgen05_guardrail_trap_col_being_dealloced_not_returned_by_alloc,($__internal_1_$__cuda_sm10x_tcgen05_guardrail_trap_phase_invalid_during_alloc - $__internal_0_$__cuda_sm10x_tcgen05_guardrail_trap_col_being_dealloced_not_returned_by_alloc)
$__internal_0_$__cuda_sm10x_tcgen05_guardrail_trap_col_being_dealloced_not_returned_by_alloc:
[----:B------:R-:W-:Y:S05]  /*12ed0*/  BPT.TRAP 0x1 ;  /* 0x000000040000795c */ /* 0x000fea0000300000 */
[----:B------:R-:W-:-:S04]  /*12ee0*/  IMAD.MOV.U32 R3, RZ, RZ, 0x0 ;  /* 0x00000000ff037424 */ /* 0x000fc800078e00ff */
[----:B------:R-:W-:Y:S05]  /*12ef0*/  RET.REL.NODEC R2 `(attn_fwd) ;  /* 0xfffffed002407950 */ /* 0x000fea0003c3ffff */
        .weak           $__internal_1_$__cuda_sm10x_tcgen05_guardrail_trap_phase_invalid_during_alloc
        .type           $__internal_1_$__cuda_sm10x_tcgen05_guardrail_trap_phase_invalid_during_alloc,@function
        .size           $__internal_1_$__cuda_sm10x_tcgen05_guardrail_trap_phase_invalid_during_alloc,($__internal_2_$__cuda_sm10x_tcgen05_guardrail_trap_unallocated_columns_being_dealloced - $__internal_1_$__cuda_sm10x_tcgen05_guardrail_trap_phase_invalid_during_alloc)
$__internal_1_$__cuda_sm10x_tcgen05_guardrail_trap_phase_invalid_during_alloc:
[----:B------:R-:W-:Y:S05]  /*12f00*/  BPT.TRAP 0x1 ;  /* 0x000000040000795c */ /* 0x000fea0000300000 */
[----:B------:R-:W-:-:S04]  /*12f10*/  IMAD.MOV.U32 R3, RZ, RZ, 0x0 ;  /* 0x00000000ff037424 */ /* 0x000fc800078e00ff */
[----:B------:R-:W-:Y:S05]  /*12f20*/  RET.REL.NODEC R2 `(attn_fwd) ;  /* 0xfffffed002347950 */ /* 0x000fea0003c3ffff */
        .weak           $__internal_2_$__cuda_sm10x_tcgen05_guardrail_trap_unallocated_columns_being_dealloced
        .type           $__internal_2_$__cuda_sm10x_tcgen05_guardrail_trap_unallocated_columns_being_dealloced,@function
        .size           $__internal_2_$__cuda_sm10x_tcgen05_guardrail_trap_unallocated_columns_being_dealloced,(.L_x_30 - $__internal_2_$__cuda_sm10x_tcgen05_guardrail_trap_unallocated_columns_being_dealloced)
$__internal_2_$__cuda_sm10x_tcgen05_guardrail_trap_unallocated_columns_being_dealloced:
[----:B------:R-:W-:Y:S05]  /*12f30*/  BPT.TRAP 0x1 ;  /* 0x000000040000795c */ /* 0x000fea0000300000 */
[----:B------:R-:W-:-:S04]  /*12f40*/  IMAD.MOV.U32 R3, RZ, RZ, 0x0 ;  /* 0x00000000ff037424 */ /* 0x000fc800078e00ff */
[----:B------:R-:W-:Y:S05]  /*12f50*/  RET.REL.NODEC R2 `(attn_fwd) ;  /* 0xfffffed002287950 */ /* 0x000fea0003c3ffff */
.L_x_27:
[----:B------:R-:W-:-:S00]  /*12f60*/  BRA `(.L_x_27) ;  /* 0xfffffffc00fc7947 */ /* 0x000fc0000383ffff */
[----:B------:R-:W-:-:S00]  /*12f70*/  NOP ;  /* 0x0000000000007918 */ /* 0x000fc00000000000 */
        /* <DEDUP_REMOVED lines=8> */
.L_x_30:


//--------------------- .nv.global.init           --------------------------
	.section	.nv.global.init,"aw",@progbits
.nv.global.init:
	.type		_$_str,@object
	.size		_$_str,(.L_3 - _$_str)
_$_str:
        /*0000*/ 	.byte	0x5f, 0x5f, 0x43, 0x55, 0x44, 0x41, 0x5f, 0x46, 0x54, 0x5a, 0x00
.L_3:


//--------------------- .nv.shared.attn_fwd       --------------------------
	.section	.nv.shared.attn_fwd,"aw",@nobits
	.sectionflags	@""
	.align	16
	.zero		1024


//--------------------- .nv.shared.reserved.0     --------------------------
	.section	.nv.shared.reserved.0,"aw",@nobits
	.align	8
	.weak		__nv_reservedSMEM_offset_0_alias
	.size		__nv_reservedSMEM_offset_0_alias, 0, 64
	.other		__nv_reservedSMEM_offset_0_alias,@"STO_CUDA_RESERVED_SHARED STV_DEFAULT"
__nv_reservedSMEM_offset_0_alias:
	.zero		0
.nv.shared.reserved.0:
	.zero		64
	.weak		__nv_reservedSMEM_allocation_phase
	.type		__nv_reservedSMEM_allocation_phase,@object
	.size		__nv_reservedSMEM_allocation_phase,(.L_0 - __nv_reservedSMEM_allocation_phase)
__nv_reservedSMEM_allocation_phase:
	.zero		1
.L_0:
	.zero		7
	.weak		__nv_reservedSMEM_devtool_atexit_pc
	.type		__nv_reservedSMEM_devtool_atexit_pc,@object
	.size		__nv_reservedSMEM_devtool_atexit_pc,(__nv_reservedSMEM_allocation_mask - __nv_reservedSMEM_devtool_atexit_pc)
__nv_reservedSMEM_devtool_atexit_pc:
	.zero		8
	.weak		__nv_reservedSMEM_allocation_mask
	.type		__nv_reservedSMEM_allocation_mask,@object
	.size		__nv_reservedSMEM_allocation_mask,(.L_2 - __nv_reservedSMEM_allocation_mask)
__nv_reservedSMEM_allocation_mask:
	.zero		4
.L_2:


//--------------------- .nv.constant0.attn_fwd    --------------------------
	.section	.nv.constant0.attn_fwd,"a",@progbits
	.sectionflags	@""
	.align	4
.nv.constant0.attn_fwd:
	.zero		1032


//--------------------- SYMBOLS --------------------------

	.type		.nv.reservedSmem.offset0,@object
	.size		.nv.reservedSmem.offset0,0x4
	.type		.nv.reservedSmem.cap,@object
	.size		.nv.reservedSmem.cap,0x4
